	.target	sm_103a

	.elftype	@"ET_EXEC"


//--------------------- .note.nv.tkinfo           --------------------------
	.section	.note.nv.tkinfo,"",@"SHT_NOTE"
	.sectionflags	@"SHF_NOTE_NV_TKINFO"
	.tkinfo
        /*0018*/ 	.word	0x00000002
        /*0030*/ 	.string	""
        /*0030*/ 	.string	"ptxas"
        /*0030*/ 	.string	"Cuda compilation tools, release 13.0, V13.0.88"
        /*0030*/ 	.string	"Build cuda_13.0.r13.0/compiler.36424714_0"
        /*0030*/ 	.string	"-arch sm_103a -m 64 "



//--------------------- .note.nv.cuinfo           --------------------------
	.section	.note.nv.cuinfo,"",@"SHT_NOTE"
	.sectionflags	@"SHF_NOTE_NV_CUINFO"
        /*0018*/ 	.short	0x0002
        /*001a*/ 	.short	0x0067
        /*001c*/ 	.short	0x0082
	.zero		2


//--------------------- .nv.info                  --------------------------
	.section	.nv.info,"",@"SHT_CUDA_INFO"
	.align	4


	//----- nvinfo : EIATTR_REGCOUNT
	.align		4
        /*0000*/ 	.byte	0x04, 0x2f
        /*0002*/ 	.short	(.L_12 - .L_11)
	.align		4
.L_11:
        /*0004*/ 	.word	index@(_ZN7cutlass13device_kernelIN5flash11enable_sm90INS1_16FlashAttnFwdSm90INS1_25CollectiveMainloopFwdSm90ILi2EN4cute5tupleIJNS5_1CILi1EEES8_S8_EEENS6_IJNS7_ILi192EEENS7_ILi128EEENS7_ILi64EEEEEELi64ENS_6half_tEfNS_4arch4Sm90ELb1ELb0ELb1ELb1ELb0ELb1ELb0ELb1ELb1ELb1ELb0ELb0EEENS1_21CollectiveEpilogueFwdINS6_IJSA_SC_SB_EEES9_SE_SG_Li384ELb1ELb1ELb0ELb0EEENS1_36VarlenDynamicPersistentTileSchedulerILi192ELi128ELi384ELi128ELb0ELb1ELb1ELb1ELb1ELb1EEEEEEEEEvNT_6ParamsE)
        /*0008*/ 	.word	0x00000004


	//----- nvinfo : EIATTR_FRAME_SIZE
	.align		4
.L_12:
        /*000c*/ 	.byte	0x04, 0x11
        /*000e*/ 	.short	(.L_14 - .L_13)
	.align		4
.L_13:
        /*0010*/ 	.word	index@(_ZN7cutlass13device_kernelIN5flash11enable_sm90INS1_16FlashAttnFwdSm90INS1_25CollectiveMainloopFwdSm90ILi2EN4cute5tupleIJNS5_1CILi1EEES8_S8_EEENS6_IJNS7_ILi192EEENS7_ILi128EEENS7_ILi64EEEEEELi64ENS_6half_tEfNS_4arch4Sm90ELb1ELb0ELb1ELb1ELb0ELb1ELb0ELb1ELb1ELb1ELb0ELb0EEENS1_21CollectiveEpilogueFwdINS6_IJSA_SC_SB_EEES9_SE_SG_Li384ELb1ELb1ELb0ELb0EEENS1_36VarlenDynamicPersistentTileSchedulerILi192ELi128ELi384ELi128ELb0ELb1ELb1ELb1ELb1ELb1EEEEEEEEEvNT_6ParamsE)
        /*0014*/ 	.word	0x00000000


	//----- nvinfo : EIATTR_REGCOUNT
	.align		4
.L_14:
        /*0018*/ 	.byte	0x04, 0x2f
        /*001a*/ 	.short	(.L_16 - .L_15)
	.align		4
.L_15:
        /*001c*/ 	.word	index@(_ZN7cutlass13device_kernelIN5flash11enable_sm90INS1_16FlashAttnFwdSm90INS1_25CollectiveMainloopFwdSm90ILi2EN4cute5tupleIJNS5_1CILi1EEES8_S8_EEENS6_IJNS7_ILi192EEENS7_ILi128EEENS7_ILi64EEEEEELi64ENS_6half_tEfNS_4arch4Sm90ELb1ELb0ELb1ELb1ELb0ELb0ELb0ELb1ELb1ELb1ELb0ELb0EEENS1_21CollectiveEpilogueFwdINS6_IJSA_SC_SB_EEES9_SE_SG_Li384ELb1ELb1ELb0ELb0EEENS1_36VarlenDynamicPersistentTileSchedulerILi192ELi128ELi384ELi128ELb0ELb1ELb1ELb1ELb1ELb1EEEEEEEEEvNT_6ParamsE)
        /*0020*/ 	.word	0x00000004


	//----- nvinfo : EIATTR_FRAME_SIZE
	.align		4
.L_16:
        /*0024*/ 	.byte	0x04, 0x11
        /*0026*/ 	.short	(.L_18 - .L_17)
	.align		4
.L_17:
        /*0028*/ 	.word	index@(_ZN7cutlass13device_kernelIN5flash11enable_sm90INS1_16FlashAttnFwdSm90INS1_25CollectiveMainloopFwdSm90ILi2EN4cute5tupleIJNS5_1CILi1EEES8_S8_EEENS6_IJNS7_ILi192EEENS7_ILi128EEENS7_ILi64EEEEEELi64ENS_6half_tEfNS_4arch4Sm90ELb1ELb0ELb1ELb1ELb0ELb0ELb0ELb1ELb1ELb1ELb0ELb0EEENS1_21CollectiveEpilogueFwdINS6_IJSA_SC_SB_EEES9_SE_SG_Li384ELb1ELb1ELb0ELb0EEENS1_36VarlenDynamicPersistentTileSchedulerILi192ELi128ELi384ELi128ELb0ELb1ELb1ELb1ELb1ELb1EEEEEEEEEvNT_6ParamsE)
        /*002c*/ 	.word	0x00000000


	//----- nvinfo : EIATTR_REGCOUNT
	.align		4
.L_18:
        /*0030*/ 	.byte	0x04, 0x2f
        /*0032*/ 	.short	(.L_20 - .L_19)
	.align		4
.L_19:
        /*0034*/ 	.word	index@(_ZN7cutlass13device_kernelIN5flash11enable_sm90INS1_16FlashAttnFwdSm90INS1_25CollectiveMainloopFwdSm90ILi2EN4cute5tupleIJNS5_1CILi1EEES8_S8_EEENS6_IJNS7_ILi192EEENS7_ILi128EEENS7_ILi64EEEEEELi64ENS_6half_tEfNS_4arch4Sm90ELb1ELb0ELb1ELb0ELb0ELb0ELb0ELb1ELb1ELb1ELb0ELb0EEENS1_21CollectiveEpilogueFwdINS6_IJSA_SC_SB_EEES9_SE_SG_Li384ELb0ELb1ELb0ELb0EEENS1_30DynamicPersistentTileSchedulerILi384ELi128ELb0ELb1ELb1EEEEEEEEEvNT_6ParamsE)
        /*0038*/ 	.word	0x00000004


	//----- nvinfo : EIATTR_FRAME_SIZE
	.align		4
.L_20:
        /*003c*/ 	.byte	0x04, 0x11
        /*003e*/ 	.short	(.L_22 - .L_21)
	.align		4
.L_21:
        /*0040*/ 	.word	index@(_ZN7cutlass13device_kernelIN5flash11enable_sm90INS1_16FlashAttnFwdSm90INS1_25CollectiveMainloopFwdSm90ILi2EN4cute5tupleIJNS5_1CILi1EEES8_S8_EEENS6_IJNS7_ILi192EEENS7_ILi128EEENS7_ILi64EEEEEELi64ENS_6half_tEfNS_4arch4Sm90ELb1ELb0ELb1ELb0ELb0ELb0ELb0ELb1ELb1ELb1ELb0ELb0EEENS1_21CollectiveEpilogueFwdINS6_IJSA_SC_SB_EEES9_SE_SG_Li384ELb0ELb1ELb0ELb0EEENS1_30DynamicPersistentTileSchedulerILi384ELi128ELb0ELb1ELb1EEEEEEEEEvNT_6ParamsE)
        /*0044*/ 	.word	0x00000000


	//----- nvinfo : EIATTR_REGCOUNT
	.align		4
.L_22:
        /*0048*/ 	.byte	0x04, 0x2f
        /*004a*/ 	.short	(.L_24 - .L_23)
	.align		4
.L_23:
        /*004c*/ 	.word	index@(_ZN7cutlass13device_kernelIN5flash11enable_sm90INS1_16FlashAttnFwdSm90INS1_25CollectiveMainloopFwdSm90ILi2EN4cute5tupleIJNS5_1CILi1EEES8_S8_EEENS6_IJNS7_ILi192EEENS7_ILi128EEENS7_ILi64EEEEEELi64ENS_6half_tEfNS_4arch4Sm90ELb0ELb1ELb1ELb1ELb0ELb1ELb0ELb1ELb1ELb1ELb0ELb0EEENS1_21CollectiveEpilogueFwdINS6_IJSA_SC_SB_EEES9_SE_SG_Li384ELb1ELb1ELb0ELb0EEENS1_36VarlenDynamicPersistentTileSchedulerILi192ELi128ELi384ELi128ELb0ELb1ELb1ELb1ELb0ELb1EEEEEEEEEvNT_6ParamsE)
        /*0050*/ 	.word	0x00000004


	//----- nvinfo : EIATTR_FRAME_SIZE
	.align		4
.L_24:
        /*0054*/ 	.byte	0x04, 0x11
        /*0056*/ 	.short	(.L_26 - .L_25)
	.align		4
.L_25:
        /*0058*/ 	.word	index@(_ZN7cutlass13device_kernelIN5flash11enable_sm90INS1_16FlashAttnFwdSm90INS1_25CollectiveMainloopFwdSm90ILi2EN4cute5tupleIJNS5_1CILi1EEES8_S8_EEENS6_IJNS7_ILi192EEENS7_ILi128EEENS7_ILi64EEEEEELi64ENS_6half_tEfNS_4arch4Sm90ELb0ELb1ELb1ELb1ELb0ELb1ELb0ELb1ELb1ELb1ELb0ELb0EEENS1_21CollectiveEpilogueFwdINS6_IJSA_SC_SB_EEES9_SE_SG_Li384ELb1ELb1ELb0ELb0EEENS1_36VarlenDynamicPersistentTileSchedulerILi192ELi128ELi384ELi128ELb0ELb1ELb1ELb1ELb0ELb1EEEEEEEEEvNT_6ParamsE)
        /*005c*/ 	.word	0x00000000


	//----- nvinfo : EIATTR_REGCOUNT
	.align		4
.L_26:
        /*0060*/ 	.byte	0x04, 0x2f
        /*0062*/ 	.short	(.L_28 - .L_27)
	.align		4
.L_27:
        /*0064*/ 	.word	index@(_ZN7cutlass13device_kernelIN5flash11enable_sm90INS1_16FlashAttnFwdSm90INS1_25CollectiveMainloopFwdSm90ILi2EN4cute5tupleIJNS5_1CILi1EEES8_S8_EEENS6_IJNS7_ILi192EEENS7_ILi128EEENS7_ILi64EEEEEELi64ENS_6half_tEfNS_4arch4Sm90ELb0ELb1ELb1ELb1ELb0ELb0ELb0ELb1ELb1ELb1ELb0ELb0EEENS1_21CollectiveEpilogueFwdINS6_IJSA_SC_SB_EEES9_SE_SG_Li384ELb1ELb1ELb0ELb0EEENS1_36VarlenDynamicPersistentTileSchedulerILi192ELi128ELi384ELi128ELb0ELb1ELb1ELb1ELb0ELb1EEEEEEEEEvNT_6ParamsE)
        /*0068*/ 	.word	0x00000004


	//----- nvinfo : EIATTR_FRAME_SIZE
	.align		4
.L_28:
        /*006c*/ 	.byte	0x04, 0x11
        /*006e*/ 	.short	(.L_30 - .L_29)
	.align		4
.L_29:
        /*0070*/ 	.word	index@(_ZN7cutlass13device_kernelIN5flash11enable_sm90INS1_16FlashAttnFwdSm90INS1_25CollectiveMainloopFwdSm90ILi2EN4cute5tupleIJNS5_1CILi1EEES8_S8_EEENS6_IJNS7_ILi192EEENS7_ILi128EEENS7_ILi64EEEEEELi64ENS_6half_tEfNS_4arch4Sm90ELb0ELb1ELb1ELb1ELb0ELb0ELb0ELb1ELb1ELb1ELb0ELb0EEENS1_21CollectiveEpilogueFwdINS6_IJSA_SC_SB_EEES9_SE_SG_Li384ELb1ELb1ELb0ELb0EEENS1_36VarlenDynamicPersistentTileSchedulerILi192ELi128ELi384ELi128ELb0ELb1ELb1ELb1ELb0ELb1EEEEEEEEEvNT_6ParamsE)
        /*0074*/ 	.word	0x00000000


	//----- nvinfo : EIATTR_REGCOUNT
	.align		4
.L_30:
        /*0078*/ 	.byte	0x04, 0x2f
        /*007a*/ 	.short	(.L_32 - .L_31)
	.align		4
.L_31:
        /*007c*/ 	.word	index@(_ZN7cutlass13device_kernelIN5flash11enable_sm90INS1_16FlashAttnFwdSm90INS1_25CollectiveMainloopFwdSm90ILi2EN4cute5tupleIJNS5_1CILi1EEES8_S8_EEENS6_IJNS7_ILi192EEENS7_ILi128EEENS7_ILi64EEEEEELi64ENS_6half_tEfNS_4arch4Sm90ELb0ELb1ELb1ELb0ELb0ELb0ELb0ELb1ELb1ELb1ELb0ELb0EEENS1_21CollectiveEpilogueFwdINS6_IJSA_SC_SB_EEES9_SE_SG_Li384ELb0ELb1ELb0ELb0EEENS1_30DynamicPersistentTileSchedulerILi384ELi128ELb0ELb1ELb1EEEEEEEEEvNT_6ParamsE)
        /*0080*/ 	.word	0x00000004


	//----- nvinfo : EIATTR_FRAME_SIZE
	.align		4
.L_32:
        /*0084*/ 	.byte	0x04, 0x11
        /*0086*/ 	.short	(.L_34 - .L_33)
	.align		4
.L_33:
        /*0088*/ 	.word	index@(_ZN7cutlass13device_kernelIN5flash11enable_sm90INS1_16FlashAttnFwdSm90INS1_25CollectiveMainloopFwdSm90ILi2EN4cute5tupleIJNS5_1CILi1EEES8_S8_EEENS6_IJNS7_ILi192EEENS7_ILi128EEENS7_ILi64EEEEEELi64ENS_6half_tEfNS_4arch4Sm90ELb0ELb1ELb1ELb0ELb0ELb0ELb0ELb1ELb1ELb1ELb0ELb0EEENS1_21CollectiveEpilogueFwdINS6_IJSA_SC_SB_EEES9_SE_SG_Li384ELb0ELb1ELb0ELb0EEENS1_30DynamicPersistentTileSchedulerILi384ELi128ELb0ELb1ELb1EEEEEEEEEvNT_6ParamsE)
        /*008c*/ 	.word	0x00000000


	//----- nvinfo : EIATTR_REGCOUNT
	.align		4
.L_34:
        /*0090*/ 	.byte	0x04, 0x2f
        /*0092*/ 	.short	(.L_36 - .L_35)
	.align		4
.L_35:
        /*0094*/ 	.word	index@(_ZN7cutlass13device_kernelIN5flash11enable_sm90INS1_16FlashAttnFwdSm90INS1_25CollectiveMainloopFwdSm90ILi2EN4cute5tupleIJNS5_1CILi1EEES8_S8_EEENS6_IJNS7_ILi192EEESA_NS7_ILi64EEEEEELi64ENS_6half_tEfNS_4arch4Sm90ELb0ELb0ELb1ELb1ELb0ELb1ELb0ELb0ELb1ELb1ELb0ELb0EEENS1_21CollectiveEpilogueFwdINS6_IJSA_SB_SA_EEES9_SD_SF_Li384ELb1ELb1ELb0ELb0EEENS1_36VarlenDynamicPersistentTileSchedulerILi192ELi192ELi384ELi128ELb0ELb1ELb1ELb0ELb1ELb1EEEEEEEEEvNT_6ParamsE)
        /*0098*/ 	.word	0x00000004


	//----- nvinfo : EIATTR_FRAME_SIZE
	.align		4
.L_36:
        /*009c*/ 	.byte	0x04, 0x11
        /*009e*/ 	.short	(.L_38 - .L_37)
	.align		4
.L_37:
        /*00a0*/ 	.word	index@(_ZN7cutlass13device_kernelIN5flash11enable_sm90INS1_16FlashAttnFwdSm90INS1_25CollectiveMainloopFwdSm90ILi2EN4cute5tupleIJNS5_1CILi1EEES8_S8_EEENS6_IJNS7_ILi192EEESA_NS7_ILi64EEEEEELi64ENS_6half_tEfNS_4arch4Sm90ELb0ELb0ELb1ELb1ELb0ELb1ELb0ELb0ELb1ELb1ELb0ELb0EEENS1_21CollectiveEpilogueFwdINS6_IJSA_SB_SA_EEES9_SD_SF_Li384ELb1ELb1ELb0ELb0EEENS1_36VarlenDynamicPersistentTileSchedulerILi192ELi192ELi384ELi128ELb0ELb1ELb1ELb0ELb1ELb1EEEEEEEEEvNT_6ParamsE)
        /*00a4*/ 	.word	0x00000000


	//----- nvinfo : EIATTR_REGCOUNT
	.align		4
.L_38:
        /*00a8*/ 	.byte	0x04, 0x2f
        /*00aa*/ 	.short	(.L_40 - .L_39)
	.align		4
.L_39:
        /*00ac*/ 	.word	index@(_ZN7cutlass13device_kernelIN5flash11enable_sm90INS1_16FlashAttnFwdSm90INS1_25CollectiveMainloopFwdSm90ILi2EN4cute5tupleIJNS5_1CILi1EEES8_S8_EEENS6_IJNS7_ILi192EEESA_NS7_ILi64EEEEEELi64ENS_6half_tEfNS_4arch4Sm90ELb0ELb0ELb1ELb1ELb0ELb0ELb0ELb0ELb1ELb1ELb0ELb0EEENS1_21CollectiveEpilogueFwdINS6_IJSA_SB_SA_EEES9_SD_SF_Li384ELb1ELb1ELb0ELb0EEENS1_36VarlenDynamicPersistentTileSchedulerILi192ELi192ELi384ELi128ELb0ELb1ELb1ELb0ELb1ELb1EEEEEEEEEvNT_6ParamsE)
        /*00b0*/ 	.word	0x00000004


	//----- nvinfo : EIATTR_FRAME_SIZE
	.align		4
.L_40:
        /*00b4*/ 	.byte	0x04, 0x11
        /*00b6*/ 	.short	(.L_42 - .L_41)
	.align		4
.L_41:
        /*00b8*/ 	.word	index@(_ZN7cutlass13device_kernelIN5flash11enable_sm90INS1_16FlashAttnFwdSm90INS1_25CollectiveMainloopFwdSm90ILi2EN4cute5tupleIJNS5_1CILi1EEES8_S8_EEENS6_IJNS7_ILi192EEESA_NS7_ILi64EEEEEELi64ENS_6half_tEfNS_4arch4Sm90ELb0ELb0ELb1ELb1ELb0ELb0ELb0ELb0ELb1ELb1ELb0ELb0EEENS1_21CollectiveEpilogueFwdINS6_IJSA_SB_SA_EEES9_SD_SF_Li384ELb1ELb1ELb0ELb0EEENS1_36VarlenDynamicPersistentTileSchedulerILi192ELi192ELi384ELi128ELb0ELb1ELb1ELb0ELb1ELb1EEEEEEEEEvNT_6ParamsE)
        /*00bc*/ 	.word	0x00000000


	//----- nvinfo : EIATTR_REGCOUNT
	.align		4
.L_42:
        /*00c0*/ 	.byte	0x04, 0x2f
        /*00c2*/ 	.short	(.L_44 - .L_43)
	.align		4
.L_43:
        /*00c4*/ 	.word	index@(_ZN7cutlass13device_kernelIN5flash11enable_sm90INS1_16FlashAttnFwdSm90INS1_25CollectiveMainloopFwdSm90ILi2EN4cute5tupleIJNS5_1CILi1EEES8_S8_EEENS6_IJNS7_ILi192EEESA_NS7_ILi64EEEEEELi64ENS_6half_tEfNS_4arch4Sm90ELb0ELb0ELb1ELb0ELb0ELb0ELb0ELb0ELb1ELb1ELb0ELb0EEENS1_21CollectiveEpilogueFwdINS6_IJSA_SB_SA_EEES9_SD_SF_Li384ELb0ELb1ELb0ELb0EEENS1_29StaticPersistentTileSchedulerILb0EEEEEEEEEvNT_6ParamsE)
        /*00c8*/ 	.word	0x00000004


	//----- nvinfo : EIATTR_FRAME_SIZE
	.align		4
.L_44:
        /*00cc*/ 	.byte	0x04, 0x11
        /*00ce*/ 	.short	(.L_46 - .L_45)
	.align		4
.L_45:
        /*00d0*/ 	.word	index@(_ZN7cutlass13device_kernelIN5flash11enable_sm90INS1_16FlashAttnFwdSm90INS1_25CollectiveMainloopFwdSm90ILi2EN4cute5tupleIJNS5_1CILi1EEES8_S8_EEENS6_IJNS7_ILi192EEESA_NS7_ILi64EEEEEELi64ENS_6half_tEfNS_4arch4Sm90ELb0ELb0ELb1ELb0ELb0ELb0ELb0ELb0ELb1ELb1ELb0ELb0EEENS1_21CollectiveEpilogueFwdINS6_IJSA_SB_SA_EEES9_SD_SF_Li384ELb0ELb1ELb0ELb0EEENS1_29StaticPersistentTileSchedulerILb0EEEEEEEEEvNT_6ParamsE)
        /*00d4*/ 	.word	0x00000000


	//----- nvinfo : EIATTR_REGCOUNT
	.align		4
.L_46:
        /*00d8*/ 	.byte	0x04, 0x2f
        /*00da*/ 	.short	(.L_48 - .L_47)
	.align		4
.L_47:
        /*00dc*/ 	.word	index@(_ZN7cutlass13device_kernelIN5flash11enable_sm90INS1_16FlashAttnFwdSm90INS1_25CollectiveMainloopFwdSm90ILi2EN4cute5tupleIJNS5_1CILi1EEES8_S8_EEENS6_IJNS7_ILi192EEENS7_ILi144EEENS7_ILi96EEEEEELi96ENS_6half_tEfNS_4arch4Sm90ELb1ELb0ELb1ELb1ELb0ELb1ELb0ELb0ELb1ELb1ELb0ELb0EEENS1_21CollectiveEpilogueFwdINS6_IJSA_SC_SB_EEES9_SE_SG_Li384ELb1ELb1ELb0ELb0EEENS1_36VarlenDynamicPersistentTileSchedulerILi192ELi144ELi384ELi128ELb0ELb1ELb1ELb1ELb1ELb1EEEEEEEEEvNT_6ParamsE)
        /*00e0*/ 	.word	0x00000004


	//----- nvinfo : EIATTR_FRAME_SIZE
	.align		4
.L_48:
        /*00e4*/ 	.byte	0x04, 0x11
        /*00e6*/ 	.short	(.L_50 - .L_49)
	.align		4
.L_49:
        /*00e8*/ 	.word	index@(_ZN7cutlass13device_kernelIN5flash11enable_sm90INS1_16FlashAttnFwdSm90INS1_25CollectiveMainloopFwdSm90ILi2EN4cute5tupleIJNS5_1CILi1EEES8_S8_EEENS6_IJNS7_ILi192EEENS7_ILi144EEENS7_ILi96EEEEEELi96ENS_6half_tEfNS_4arch4Sm90ELb1ELb0ELb1ELb1ELb0ELb1ELb0ELb0ELb1ELb1ELb0ELb0EEENS1_21CollectiveEpilogueFwdINS6_IJSA_SC_SB_EEES9_SE_SG_Li384ELb1ELb1ELb0ELb0EEENS1_36VarlenDynamicPersistentTileSchedulerILi192ELi144ELi384ELi128ELb0ELb1ELb1ELb1ELb1ELb1EEEEEEEEEvNT_6ParamsE)
        /*00ec*/ 	.word	0x00000000


	//----- nvinfo : EIATTR_REGCOUNT
	.align		4
.L_50:
        /*00f0*/ 	.byte	0x04, 0x2f
        /*00f2*/ 	.short	(.L_52 - .L_51)
	.align		4
.L_51:
        /*00f4*/ 	.word	index@(_ZN7cutlass13device_kernelIN5flash11enable_sm90INS1_16FlashAttnFwdSm90INS1_25CollectiveMainloopFwdSm90ILi2EN4cute5tupleIJNS5_1CILi1EEES8_S8_EEENS6_IJNS7_ILi192EEENS7_ILi144EEENS7_ILi96EEEEEELi96ENS_6half_tEfNS_4arch4Sm90ELb1ELb0ELb1ELb1ELb0ELb0ELb0ELb0ELb1ELb1ELb0ELb0EEENS1_21CollectiveEpilogueFwdINS6_IJSA_SC_SB_EEES9_SE_SG_Li384ELb1ELb1ELb0ELb0EEENS1_36VarlenDynamicPersistentTileSchedulerILi192ELi144ELi384ELi128ELb0ELb1ELb1ELb1ELb1ELb1EEEEEEEEEvNT_6ParamsE)
        /*00f8*/ 	.word	0x00000004


	//----- nvinfo : EIATTR_FRAME_SIZE
	.align		4
.L_52:
        /*00fc*/ 	.byte	0x04, 0x11
        /*00fe*/ 	.short	(.L_54 - .L_53)
	.align		4
.L_53:
        /*0100*/ 	.word	index@(_ZN7cutlass13device_kernelIN5flash11enable_sm90INS1_16FlashAttnFwdSm90INS1_25CollectiveMainloopFwdSm90ILi2EN4cute5tupleIJNS5_1CILi1EEES8_S8_EEENS6_IJNS7_ILi192EEENS7_ILi144EEENS7_ILi96EEEEEELi96ENS_6half_tEfNS_4arch4Sm90ELb1ELb0ELb1ELb1ELb0ELb0ELb0ELb0ELb1ELb1ELb0ELb0EEENS1_21CollectiveEpilogueFwdINS6_IJSA_SC_SB_EEES9_SE_SG_Li384ELb1ELb1ELb0ELb0EEENS1_36VarlenDynamicPersistentTileSchedulerILi192ELi144ELi384ELi128ELb0ELb1ELb1ELb1ELb1ELb1EEEEEEEEEvNT_6ParamsE)
        /*0104*/ 	.word	0x00000000


	//----- nvinfo : EIATTR_REGCOUNT
	.align		4
.L_54:
        /*0108*/ 	.byte	0x04, 0x2f
        /*010a*/ 	.short	(.L_56 - .L_55)
	.align		4
.L_55:
        /*010c*/ 	.word	index@(_ZN7cutlass13device_kernelIN5flash11enable_sm90INS1_16FlashAttnFwdSm90INS1_25CollectiveMainloopFwdSm90ILi2EN4cute5tupleIJNS5_1CILi1EEES8_S8_EEENS6_IJNS7_ILi192EEENS7_ILi144EEENS7_ILi96EEEEEELi96ENS_6half_tEfNS_4arch4Sm90ELb1ELb0ELb1ELb0ELb0ELb0ELb0ELb0ELb1ELb1ELb0ELb0EEENS1_21CollectiveEpilogueFwdINS6_IJSA_SC_SB_EEES9_SE_SG_Li384ELb0ELb1ELb0ELb0EEENS1_30DynamicPersistentTileSchedulerILi384ELi128ELb0ELb1ELb1EEEEEEEEEvNT_6ParamsE)
        /*0110*/ 	.word	0x00000004


	//----- nvinfo : EIATTR_FRAME_SIZE
	.align		4
.L_56:
        /*0114*/ 	.byte	0x04, 0x11
        /*0116*/ 	.short	(.L_58 - .L_57)
	.align		4
.L_57:
        /*0118*/ 	.word	index@(_ZN7cutlass13device_kernelIN5flash11enable_sm90INS1_16FlashAttnFwdSm90INS1_25CollectiveMainloopFwdSm90ILi2EN4cute5tupleIJNS5_1CILi1EEES8_S8_EEENS6_IJNS7_ILi192EEENS7_ILi144EEENS7_ILi96EEEEEELi96ENS_6half_tEfNS_4arch4Sm90ELb1ELb0ELb1ELb0ELb0ELb0ELb0ELb0ELb1ELb1ELb0ELb0EEENS1_21CollectiveEpilogueFwdINS6_IJSA_SC_SB_EEES9_SE_SG_Li384ELb0ELb1ELb0ELb0EEENS1_30DynamicPersistentTileSchedulerILi384ELi128ELb0ELb1ELb1EEEEEEEEEvNT_6ParamsE)
        /*011c*/ 	.word	0x00000000


	//----- nvinfo : EIATTR_REGCOUNT
	.align		4
.L_58:
        /*0120*/ 	.byte	0x04, 0x2f
        /*0122*/ 	.short	(.L_60 - .L_59)
	.align		4
.L_59:
        /*0124*/ 	.word	index@(_ZN7cutlass13device_kernelIN5flash11enable_sm90INS1_16FlashAttnFwdSm90INS1_25CollectiveMainloopFwdSm90ILi2EN4cute5tupleIJNS5_1CILi1EEES8_S8_EEENS6_IJNS7_ILi192EEENS7_ILi128EEENS7_ILi96EEEEEELi96ENS_6half_tEfNS_4arch4Sm90ELb0ELb1ELb1ELb1ELb0ELb1ELb0ELb0ELb1ELb1ELb0ELb0EEENS1_21CollectiveEpilogueFwdINS6_IJSA_SC_SB_EEES9_SE_SG_Li384ELb1ELb1ELb0ELb0EEENS1_36VarlenDynamicPersistentTileSchedulerILi192ELi128ELi384ELi128ELb0ELb1ELb1ELb1ELb0ELb1EEEEEEEEEvNT_6ParamsE)
        /*0128*/ 	.word	0x00000004


	//----- nvinfo : EIATTR_FRAME_SIZE
	.align		4
.L_60:
        /*012c*/ 	.byte	0x04, 0x11
        /*012e*/ 	.short	(.L_62 - .L_61)
	.align		4
.L_61:
        /*0130*/ 	.word	index@(_ZN7cutlass13device_kernelIN5flash11enable_sm90INS1_16FlashAttnFwdSm90INS1_25CollectiveMainloopFwdSm90ILi2EN4cute5tupleIJNS5_1CILi1EEES8_S8_EEENS6_IJNS7_ILi192EEENS7_ILi128EEENS7_ILi96EEEEEELi96ENS_6half_tEfNS_4arch4Sm90ELb0ELb1ELb1ELb1ELb0ELb1ELb0ELb0ELb1ELb1ELb0ELb0EEENS1_21CollectiveEpilogueFwdINS6_IJSA_SC_SB_EEES9_SE_SG_Li384ELb1ELb1ELb0ELb0EEENS1_36VarlenDynamicPersistentTileSchedulerILi192ELi128ELi384ELi128ELb0ELb1ELb1ELb1ELb0ELb1EEEEEEEEEvNT_6ParamsE)
        /*0134*/ 	.word	0x00000000


	//----- nvinfo : EIATTR_REGCOUNT
	.align		4
.L_62:
        /*0138*/ 	.byte	0x04, 0x2f
        /*013a*/ 	.short	(.L_64 - .L_63)
	.align		4
.L_63:
        /*013c*/ 	.word	index@(_ZN7cutlass13device_kernelIN5flash11enable_sm90INS1_16FlashAttnFwdSm90INS1_25CollectiveMainloopFwdSm90ILi2EN4cute5tupleIJNS5_1CILi1EEES8_S8_EEENS6_IJNS7_ILi192EEENS7_ILi128EEENS7_ILi96EEEEEELi96ENS_6half_tEfNS_4arch4Sm90ELb0ELb1ELb1ELb1ELb0ELb0ELb0ELb0ELb1ELb1ELb0ELb0EEENS1_21CollectiveEpilogueFwdINS6_IJSA_SC_SB_EEES9_SE_SG_Li384ELb1ELb1ELb0ELb0EEENS1_36VarlenDynamicPersistentTileSchedulerILi192ELi128ELi384ELi128ELb0ELb1ELb1ELb1ELb0ELb1EEEEEEEEEvNT_6ParamsE)
        /*0140*/ 	.word	0x00000004


	//----- nvinfo : EIATTR_FRAME_SIZE
	.align		4
.L_64:
        /*0144*/ 	.byte	0x04, 0x11
        /*0146*/ 	.short	(.L_66 - .L_65)
	.align		4
.L_65:
        /*0148*/ 	.word	index@(_ZN7cutlass13device_kernelIN5flash11enable_sm90INS1_16FlashAttnFwdSm90INS1_25CollectiveMainloopFwdSm90ILi2EN4cute5tupleIJNS5_1CILi1EEES8_S8_EEENS6_IJNS7_ILi192EEENS7_ILi128EEENS7_ILi96EEEEEELi96ENS_6half_tEfNS_4arch4Sm90ELb0ELb1ELb1ELb1ELb0ELb0ELb0ELb0ELb1ELb1ELb0ELb0EEENS1_21CollectiveEpilogueFwdINS6_IJSA_SC_SB_EEES9_SE_SG_Li384ELb1ELb1ELb0ELb0EEENS1_36VarlenDynamicPersistentTileSchedulerILi192ELi128ELi384ELi128ELb0ELb1ELb1ELb1ELb0ELb1EEEEEEEEEvNT_6ParamsE)
        /*014c*/ 	.word	0x00000000


	//----- nvinfo : EIATTR_REGCOUNT
	.align		4
.L_66:
        /*0150*/ 	.byte	0x04, 0x2f
        /*0152*/ 	.short	(.L_68 - .L_67)
	.align		4
.L_67:
        /*0154*/ 	.word	index@(_ZN7cutlass13device_kernelIN5flash11enable_sm90INS1_16FlashAttnFwdSm90INS1_25CollectiveMainloopFwdSm90ILi2EN4cute5tupleIJNS5_1CILi1EEES8_S8_EEENS6_IJNS7_ILi192EEENS7_ILi128EEENS7_ILi96EEEEEELi96ENS_6half_tEfNS_4arch4Sm90ELb0ELb1ELb1ELb0ELb0ELb0ELb0ELb0ELb1ELb1ELb0ELb0EEENS1_21CollectiveEpilogueFwdINS6_IJSA_SC_SB_EEES9_SE_SG_Li384ELb0ELb1ELb0ELb0EEENS1_30DynamicPersistentTileSchedulerILi384ELi128ELb0ELb1ELb1EEEEEEEEEvNT_6ParamsE)
        /*0158*/ 	.word	0x00000004


	//----- nvinfo : EIATTR_FRAME_SIZE
	.align		4
.L_68:
        /*015c*/ 	.byte	0x04, 0x11
        /*015e*/ 	.short	(.L_70 - .L_69)
	.align		4
.L_69:
        /*0160*/ 	.word	index@(_ZN7cutlass13device_kernelIN5flash11enable_sm90INS1_16FlashAttnFwdSm90INS1_25CollectiveMainloopFwdSm90ILi2EN4cute5tupleIJNS5_1CILi1EEES8_S8_EEENS6_IJNS7_ILi192EEENS7_ILi128EEENS7_ILi96EEEEEELi96ENS_6half_tEfNS_4arch4Sm90ELb0ELb1ELb1ELb0ELb0ELb0ELb0ELb0ELb1ELb1ELb0ELb0EEENS1_21CollectiveEpilogueFwdINS6_IJSA_SC_SB_EEES9_SE_SG_Li384ELb0ELb1ELb0ELb0EEENS1_30DynamicPersistentTileSchedulerILi384ELi128ELb0ELb1ELb1EEEEEEEEEvNT_6ParamsE)
        /*0164*/ 	.word	0x00000000


	//----- nvinfo : EIATTR_REGCOUNT
	.align		4
.L_70:
        /*0168*/ 	.byte	0x04, 0x2f
        /*016a*/ 	.short	(.L_72 - .L_71)
	.align		4
.L_71:
        /*016c*/ 	.word	index@(_ZN7cutlass13device_kernelIN5flash11enable_sm90INS1_16FlashAttnFwdSm90INS1_25CollectiveMainloopFwdSm90ILi2EN4cute5tupleIJNS5_1CILi1EEES8_S8_EEENS6_IJNS7_ILi192EEENS7_ILi144EEENS7_ILi96EEEEEELi96ENS_6half_tEfNS_4arch4Sm90ELb0ELb0ELb1ELb1ELb0ELb1ELb0ELb0ELb1ELb1ELb0ELb0EEENS1_21CollectiveEpilogueFwdINS6_IJSA_SC_SB_EEES9_SE_SG_Li384ELb1ELb1ELb0ELb0EEENS1_36VarlenDynamicPersistentTileSchedulerILi192ELi144ELi384ELi128ELb0ELb1ELb1ELb0ELb1ELb1EEEEEEEEEvNT_6ParamsE)
        /*0170*/ 	.word	0x00000004


	//----- nvinfo : EIATTR_FRAME_SIZE
	.align		4
.L_72:
        /*0174*/ 	.byte	0x04, 0x11
        /*0176*/ 	.short	(.L_74 - .L_73)
	.align		4
.L_73:
        /*0178*/ 	.word	index@(_ZN7cutlass13device_kernelIN5flash11enable_sm90INS1_16FlashAttnFwdSm90INS1_25CollectiveMainloopFwdSm90ILi2EN4cute5tupleIJNS5_1CILi1EEES8_S8_EEENS6_IJNS7_ILi192EEENS7_ILi144EEENS7_ILi96EEEEEELi96ENS_6half_tEfNS_4arch4Sm90ELb0ELb0ELb1ELb1ELb0ELb1ELb0ELb0ELb1ELb1ELb0ELb0EEENS1_21CollectiveEpilogueFwdINS6_IJSA_SC_SB_EEES9_SE_SG_Li384ELb1ELb1ELb0ELb0EEENS1_36VarlenDynamicPersistentTileSchedulerILi192ELi144ELi384ELi128ELb0ELb1ELb1ELb0ELb1ELb1EEEEEEEEEvNT_6ParamsE)
        /*017c*/ 	.word	0x00000000


	//----- nvinfo : EIATTR_REGCOUNT
	.align		4
.L_74:
        /*0180*/ 	.byte	0x04, 0x2f
        /*0182*/ 	.short	(.L_76 - .L_75)
	.align		4
.L_75:
        /*0184*/ 	.word	index@(_ZN7cutlass13device_kernelIN5flash11enable_sm90INS1_16FlashAttnFwdSm90INS1_25CollectiveMainloopFwdSm90ILi2EN4cute5tupleIJNS5_1CILi1EEES8_S8_EEENS6_IJNS7_ILi192EEENS7_ILi144EEENS7_ILi96EEEEEELi96ENS_6half_tEfNS_4arch4Sm90ELb0ELb0ELb1ELb1ELb0ELb0ELb0ELb0ELb1ELb1ELb0ELb0EEENS1_21CollectiveEpilogueFwdINS6_IJSA_SC_SB_EEES9_SE_SG_Li384ELb1ELb1ELb0ELb0EEENS1_36VarlenDynamicPersistentTileSchedulerILi192ELi144ELi384ELi128ELb0ELb1ELb1ELb0ELb1ELb1EEEEEEEEEvNT_6ParamsE)
        /*0188*/ 	.word	0x00000004


	//----- nvinfo : EIATTR_FRAME_SIZE
	.align		4
.L_76:
        /*018c*/ 	.byte	0x04, 0x11
        /*018e*/ 	.short	(.L_78 - .L_77)
	.align		4
.L_77:
        /*0190*/ 	.word	index@(_ZN7cutlass13device_kernelIN5flash11enable_sm90INS1_16FlashAttnFwdSm90INS1_25CollectiveMainloopFwdSm90ILi2EN4cute5tupleIJNS5_1CILi1EEES8_S8_EEENS6_IJNS7_ILi192EEENS7_ILi144EEENS7_ILi96EEEEEELi96ENS_6half_tEfNS_4arch4Sm90ELb0ELb0ELb1ELb1ELb0ELb0ELb0ELb0ELb1ELb1ELb0ELb0EEENS1_21CollectiveEpilogueFwdINS6_IJSA_SC_SB_EEES9_SE_SG_Li384ELb1ELb1ELb0ELb0EEENS1_36VarlenDynamicPersistentTileSchedulerILi192ELi144ELi384ELi128ELb0ELb1ELb1ELb0ELb1ELb1EEEEEEEEEvNT_6ParamsE)
        /*0194*/ 	.word	0x00000000


	//----- nvinfo : EIATTR_REGCOUNT
	.align		4
.L_78:
        /*0198*/ 	.byte	0x04, 0x2f
        /*019a*/ 	.short	(.L_80 - .L_79)
	.align		4
.L_79:
        /*019c*/ 	.word	index@(_ZN7cutlass13device_kernelIN5flash11enable_sm90INS1_16FlashAttnFwdSm90INS1_25CollectiveMainloopFwdSm90ILi2EN4cute5tupleIJNS5_1CILi1EEES8_S8_EEENS6_IJNS7_ILi192EEENS7_ILi144EEENS7_ILi96EEEEEELi96ENS_6half_tEfNS_4arch4Sm90ELb0ELb0ELb1ELb0ELb0ELb0ELb0ELb0ELb1ELb1ELb0ELb0EEENS1_21CollectiveEpilogueFwdINS6_IJSA_SC_SB_EEES9_SE_SG_Li384ELb0ELb1ELb0ELb0EEENS1_29StaticPersistentTileSchedulerILb0EEEEEEEEEvNT_6ParamsE)
        /*01a0*/ 	.word	0x00000004


	//----- nvinfo : EIATTR_FRAME_SIZE
	.align		4
.L_80:
        /*01a4*/ 	.byte	0x04, 0x11
        /*01a6*/ 	.short	(.L_82 - .L_81)
	.align		4
.L_81:
        /*01a8*/ 	.word	index@(_ZN7cutlass13device_kernelIN5flash11enable_sm90INS1_16FlashAttnFwdSm90INS1_25CollectiveMainloopFwdSm90ILi2EN4cute5tupleIJNS5_1CILi1EEES8_S8_EEENS6_IJNS7_ILi192EEENS7_ILi144EEENS7_ILi96EEEEEELi96ENS_6half_tEfNS_4arch4Sm90ELb0ELb0ELb1ELb0ELb0ELb0ELb0ELb0ELb1ELb1ELb0ELb0EEENS1_21CollectiveEpilogueFwdINS6_IJSA_SC_SB_EEES9_SE_SG_Li384ELb0ELb1ELb0ELb0EEENS1_29StaticPersistentTileSchedulerILb0EEEEEEEEEvNT_6ParamsE)
        /*01ac*/ 	.word	0x00000000


	//----- nvinfo : EIATTR_REGCOUNT
	.align		4
.L_82:
        /*01b0*/ 	.byte	0x04, 0x2f
        /*01b2*/ 	.short	(.L_84 - .L_83)
	.align		4
.L_83:
        /*01b4*/ 	.word	index@(_ZN7cutlass13device_kernelIN5flash11enable_sm90INS1_16FlashAttnFwdSm90INS1_25CollectiveMainloopFwdSm90ILi2EN4cute5tupleIJNS5_1CILi1EEES8_S8_EEENS6_IJNS7_ILi128EEESA_SA_EEELi128ENS_6half_tEfNS_4arch4Sm90ELb1ELb0ELb1ELb1ELb0ELb1ELb0ELb1ELb1ELb1ELb0ELb0EEENS1_21CollectiveEpilogueFwdISB_S9_SC_SE_Li256ELb1ELb1ELb0ELb0EEENS1_36VarlenDynamicPersistentTileSchedulerILi128ELi128ELi256ELi128ELb0ELb1ELb1ELb1ELb1ELb1EEEEEEEEEvNT_6ParamsE)
        /*01b8*/ 	.word	0x00000004


	//----- nvinfo : EIATTR_FRAME_SIZE
	.align		4
.L_84:
        /*01bc*/ 	.byte	0x04, 0x11
        /*01be*/ 	.short	(.L_86 - .L_85)
	.align		4
.L_85:
        /*01c0*/ 	.word	index@(_ZN7cutlass13device_kernelIN5flash11enable_sm90INS1_16FlashAttnFwdSm90INS1_25CollectiveMainloopFwdSm90ILi2EN4cute5tupleIJNS5_1CILi1EEES8_S8_EEENS6_IJNS7_ILi128EEESA_SA_EEELi128ENS_6half_tEfNS_4arch4Sm90ELb1ELb0ELb1ELb1ELb0ELb1ELb0ELb1ELb1ELb1ELb0ELb0EEENS1_21CollectiveEpilogueFwdISB_S9_SC_SE_Li256ELb1ELb1ELb0ELb0EEENS1_36VarlenDynamicPersistentTileSchedulerILi128ELi128ELi256ELi128ELb0ELb1ELb1ELb1ELb1ELb1EEEEEEEEEvNT_6ParamsE)
        /*01c4*/ 	.word	0x00000000


	//----- nvinfo : EIATTR_REGCOUNT
	.align		4
.L_86:
        /*01c8*/ 	.byte	0x04, 0x2f
        /*01ca*/ 	.short	(.L_88 - .L_87)
	.align		4
.L_87:
        /*01cc*/ 	.word	index@(_ZN7cutlass13device_kernelIN5flash11enable_sm90INS1_16FlashAttnFwdSm90INS1_25CollectiveMainloopFwdSm90ILi2EN4cute5tupleIJNS5_1CILi1EEES8_S8_EEENS6_IJNS7_ILi128EEESA_SA_EEELi128ENS_6half_tEfNS_4arch4Sm90ELb1ELb0ELb1ELb1ELb0ELb0ELb0ELb1ELb1ELb1ELb0ELb0EEENS1_21CollectiveEpilogueFwdISB_S9_SC_SE_Li256ELb1ELb1ELb0ELb0EEENS1_36VarlenDynamicPersistentTileSchedulerILi128ELi128ELi256ELi128ELb0ELb1ELb1ELb1ELb1ELb1EEEEEEEEEvNT_6ParamsE)
        /*01d0*/ 	.word	0x00000004


	//----- nvinfo : EIATTR_FRAME_SIZE
	.align		4
.L_88:
        /*01d4*/ 	.byte	0x04, 0x11
        /*01d6*/ 	.short	(.L_90 - .L_89)
	.align		4
.L_89:
        /*01d8*/ 	.word	index@(_ZN7cutlass13device_kernelIN5flash11enable_sm90INS1_16FlashAttnFwdSm90INS1_25CollectiveMainloopFwdSm90ILi2EN4cute5tupleIJNS5_1CILi1EEES8_S8_EEENS6_IJNS7_ILi128EEESA_SA_EEELi128ENS_6half_tEfNS_4arch4Sm90ELb1ELb0ELb1ELb1ELb0ELb0ELb0ELb1ELb1ELb1ELb0ELb0EEENS1_21CollectiveEpilogueFwdISB_S9_SC_SE_Li256ELb1ELb1ELb0ELb0EEENS1_36VarlenDynamicPersistentTileSchedulerILi128ELi128ELi256ELi128ELb0ELb1ELb1ELb1ELb1ELb1EEEEEEEEEvNT_6ParamsE)
        /*01dc*/ 	.word	0x00000000


	//----- nvinfo : EIATTR_REGCOUNT
	.align		4
.L_90:
        /*01e0*/ 	.byte	0x04, 0x2f
        /*01e2*/ 	.short	(.L_92 - .L_91)
	.align		4
.L_91:
        /*01e4*/ 	.word	index@(_ZN7cutlass13device_kernelIN5flash11enable_sm90INS1_16FlashAttnFwdSm90INS1_25CollectiveMainloopFwdSm90ILi2EN4cute5tupleIJNS5_1CILi1EEES8_S8_EEENS6_IJNS7_ILi128EEESA_SA_EEELi128ENS_6half_tEfNS_4arch4Sm90ELb1ELb0ELb1ELb0ELb0ELb0ELb0ELb1ELb1ELb1ELb0ELb0EEENS1_21CollectiveEpilogueFwdISB_S9_SC_SE_Li256ELb0ELb1ELb0ELb0EEENS1_30DynamicPersistentTileSchedulerILi256ELi128ELb0ELb1ELb1EEEEEEEEEvNT_6ParamsE)
        /*01e8*/ 	.word	0x00000004


	//----- nvinfo : EIATTR_FRAME_SIZE
	.align		4
.L_92:
        /*01ec*/ 	.byte	0x04, 0x11
        /*01ee*/ 	.short	(.L_94 - .L_93)
	.align		4
.L_93:
        /*01f0*/ 	.word	index@(_ZN7cutlass13device_kernelIN5flash11enable_sm90INS1_16FlashAttnFwdSm90INS1_25CollectiveMainloopFwdSm90ILi2EN4cute5tupleIJNS5_1CILi1EEES8_S8_EEENS6_IJNS7_ILi128EEESA_SA_EEELi128ENS_6half_tEfNS_4arch4Sm90ELb1ELb0ELb1ELb0ELb0ELb0ELb0ELb1ELb1ELb1ELb0ELb0EEENS1_21CollectiveEpilogueFwdISB_S9_SC_SE_Li256ELb0ELb1ELb0ELb0EEENS1_30DynamicPersistentTileSchedulerILi256ELi128ELb0ELb1ELb1EEEEEEEEEvNT_6ParamsE)
        /*01f4*/ 	.word	0x00000000


	//----- nvinfo : EIATTR_REGCOUNT
	.align		4
.L_94:
        /*01f8*/ 	.byte	0x04, 0x2f
        /*01fa*/ 	.short	(.L_96 - .L_95)
	.align		4
.L_95:
        /*01fc*/ 	.word	index@(_ZN7cutlass13device_kernelIN5flash11enable_sm90INS1_16FlashAttnFwdSm90INS1_25CollectiveMainloopFwdSm90ILi2EN4cute5tupleIJNS5_1CILi1EEES8_S8_EEENS6_IJNS7_ILi128EEESA_SA_EEELi128ENS_6half_tEfNS_4arch4Sm90ELb0ELb1ELb1ELb1ELb0ELb1ELb0ELb1ELb1ELb1ELb0ELb0EEENS1_21CollectiveEpilogueFwdISB_S9_SC_SE_Li256ELb1ELb1ELb0ELb0EEENS1_36VarlenDynamicPersistentTileSchedulerILi128ELi128ELi256ELi128ELb0ELb1ELb1ELb1ELb0ELb1EEEEEEEEEvNT_6ParamsE)
        /*0200*/ 	.word	0x00000004


	//----- nvinfo : EIATTR_FRAME_SIZE
	.align		4
.L_96:
        /*0204*/ 	.byte	0x04, 0x11
        /*0206*/ 	.short	(.L_98 - .L_97)
	.align		4
.L_97:
        /*0208*/ 	.word	index@(_ZN7cutlass13device_kernelIN5flash11enable_sm90INS1_16FlashAttnFwdSm90INS1_25CollectiveMainloopFwdSm90ILi2EN4cute5tupleIJNS5_1CILi1EEES8_S8_EEENS6_IJNS7_ILi128EEESA_SA_EEELi128ENS_6half_tEfNS_4arch4Sm90ELb0ELb1ELb1ELb1ELb0ELb1ELb0ELb1ELb1ELb1ELb0ELb0EEENS1_21CollectiveEpilogueFwdISB_S9_SC_SE_Li256ELb1ELb1ELb0ELb0EEENS1_36VarlenDynamicPersistentTileSchedulerILi128ELi128ELi256ELi128ELb0ELb1ELb1ELb1ELb0ELb1EEEEEEEEEvNT_6ParamsE)
        /*020c*/ 	.word	0x00000000


	//----- nvinfo : EIATTR_REGCOUNT
	.align		4
.L_98:
        /*0210*/ 	.byte	0x04, 0x2f
        /*0212*/ 	.short	(.L_100 - .L_99)
	.align		4
.L_99:
        /*0214*/ 	.word	index@(_ZN7cutlass13device_kernelIN5flash11enable_sm90INS1_16FlashAttnFwdSm90INS1_25CollectiveMainloopFwdSm90ILi2EN4cute5tupleIJNS5_1CILi1EEES8_S8_EEENS6_IJNS7_ILi128EEESA_SA_EEELi128ENS_6half_tEfNS_4arch4Sm90ELb0ELb1ELb1ELb1ELb0ELb0ELb0ELb1ELb1ELb1ELb0ELb0EEENS1_21CollectiveEpilogueFwdISB_S9_SC_SE_Li256ELb1ELb1ELb0ELb0EEENS1_36VarlenDynamicPersistentTileSchedulerILi128ELi128ELi256ELi128ELb0ELb1ELb1ELb1ELb0ELb1EEEEEEEEEvNT_6ParamsE)
        /*0218*/ 	.word	0x00000004


	//----- nvinfo : EIATTR_FRAME_SIZE
	.align		4
.L_100:
        /*021c*/ 	.byte	0x04, 0x11
        /*021e*/ 	.short	(.L_102 - .L_101)
	.align		4
.L_101:
        /*0220*/ 	.word	index@(_ZN7cutlass13device_kernelIN5flash11enable_sm90INS1_16FlashAttnFwdSm90INS1_25CollectiveMainloopFwdSm90ILi2EN4cute5tupleIJNS5_1CILi1EEES8_S8_EEENS6_IJNS7_ILi128EEESA_SA_EEELi128ENS_6half_tEfNS_4arch4Sm90ELb0ELb1ELb1ELb1ELb0ELb0ELb0ELb1ELb1ELb1ELb0ELb0EEENS1_21CollectiveEpilogueFwdISB_S9_SC_SE_Li256ELb1ELb1ELb0ELb0EEENS1_36VarlenDynamicPersistentTileSchedulerILi128ELi128ELi256ELi128ELb0ELb1ELb1ELb1ELb0ELb1EEEEEEEEEvNT_6ParamsE)
        /*0224*/ 	.word	0x00000000


	//----- nvinfo : EIATTR_REGCOUNT
	.align		4
.L_102:
        /*0228*/ 	.byte	0x04, 0x2f
        /*022a*/ 	.short	(.L_104 - .L_103)
	.align		4
.L_103:
        /*022c*/ 	.word	index@(_ZN7cutlass13device_kernelIN5flash11enable_sm90INS1_16FlashAttnFwdSm90INS1_25CollectiveMainloopFwdSm90ILi2EN4cute5tupleIJNS5_1CILi1EEES8_S8_EEENS6_IJNS7_ILi128EEESA_SA_EEELi128ENS_6half_tEfNS_4arch4Sm90ELb0ELb1ELb1ELb0ELb0ELb0ELb0ELb1ELb1ELb1ELb0ELb0EEENS1_21CollectiveEpilogueFwdISB_S9_SC_SE_Li256ELb0ELb1ELb0ELb0EEENS1_30DynamicPersistentTileSchedulerILi256ELi128ELb0ELb1ELb1EEEEEEEEEvNT_6ParamsE)
        /*0230*/ 	.word	0x00000004


	//----- nvinfo : EIATTR_FRAME_SIZE
	.align		4
.L_104:
        /*0234*/ 	.byte	0x04, 0x11
        /*0236*/ 	.short	(.L_106 - .L_105)
	.align		4
.L_105:
        /*0238*/ 	.word	index@(_ZN7cutlass13device_kernelIN5flash11enable_sm90INS1_16FlashAttnFwdSm90INS1_25CollectiveMainloopFwdSm90ILi2EN4cute5tupleIJNS5_1CILi1EEES8_S8_EEENS6_IJNS7_ILi128EEESA_SA_EEELi128ENS_6half_tEfNS_4arch4Sm90ELb0ELb1ELb1ELb0ELb0ELb0ELb0ELb1ELb1ELb1ELb0ELb0EEENS1_21CollectiveEpilogueFwdISB_S9_SC_SE_Li256ELb0ELb1ELb0ELb0EEENS1_30DynamicPersistentTileSchedulerILi256ELi128ELb0ELb1ELb1EEEEEEEEEvNT_6ParamsE)
        /*023c*/ 	.word	0x00000000


	//----- nvinfo : EIATTR_REGCOUNT
	.align		4
.L_106:
        /*0240*/ 	.byte	0x04, 0x2f
        /*0242*/ 	.short	(.L_108 - .L_107)
	.align		4
.L_107:
        /*0244*/ 	.word	index@(_ZN7cutlass13device_kernelIN5flash11enable_sm90INS1_16FlashAttnFwdSm90INS1_25CollectiveMainloopFwdSm90ILi2EN4cute5tupleIJNS5_1CILi1EEES8_S8_EEENS6_IJNS7_ILi128EEENS7_ILi176EEESA_EEELi128ENS_6half_tEfNS_4arch4Sm90ELb0ELb0ELb1ELb1ELb0ELb1ELb0ELb1ELb1ELb1ELb0ELb0EEENS1_21CollectiveEpilogueFwdINS6_IJSA_SA_SB_EEES9_SD_SF_Li256ELb1ELb1ELb0ELb0EEENS1_36VarlenDynamicPersistentTileSchedulerILi128ELi176ELi256ELi128ELb0ELb1ELb1ELb0ELb1ELb1EEEEEEEEEvNT_6ParamsE)
        /*0248*/ 	.word	0x00000004


	//----- nvinfo : EIATTR_FRAME_SIZE
	.align		4
.L_108:
        /*024c*/ 	.byte	0x04, 0x11
        /*024e*/ 	.short	(.L_110 - .L_109)
	.align		4
.L_109:
        /*0250*/ 	.word	index@(_ZN7cutlass13device_kernelIN5flash11enable_sm90INS1_16FlashAttnFwdSm90INS1_25CollectiveMainloopFwdSm90ILi2EN4cute5tupleIJNS5_1CILi1EEES8_S8_EEENS6_IJNS7_ILi128EEENS7_ILi176EEESA_EEELi128ENS_6half_tEfNS_4arch4Sm90ELb0ELb0ELb1ELb1ELb0ELb1ELb0ELb1ELb1ELb1ELb0ELb0EEENS1_21CollectiveEpilogueFwdINS6_IJSA_SA_SB_EEES9_SD_SF_Li256ELb1ELb1ELb0ELb0EEENS1_36VarlenDynamicPersistentTileSchedulerILi128ELi176ELi256ELi128ELb0ELb1ELb1ELb0ELb1ELb1EEEEEEEEEvNT_6ParamsE)
        /*0254*/ 	.word	0x00000000


	//----- nvinfo : EIATTR_REGCOUNT
	.align		4
.L_110:
        /*0258*/ 	.byte	0x04, 0x2f
        /*025a*/ 	.short	(.L_112 - .L_111)
	.align		4
.L_111:
        /*025c*/ 	.word	index@(_ZN7cutlass13device_kernelIN5flash11enable_sm90INS1_16FlashAttnFwdSm90INS1_25CollectiveMainloopFwdSm90ILi2EN4cute5tupleIJNS5_1CILi1EEES8_S8_EEENS6_IJNS7_ILi128EEENS7_ILi176EEESA_EEELi128ENS_6half_tEfNS_4arch4Sm90ELb0ELb0ELb1ELb1ELb0ELb0ELb0ELb1ELb1ELb1ELb0ELb0EEENS1_21CollectiveEpilogueFwdINS6_IJSA_SA_SB_EEES9_SD_SF_Li256ELb1ELb1ELb0ELb0EEENS1_36VarlenDynamicPersistentTileSchedulerILi128ELi176ELi256ELi128ELb0ELb1ELb1ELb0ELb1ELb1EEEEEEEEEvNT_6ParamsE)
        /*0260*/ 	.word	0x00000004


	//----- nvinfo : EIATTR_FRAME_SIZE
	.align		4
.L_112:
        /*0264*/ 	.byte	0x04, 0x11
        /*0266*/ 	.short	(.L_114 - .L_113)
	.align		4
.L_113:
        /*0268*/ 	.word	index@(_ZN7cutlass13device_kernelIN5flash11enable_sm90INS1_16FlashAttnFwdSm90INS1_25CollectiveMainloopFwdSm90ILi2EN4cute5tupleIJNS5_1CILi1EEES8_S8_EEENS6_IJNS7_ILi128EEENS7_ILi176EEESA_EEELi128ENS_6half_tEfNS_4arch4Sm90ELb0ELb0ELb1ELb1ELb0ELb0ELb0ELb1ELb1ELb1ELb0ELb0EEENS1_21CollectiveEpilogueFwdINS6_IJSA_SA_SB_EEES9_SD_SF_Li256ELb1ELb1ELb0ELb0EEENS1_36VarlenDynamicPersistentTileSchedulerILi128ELi176ELi256ELi128ELb0ELb1ELb1ELb0ELb1ELb1EEEEEEEEEvNT_6ParamsE)
        /*026c*/ 	.word	0x00000000


	//----- nvinfo : EIATTR_REGCOUNT
	.align		4
.L_114:
        /*0270*/ 	.byte	0x04, 0x2f
        /*0272*/ 	.short	(.L_116 - .L_115)
	.align		4
.L_115:
        /*0274*/ 	.word	index@(_ZN7cutlass13device_kernelIN5flash11enable_sm90INS1_16FlashAttnFwdSm90INS1_25CollectiveMainloopFwdSm90ILi2EN4cute5tupleIJNS5_1CILi2EEENS7_ILi1EEES9_EEENS6_IJNS7_ILi128EEENS7_ILi176EEESB_EEELi128ENS_6half_tEfNS_4arch4Sm90ELb0ELb0ELb1ELb0ELb0ELb0ELb0ELb1ELb1ELb1ELb0ELb0EEENS1_21CollectiveEpilogueFwdINS6_IJSB_SB_SC_EEESA_SE_SG_Li256ELb0ELb1ELb0ELb0EEENS1_29StaticPersistentTileSchedulerILb0EEEEEEEEEvNT_6ParamsE)
        /*0278*/ 	.word	0x00000004


	//----- nvinfo : EIATTR_FRAME_SIZE
	.align		4
.L_116:
        /*027c*/ 	.byte	0x04, 0x11
        /*027e*/ 	.short	(.L_118 - .L_117)
	.align		4
.L_117:
        /*0280*/ 	.word	index@(_ZN7cutlass13device_kernelIN5flash11enable_sm90INS1_16FlashAttnFwdSm90INS1_25CollectiveMainloopFwdSm90ILi2EN4cute5tupleIJNS5_1CILi2EEENS7_ILi1EEES9_EEENS6_IJNS7_ILi128EEENS7_ILi176EEESB_EEELi128ENS_6half_tEfNS_4arch4Sm90ELb0ELb0ELb1ELb0ELb0ELb0ELb0ELb1ELb1ELb1ELb0ELb0EEENS1_21CollectiveEpilogueFwdINS6_IJSB_SB_SC_EEESA_SE_SG_Li256ELb0ELb1ELb0ELb0EEENS1_29StaticPersistentTileSchedulerILb0EEEEEEEEEvNT_6ParamsE)
        /*0284*/ 	.word	0x00000000


	//----- nvinfo : EIATTR_REGCOUNT
	.align		4
.L_118:
        /*0288*/ 	.byte	0x04, 0x2f
        /*028a*/ 	.short	(.L_120 - .L_119)
	.align		4
.L_119:
        /*028c*/ 	.word	index@(_ZN7cutlass13device_kernelIN5flash11enable_sm90INS1_16FlashAttnFwdSm90INS1_25CollectiveMainloopFwdSm90ILi2EN4cute5tupleIJNS5_1CILi1EEES8_S8_EEENS6_IJNS7_ILi128EEENS7_ILi176EEESA_EEELi128ENS_6half_tEfNS_4arch4Sm90ELb0ELb0ELb1ELb0ELb0ELb0ELb0ELb1ELb1ELb1ELb0ELb0EEENS1_21CollectiveEpilogueFwdINS6_IJSA_SA_SB_EEES9_SD_SF_Li256ELb0ELb1ELb0ELb0EEENS1_29StaticPersistentTileSchedulerILb0EEEEEEEEEvNT_6ParamsE)
        /*0290*/ 	.word	0x00000004


	//----- nvinfo : EIATTR_FRAME_SIZE
	.align		4
.L_120:
        /*0294*/ 	.byte	0x04, 0x11
        /*0296*/ 	.short	(.L_122 - .L_121)
	.align		4
.L_121:
        /*0298*/ 	.word	index@(_ZN7cutlass13device_kernelIN5flash11enable_sm90INS1_16FlashAttnFwdSm90INS1_25CollectiveMainloopFwdSm90ILi2EN4cute5tupleIJNS5_1CILi1EEES8_S8_EEENS6_IJNS7_ILi128EEENS7_ILi176EEESA_EEELi128ENS_6half_tEfNS_4arch4Sm90ELb0ELb0ELb1ELb0ELb0ELb0ELb0ELb1ELb1ELb1ELb0ELb0EEENS1_21CollectiveEpilogueFwdINS6_IJSA_SA_SB_EEES9_SD_SF_Li256ELb0ELb1ELb0ELb0EEENS1_29StaticPersistentTileSchedulerILb0EEEEEEEEEvNT_6ParamsE)
        /*029c*/ 	.word	0x00000000


	//----- nvinfo : EIATTR_REGCOUNT
	.align		4
.L_122:
        /*02a0*/ 	.byte	0x04, 0x2f
        /*02a2*/ 	.short	(.L_124 - .L_123)
	.align		4
.L_123:
        /*02a4*/ 	.word	index@(_ZN7cutlass13device_kernelIN5flash11enable_sm90INS1_16FlashAttnFwdSm90INS1_25CollectiveMainloopFwdSm90ILi2EN4cute5tupleIJNS5_1CILi1EEES8_S8_EEENS6_IJNS7_ILi128EEENS7_ILi112EEENS7_ILi192EEEEEELi192ENS_6half_tEfNS_4arch4Sm90ELb1ELb0ELb1ELb1ELb0ELb1ELb0ELb1ELb1ELb1ELb0ELb0EEENS1_21CollectiveEpilogueFwdINS6_IJSA_SC_SB_EEES9_SE_SG_Li256ELb1ELb1ELb0ELb0EEENS1_36VarlenDynamicPersistentTileSchedulerILi128ELi112ELi256ELi128ELb0ELb1ELb1ELb1ELb1ELb1EEEEEEEEEvNT_6ParamsE)
        /*02a8*/ 	.word	0x00000004


	//----- nvinfo : EIATTR_FRAME_SIZE
	.align		4
.L_124:
        /*02ac*/ 	.byte	0x04, 0x11
        /*02ae*/ 	.short	(.L_126 - .L_125)
	.align		4
.L_125:
        /*02b0*/ 	.word	index@(_ZN7cutlass13device_kernelIN5flash11enable_sm90INS1_16FlashAttnFwdSm90INS1_25CollectiveMainloopFwdSm90ILi2EN4cute5tupleIJNS5_1CILi1EEES8_S8_EEENS6_IJNS7_ILi128EEENS7_ILi112EEENS7_ILi192EEEEEELi192ENS_6half_tEfNS_4arch4Sm90ELb1ELb0ELb1ELb1ELb0ELb1ELb0ELb1ELb1ELb1ELb0ELb0EEENS1_21CollectiveEpilogueFwdINS6_IJSA_SC_SB_EEES9_SE_SG_Li256ELb1ELb1ELb0ELb0EEENS1_36VarlenDynamicPersistentTileSchedulerILi128ELi112ELi256ELi128ELb0ELb1ELb1ELb1ELb1ELb1EEEEEEEEEvNT_6ParamsE)
        /*02b4*/ 	.word	0x00000000


	//----- nvinfo : EIATTR_REGCOUNT
	.align		4
.L_126:
        /*02b8*/ 	.byte	0x04, 0x2f
        /*02ba*/ 	.short	(.L_128 - .L_127)
	.align		4
.L_127:
        /*02bc*/ 	.word	index@(_ZN7cutlass13device_kernelIN5flash11enable_sm90INS1_16FlashAttnFwdSm90INS1_25CollectiveMainloopFwdSm90ILi2EN4cute5tupleIJNS5_1CILi1EEES8_S8_EEENS6_IJNS7_ILi128EEENS7_ILi112EEENS7_ILi192EEEEEELi192ENS_6half_tEfNS_4arch4Sm90ELb1ELb0ELb1ELb1ELb0ELb0ELb0ELb1ELb1ELb1ELb0ELb0EEENS1_21CollectiveEpilogueFwdINS6_IJSA_SC_SB_EEES9_SE_SG_Li256ELb1ELb1ELb0ELb0EEENS1_36VarlenDynamicPersistentTileSchedulerILi128ELi112ELi256ELi128ELb0ELb1ELb1ELb1ELb1ELb1EEEEEEEEEvNT_6ParamsE)
        /*02c0*/ 	.word	0x00000004


	//----- nvinfo : EIATTR_FRAME_SIZE
	.align		4
.L_128:
        /*02c4*/ 	.byte	0x04, 0x11
        /*02c6*/ 	.short	(.L_130 - .L_129)
	.align		4
.L_129:
        /*02c8*/ 	.word	index@(_ZN7cutlass13device_kernelIN5flash11enable_sm90INS1_16FlashAttnFwdSm90INS1_25CollectiveMainloopFwdSm90ILi2EN4cute5tupleIJNS5_1CILi1EEES8_S8_EEENS6_IJNS7_ILi128EEENS7_ILi112EEENS7_ILi192EEEEEELi192ENS_6half_tEfNS_4arch4Sm90ELb1ELb0ELb1ELb1ELb0ELb0ELb0ELb1ELb1ELb1ELb0ELb0EEENS1_21CollectiveEpilogueFwdINS6_IJSA_SC_SB_EEES9_SE_SG_Li256ELb1ELb1ELb0ELb0EEENS1_36VarlenDynamicPersistentTileSchedulerILi128ELi112ELi256ELi128ELb0ELb1ELb1ELb1ELb1ELb1EEEEEEEEEvNT_6ParamsE)
        /*02cc*/ 	.word	0x00000000


	//----- nvinfo : EIATTR_REGCOUNT
	.align		4
.L_130:
        /*02d0*/ 	.byte	0x04, 0x2f
        /*02d2*/ 	.short	(.L_132 - .L_131)
	.align		4
.L_131:
        /*02d4*/ 	.word	index@(_ZN7cutlass13device_kernelIN5flash11enable_sm90INS1_16FlashAttnFwdSm90INS1_25CollectiveMainloopFwdSm90ILi2EN4cute5tupleIJNS5_1CILi1EEES8_S8_EEENS6_IJNS7_ILi128EEENS7_ILi112EEENS7_ILi192EEEEEELi192ENS_6half_tEfNS_4arch4Sm90ELb1ELb0ELb1ELb0ELb0ELb0ELb0ELb1ELb1ELb1ELb0ELb0EEENS1_21CollectiveEpilogueFwdINS6_IJSA_SC_SB_EEES9_SE_SG_Li256ELb0ELb1ELb0ELb0EEENS1_30DynamicPersistentTileSchedulerILi256ELi128ELb0ELb1ELb1EEEEEEEEEvNT_6ParamsE)
        /*02d8*/ 	.word	0x00000004


	//----- nvinfo : EIATTR_FRAME_SIZE
	.align		4
.L_132:
        /*02dc*/ 	.byte	0x04, 0x11
        /*02de*/ 	.short	(.L_134 - .L_133)
	.align		4
.L_133:
        /*02e0*/ 	.word	index@(_ZN7cutlass13device_kernelIN5flash11enable_sm90INS1_16FlashAttnFwdSm90INS1_25CollectiveMainloopFwdSm90ILi2EN4cute5tupleIJNS5_1CILi1EEES8_S8_EEENS6_IJNS7_ILi128EEENS7_ILi112EEENS7_ILi192EEEEEELi192ENS_6half_tEfNS_4arch4Sm90ELb1ELb0ELb1ELb0ELb0ELb0ELb0ELb1ELb1ELb1ELb0ELb0EEENS1_21CollectiveEpilogueFwdINS6_IJSA_SC_SB_EEES9_SE_SG_Li256ELb0ELb1ELb0ELb0EEENS1_30DynamicPersistentTileSchedulerILi256ELi128ELb0ELb1ELb1EEEEEEEEEvNT_6ParamsE)
        /*02e4*/ 	.word	0x00000000


	//----- nvinfo : EIATTR_REGCOUNT
	.align		4
.L_134:
        /*02e8*/ 	.byte	0x04, 0x2f
        /*02ea*/ 	.short	(.L_136 - .L_135)
	.align		4
.L_135:
        /*02ec*/ 	.word	index@(_ZN7cutlass13device_kernelIN5flash11enable_sm90INS1_16FlashAttnFwdSm90INS1_25CollectiveMainloopFwdSm90ILi2EN4cute5tupleIJNS5_1CILi1EEES8_S8_EEENS6_IJNS7_ILi128EEENS7_ILi96EEENS7_ILi192EEEEEELi192ENS_6half_tEfNS_4arch4Sm90ELb0ELb1ELb1ELb1ELb0ELb1ELb0ELb1ELb1ELb1ELb0ELb0EEENS1_21CollectiveEpilogueFwdINS6_IJSA_SC_SB_EEES9_SE_SG_Li256ELb1ELb1ELb0ELb0EEENS1_36VarlenDynamicPersistentTileSchedulerILi128ELi96ELi256ELi128ELb0ELb1ELb1ELb1ELb0ELb1EEEEEEEEEvNT_6ParamsE)
        /*02f0*/ 	.word	0x00000004


	//----- nvinfo : EIATTR_FRAME_SIZE
	.align		4
.L_136:
        /*02f4*/ 	.byte	0x04, 0x11
        /*02f6*/ 	.short	(.L_138 - .L_137)
	.align		4
.L_137:
        /*02f8*/ 	.word	index@(_ZN7cutlass13device_kernelIN5flash11enable_sm90INS1_16FlashAttnFwdSm90INS1_25CollectiveMainloopFwdSm90ILi2EN4cute5tupleIJNS5_1CILi1EEES8_S8_EEENS6_IJNS7_ILi128EEENS7_ILi96EEENS7_ILi192EEEEEELi192ENS_6half_tEfNS_4arch4Sm90ELb0ELb1ELb1ELb1ELb0ELb1ELb0ELb1ELb1ELb1ELb0ELb0EEENS1_21CollectiveEpilogueFwdINS6_IJSA_SC_SB_EEES9_SE_SG_Li256ELb1ELb1ELb0ELb0EEENS1_36VarlenDynamicPersistentTileSchedulerILi128ELi96ELi256ELi128ELb0ELb1ELb1ELb1ELb0ELb1EEEEEEEEEvNT_6ParamsE)
        /*02fc*/ 	.word	0x00000000


	//----- nvinfo : EIATTR_REGCOUNT
	.align		4
.L_138:
        /*0300*/ 	.byte	0x04, 0x2f
        /*0302*/ 	.short	(.L_140 - .L_139)
	.align		4
.L_139:
        /*0304*/ 	.word	index@(_ZN7cutlass13device_kernelIN5flash11enable_sm90INS1_16FlashAttnFwdSm90INS1_25CollectiveMainloopFwdSm90ILi2EN4cute5tupleIJNS5_1CILi1EEES8_S8_EEENS6_IJNS7_ILi128EEENS7_ILi96EEENS7_ILi192EEEEEELi192ENS_6half_tEfNS_4arch4Sm90ELb0ELb1ELb1ELb1ELb0ELb0ELb0ELb1ELb1ELb1ELb0ELb0EEENS1_21CollectiveEpilogueFwdINS6_IJSA_SC_SB_EEES9_SE_SG_Li256ELb1ELb1ELb0ELb0EEENS1_36VarlenDynamicPersistentTileSchedulerILi128ELi96ELi256ELi128ELb0ELb1ELb1ELb1ELb0ELb1EEEEEEEEEvNT_6ParamsE)
        /*0308*/ 	.word	0x00000004


	//----- nvinfo : EIATTR_FRAME_SIZE
	.align		4
.L_140:
        /*030c*/ 	.byte	0x04, 0x11
        /*030e*/ 	.short	(.L_142 - .L_141)
	.align		4
.L_141:
        /*0310*/ 	.word	index@(_ZN7cutlass13device_kernelIN5flash11enable_sm90INS1_16FlashAttnFwdSm90INS1_25CollectiveMainloopFwdSm90ILi2EN4cute5tupleIJNS5_1CILi1EEES8_S8_EEENS6_IJNS7_ILi128EEENS7_ILi96EEENS7_ILi192EEEEEELi192ENS_6half_tEfNS_4arch4Sm90ELb0ELb1ELb1ELb1ELb0ELb0ELb0ELb1ELb1ELb1ELb0ELb0EEENS1_21CollectiveEpilogueFwdINS6_IJSA_SC_SB_EEES9_SE_SG_Li256ELb1ELb1ELb0ELb0EEENS1_36VarlenDynamicPersistentTileSchedulerILi128ELi96ELi256ELi128ELb0ELb1ELb1ELb1ELb0ELb1EEEEEEEEEvNT_6ParamsE)
        /*0314*/ 	.word	0x00000000


	//----- nvinfo : EIATTR_REGCOUNT
	.align		4
.L_142:
        /*0318*/ 	.byte	0x04, 0x2f
        /*031a*/ 	.short	(.L_144 - .L_143)
	.align		4
.L_143:
        /*031c*/ 	.word	index@(_ZN7cutlass13device_kernelIN5flash11enable_sm90INS1_16FlashAttnFwdSm90INS1_25CollectiveMainloopFwdSm90ILi2EN4cute5tupleIJNS5_1CILi1EEES8_S8_EEENS6_IJNS7_ILi128EEENS7_ILi96EEENS7_ILi192EEEEEELi192ENS_6half_tEfNS_4arch4Sm90ELb0ELb1ELb1ELb0ELb0ELb0ELb0ELb1ELb1ELb1ELb0ELb0EEENS1_21CollectiveEpilogueFwdINS6_IJSA_SC_SB_EEES9_SE_SG_Li256ELb0ELb1ELb0ELb0EEENS1_30DynamicPersistentTileSchedulerILi256ELi128ELb0ELb1ELb1EEEEEEEEEvNT_6ParamsE)
        /*0320*/ 	.word	0x00000004


	//----- nvinfo : EIATTR_FRAME_SIZE
	.align		4
.L_144:
        /*0324*/ 	.byte	0x04, 0x11
        /*0326*/ 	.short	(.L_146 - .L_145)
	.align		4
.L_145:
        /*0328*/ 	.word	index@(_ZN7cutlass13device_kernelIN5flash11enable_sm90INS1_16FlashAttnFwdSm90INS1_25CollectiveMainloopFwdSm90ILi2EN4cute5tupleIJNS5_1CILi1EEES8_S8_EEENS6_IJNS7_ILi128EEENS7_ILi96EEENS7_ILi192EEEEEELi192ENS_6half_tEfNS_4arch4Sm90ELb0ELb1ELb1ELb0ELb0ELb0ELb0ELb1ELb1ELb1ELb0ELb0EEENS1_21CollectiveEpilogueFwdINS6_IJSA_SC_SB_EEES9_SE_SG_Li256ELb0ELb1ELb0ELb0EEENS1_30DynamicPersistentTileSchedulerILi256ELi128ELb0ELb1ELb1EEEEEEEEEvNT_6ParamsE)
        /*032c*/ 	.word	0x00000000


	//----- nvinfo : EIATTR_REGCOUNT
	.align		4
.L_146:
        /*0330*/ 	.byte	0x04, 0x2f
        /*0332*/ 	.short	(.L_148 - .L_147)
	.align		4
.L_147:
        /*0334*/ 	.word	index@(_ZN7cutlass13device_kernelIN5flash11enable_sm90INS1_16FlashAttnFwdSm90INS1_25CollectiveMainloopFwdSm90ILi2EN4cute5tupleIJNS5_1CILi1EEES8_S8_EEENS6_IJNS7_ILi128EEENS7_ILi112EEENS7_ILi192EEEEEELi192ENS_6half_tEfNS_4arch4Sm90ELb0ELb0ELb1ELb1ELb0ELb1ELb0ELb1ELb1ELb1ELb0ELb0EEENS1_21CollectiveEpilogueFwdINS6_IJSA_SC_SB_EEES9_SE_SG_Li256ELb1ELb1ELb0ELb0EEENS1_36VarlenDynamicPersistentTileSchedulerILi128ELi112ELi256ELi128ELb0ELb1ELb1ELb0ELb1ELb1EEEEEEEEEvNT_6ParamsE)
        /*0338*/ 	.word	0x00000004


	//----- nvinfo : EIATTR_FRAME_SIZE
	.align		4
.L_148:
        /*033c*/ 	.byte	0x04, 0x11
        /*033e*/ 	.short	(.L_150 - .L_149)
	.align		4
.L_149:
        /*0340*/ 	.word	index@(_ZN7cutlass13device_kernelIN5flash11enable_sm90INS1_16FlashAttnFwdSm90INS1_25CollectiveMainloopFwdSm90ILi2EN4cute5tupleIJNS5_1CILi1EEES8_S8_EEENS6_IJNS7_ILi128EEENS7_ILi112EEENS7_ILi192EEEEEELi192ENS_6half_tEfNS_4arch4Sm90ELb0ELb0ELb1ELb1ELb0ELb1ELb0ELb1ELb1ELb1ELb0ELb0EEENS1_21CollectiveEpilogueFwdINS6_IJSA_SC_SB_EEES9_SE_SG_Li256ELb1ELb1ELb0ELb0EEENS1_36VarlenDynamicPersistentTileSchedulerILi128ELi112ELi256ELi128ELb0ELb1ELb1ELb0ELb1ELb1EEEEEEEEEvNT_6ParamsE)
        /*0344*/ 	.word	0x00000000


	//----- nvinfo : EIATTR_REGCOUNT
	.align		4
.L_150:
        /*0348*/ 	.byte	0x04, 0x2f
        /*034a*/ 	.short	(.L_152 - .L_151)
	.align		4
.L_151:
        /*034c*/ 	.word	index@(_ZN7cutlass13device_kernelIN5flash11enable_sm90INS1_16FlashAttnFwdSm90INS1_25CollectiveMainloopFwdSm90ILi2EN4cute5tupleIJNS5_1CILi1EEES8_S8_EEENS6_IJNS7_ILi128EEENS7_ILi112EEENS7_ILi192EEEEEELi192ENS_6half_tEfNS_4arch4Sm90ELb0ELb0ELb1ELb1ELb0ELb0ELb0ELb1ELb1ELb1ELb0ELb0EEENS1_21CollectiveEpilogueFwdINS6_IJSA_SC_SB_EEES9_SE_SG_Li256ELb1ELb1ELb0ELb0EEENS1_36VarlenDynamicPersistentTileSchedulerILi128ELi112ELi256ELi128ELb0ELb1ELb1ELb0ELb1ELb1EEEEEEEEEvNT_6ParamsE)
        /*0350*/ 	.word	0x00000004


	//----- nvinfo : EIATTR_FRAME_SIZE
	.align		4
.L_152:
        /*0354*/ 	.byte	0x04, 0x11
        /*0356*/ 	.short	(.L_154 - .L_153)
	.align		4
.L_153:
        /*0358*/ 	.word	index@(_ZN7cutlass13device_kernelIN5flash11enable_sm90INS1_16FlashAttnFwdSm90INS1_25CollectiveMainloopFwdSm90ILi2EN4cute5tupleIJNS5_1CILi1EEES8_S8_EEENS6_IJNS7_ILi128EEENS7_ILi112EEENS7_ILi192EEEEEELi192ENS_6half_tEfNS_4arch4Sm90ELb0ELb0ELb1ELb1ELb0ELb0ELb0ELb1ELb1ELb1ELb0ELb0EEENS1_21CollectiveEpilogueFwdINS6_IJSA_SC_SB_EEES9_SE_SG_Li256ELb1ELb1ELb0ELb0EEENS1_36VarlenDynamicPersistentTileSchedulerILi128ELi112ELi256ELi128ELb0ELb1ELb1ELb0ELb1ELb1EEEEEEEEEvNT_6ParamsE)
        /*035c*/ 	.word	0x00000000


	//----- nvinfo : EIATTR_REGCOUNT
	.align		4
.L_154:
        /*0360*/ 	.byte	0x04, 0x2f
        /*0362*/ 	.short	(.L_156 - .L_155)
	.align		4
.L_155:
        /*0364*/ 	.word	index@(_ZN7cutlass13device_kernelIN5flash11enable_sm90INS1_16FlashAttnFwdSm90INS1_25CollectiveMainloopFwdSm90ILi2EN4cute5tupleIJNS5_1CILi2EEENS7_ILi1EEES9_EEENS6_IJNS7_ILi128EEENS7_ILi112EEENS7_ILi192EEEEEELi192ENS_6half_tEfNS_4arch4Sm90ELb0ELb0ELb1ELb0ELb0ELb0ELb0ELb1ELb1ELb1ELb0ELb0EEENS1_21CollectiveEpilogueFwdINS6_IJSB_SD_SC_EEESA_SF_SH_Li256ELb0ELb1ELb0ELb0EEENS1_29StaticPersistentTileSchedulerILb0EEEEEEEEEvNT_6ParamsE)
        /*0368*/ 	.word	0x00000004


	//----- nvinfo : EIATTR_FRAME_SIZE
	.align		4
.L_156:
        /*036c*/ 	.byte	0x04, 0x11
        /*036e*/ 	.short	(.L_158 - .L_157)
	.align		4
.L_157:
        /*0370*/ 	.word	index@(_ZN7cutlass13device_kernelIN5flash11enable_sm90INS1_16FlashAttnFwdSm90INS1_25CollectiveMainloopFwdSm90ILi2EN4cute5tupleIJNS5_1CILi2EEENS7_ILi1EEES9_EEENS6_IJNS7_ILi128EEENS7_ILi112EEENS7_ILi192EEEEEELi192ENS_6half_tEfNS_4arch4Sm90ELb0ELb0ELb1ELb0ELb0ELb0ELb0ELb1ELb1ELb1ELb0ELb0EEENS1_21CollectiveEpilogueFwdINS6_IJSB_SD_SC_EEESA_SF_SH_Li256ELb0ELb1ELb0ELb0EEENS1_29StaticPersistentTileSchedulerILb0EEEEEEEEEvNT_6ParamsE)
        /*0374*/ 	.word	0x00000000


	//----- nvinfo : EIATTR_REGCOUNT
	.align		4
.L_158:
        /*0378*/ 	.byte	0x04, 0x2f
        /*037a*/ 	.short	(.L_160 - .L_159)
	.align		4
.L_159:
        /*037c*/ 	.word	index@(_ZN7cutlass13device_kernelIN5flash11enable_sm90INS1_16FlashAttnFwdSm90INS1_25CollectiveMainloopFwdSm90ILi2EN4cute5tupleIJNS5_1CILi1EEES8_S8_EEENS6_IJNS7_ILi128EEENS7_ILi112EEENS7_ILi192EEEEEELi192ENS_6half_tEfNS_4arch4Sm90ELb0ELb0ELb1ELb0ELb0ELb0ELb0ELb1ELb1ELb1ELb0ELb0EEENS1_21CollectiveEpilogueFwdINS6_IJSA_SC_SB_EEES9_SE_SG_Li256ELb0ELb1ELb0ELb0EEENS1_29StaticPersistentTileSchedulerILb0EEEEEEEEEvNT_6ParamsE)
        /*0380*/ 	.word	0x00000004


	//----- nvinfo : EIATTR_FRAME_SIZE
	.align		4
.L_160:
        /*0384*/ 	.byte	0x04, 0x11
        /*0386*/ 	.short	(.L_162 - .L_161)
	.align		4
.L_161:
        /*0388*/ 	.word	index@(_ZN7cutlass13device_kernelIN5flash11enable_sm90INS1_16FlashAttnFwdSm90INS1_25CollectiveMainloopFwdSm90ILi2EN4cute5tupleIJNS5_1CILi1EEES8_S8_EEENS6_IJNS7_ILi128EEENS7_ILi112EEENS7_ILi192EEEEEELi192ENS_6half_tEfNS_4arch4Sm90ELb0ELb0ELb1ELb0ELb0ELb0ELb0ELb1ELb1ELb1ELb0ELb0EEENS1_21CollectiveEpilogueFwdINS6_IJSA_SC_SB_EEES9_SE_SG_Li256ELb0ELb1ELb0ELb0EEENS1_29StaticPersistentTileSchedulerILb0EEEEEEEEEvNT_6ParamsE)
        /*038c*/ 	.word	0x00000000


	//----- nvinfo : EIATTR_REGCOUNT
	.align		4
.L_162:
        /*0390*/ 	.byte	0x04, 0x2f
        /*0392*/ 	.short	(.L_164 - .L_163)
	.align		4
.L_163:
        /*0394*/ 	.word	index@(_ZN7cutlass13device_kernelIN5flash11enable_sm90INS1_16FlashAttnFwdSm90INS1_25CollectiveMainloopFwdSm90ILi2EN4cute5tupleIJNS5_1CILi1EEES8_S8_EEENS6_IJNS7_ILi128EEENS7_ILi80EEENS7_ILi256EEEEEELi256ENS_6half_tEfNS_4arch4Sm90ELb1ELb0ELb1ELb1ELb0ELb1ELb0ELb1ELb1ELb1ELb0ELb0EEENS1_21CollectiveEpilogueFwdINS6_IJSA_SC_SB_EEES9_SE_SG_Li256ELb1ELb1ELb0ELb0EEENS1_36VarlenDynamicPersistentTileSchedulerILi128ELi80ELi256ELi128ELb0ELb1ELb1ELb1ELb1ELb1EEEEEEEEEvNT_6ParamsE)
        /*0398*/ 	.word	0x00000004


	//----- nvinfo : EIATTR_FRAME_SIZE
	.align		4
.L_164:
        /*039c*/ 	.byte	0x04, 0x11
        /*039e*/ 	.short	(.L_166 - .L_165)
	.align		4
.L_165:
        /*03a0*/ 	.word	index@(_ZN7cutlass13device_kernelIN5flash11enable_sm90INS1_16FlashAttnFwdSm90INS1_25CollectiveMainloopFwdSm90ILi2EN4cute5tupleIJNS5_1CILi1EEES8_S8_EEENS6_IJNS7_ILi128EEENS7_ILi80EEENS7_ILi256EEEEEELi256ENS_6half_tEfNS_4arch4Sm90ELb1ELb0ELb1ELb1ELb0ELb1ELb0ELb1ELb1ELb1ELb0ELb0EEENS1_21CollectiveEpilogueFwdINS6_IJSA_SC_SB_EEES9_SE_SG_Li256ELb1ELb1ELb0ELb0EEENS1_36VarlenDynamicPersistentTileSchedulerILi128ELi80ELi256ELi128ELb0ELb1ELb1ELb1ELb1ELb1EEEEEEEEEvNT_6ParamsE)
        /*03a4*/ 	.word	0x00000000


	//----- nvinfo : EIATTR_REGCOUNT
	.align		4
.L_166:
        /*03a8*/ 	.byte	0x04, 0x2f
        /*03aa*/ 	.short	(.L_168 - .L_167)
	.align		4
.L_167:
        /*03ac*/ 	.word	index@(_ZN7cutlass13device_kernelIN5flash11enable_sm90INS1_16FlashAttnFwdSm90INS1_25CollectiveMainloopFwdSm90ILi2EN4cute5tupleIJNS5_1CILi1EEES8_S8_EEENS6_IJNS7_ILi128EEENS7_ILi80EEENS7_ILi256EEEEEELi256ENS_6half_tEfNS_4arch4Sm90ELb1ELb0ELb1ELb1ELb0ELb0ELb0ELb1ELb1ELb1ELb0ELb0EEENS1_21CollectiveEpilogueFwdINS6_IJSA_SC_SB_EEES9_SE_SG_Li256ELb1ELb1ELb0ELb0EEENS1_36VarlenDynamicPersistentTileSchedulerILi128ELi80ELi256ELi128ELb0ELb1ELb1ELb1ELb1ELb1EEEEEEEEEvNT_6ParamsE)
        /*03b0*/ 	.word	0x00000004


	//----- nvinfo : EIATTR_FRAME_SIZE
	.align		4
.L_168:
        /*03b4*/ 	.byte	0x04, 0x11
        /*03b6*/ 	.short	(.L_170 - .L_169)
	.align		4
.L_169:
        /*03b8*/ 	.word	index@(_ZN7cutlass13device_kernelIN5flash11enable_sm90INS1_16FlashAttnFwdSm90INS1_25CollectiveMainloopFwdSm90ILi2EN4cute5tupleIJNS5_1CILi1EEES8_S8_EEENS6_IJNS7_ILi128EEENS7_ILi80EEENS7_ILi256EEEEEELi256ENS_6half_tEfNS_4arch4Sm90ELb1ELb0ELb1ELb1ELb0ELb0ELb0ELb1ELb1ELb1ELb0ELb0EEENS1_21CollectiveEpilogueFwdINS6_IJSA_SC_SB_EEES9_SE_SG_Li256ELb1ELb1ELb0ELb0EEENS1_36VarlenDynamicPersistentTileSchedulerILi128ELi80ELi256ELi128ELb0ELb1ELb1ELb1ELb1ELb1EEEEEEEEEvNT_6ParamsE)
        /*03bc*/ 	.word	0x00000000


	//----- nvinfo : EIATTR_REGCOUNT
	.align		4
.L_170:
        /*03c0*/ 	.byte	0x04, 0x2f
        /*03c2*/ 	.short	(.L_172 - .L_171)
	.align		4
.L_171:
        /*03c4*/ 	.word	index@(_ZN7cutlass13device_kernelIN5flash11enable_sm90INS1_16FlashAttnFwdSm90INS1_25CollectiveMainloopFwdSm90ILi2EN4cute5tupleIJNS5_1CILi1EEES8_S8_EEENS6_IJNS7_ILi128EEENS7_ILi80EEENS7_ILi256EEEEEELi256ENS_6half_tEfNS_4arch4Sm90ELb1ELb0ELb1ELb0ELb0ELb0ELb0ELb1ELb1ELb1ELb0ELb0EEENS1_21CollectiveEpilogueFwdINS6_IJSA_SC_SB_EEES9_SE_SG_Li256ELb0ELb1ELb0ELb0EEENS1_30DynamicPersistentTileSchedulerILi256ELi128ELb0ELb1ELb1EEEEEEEEEvNT_6ParamsE)
        /*03c8*/ 	.word	0x00000004


	//----- nvinfo : EIATTR_FRAME_SIZE
	.align		4
.L_172:
        /*03cc*/ 	.byte	0x04, 0x11
        /*03ce*/ 	.short	(.L_174 - .L_173)
	.align		4
.L_173:
        /*03d0*/ 	.word	index@(_ZN7cutlass13device_kernelIN5flash11enable_sm90INS1_16FlashAttnFwdSm90INS1_25CollectiveMainloopFwdSm90ILi2EN4cute5tupleIJNS5_1CILi1EEES8_S8_EEENS6_IJNS7_ILi128EEENS7_ILi80EEENS7_ILi256EEEEEELi256ENS_6half_tEfNS_4arch4Sm90ELb1ELb0ELb1ELb0ELb0ELb0ELb0ELb1ELb1ELb1ELb0ELb0EEENS1_21CollectiveEpilogueFwdINS6_IJSA_SC_SB_EEES9_SE_SG_Li256ELb0ELb1ELb0ELb0EEENS1_30DynamicPersistentTileSchedulerILi256ELi128ELb0ELb1ELb1EEEEEEEEEvNT_6ParamsE)
        /*03d4*/ 	.word	0x00000000


	//----- nvinfo : EIATTR_REGCOUNT
	.align		4
.L_174:
        /*03d8*/ 	.byte	0x04, 0x2f
        /*03da*/ 	.short	(.L_176 - .L_175)
	.align		4
.L_175:
        /*03dc*/ 	.word	index@(_ZN7cutlass13device_kernelIN5flash11enable_sm90INS1_16FlashAttnFwdSm90INS1_25CollectiveMainloopFwdSm90ILi2EN4cute5tupleIJNS5_1CILi1EEES8_S8_EEENS6_IJNS7_ILi128EEENS7_ILi64EEENS7_ILi256EEEEEELi256ENS_6half_tEfNS_4arch4Sm90ELb0ELb1ELb1ELb1ELb0ELb1ELb0ELb1ELb1ELb1ELb0ELb0EEENS1_21CollectiveEpilogueFwdINS6_IJSA_SC_SB_EEES9_SE_SG_Li256ELb1ELb1ELb0ELb0EEENS1_36VarlenDynamicPersistentTileSchedulerILi128ELi64ELi256ELi128ELb0ELb1ELb1ELb1ELb0ELb1EEEEEEEEEvNT_6ParamsE)
        /*03e0*/ 	.word	0x00000004


	//----- nvinfo : EIATTR_FRAME_SIZE
	.align		4
.L_176:
        /*03e4*/ 	.byte	0x04, 0x11
        /*03e6*/ 	.short	(.L_178 - .L_177)
	.align		4
.L_177:
        /*03e8*/ 	.word	index@(_ZN7cutlass13device_kernelIN5flash11enable_sm90INS1_16FlashAttnFwdSm90INS1_25CollectiveMainloopFwdSm90ILi2EN4cute5tupleIJNS5_1CILi1EEES8_S8_EEENS6_IJNS7_ILi128EEENS7_ILi64EEENS7_ILi256EEEEEELi256ENS_6half_tEfNS_4arch4Sm90ELb0ELb1ELb1ELb1ELb0ELb1ELb0ELb1ELb1ELb1ELb0ELb0EEENS1_21CollectiveEpilogueFwdINS6_IJSA_SC_SB_EEES9_SE_SG_Li256ELb1ELb1ELb0ELb0EEENS1_36VarlenDynamicPersistentTileSchedulerILi128ELi64ELi256ELi128ELb0ELb1ELb1ELb1ELb0ELb1EEEEEEEEEvNT_6ParamsE)
        /*03ec*/ 	.word	0x00000000


	//----- nvinfo : EIATTR_REGCOUNT
	.align		4
.L_178:
        /*03f0*/ 	.byte	0x04, 0x2f
        /*03f2*/ 	.short	(.L_180 - .L_179)
	.align		4
.L_179:
        /*03f4*/ 	.word	index@(_ZN7cutlass13device_kernelIN5flash11enable_sm90INS1_16FlashAttnFwdSm90INS1_25CollectiveMainloopFwdSm90ILi2EN4cute5tupleIJNS5_1CILi1EEES8_S8_EEENS6_IJNS7_ILi128EEENS7_ILi64EEENS7_ILi256EEEEEELi256ENS_6half_tEfNS_4arch4Sm90ELb0ELb1ELb1ELb1ELb0ELb0ELb0ELb1ELb1ELb1ELb0ELb0EEENS1_21CollectiveEpilogueFwdINS6_IJSA_SC_SB_EEES9_SE_SG_Li256ELb1ELb1ELb0ELb0EEENS1_36VarlenDynamicPersistentTileSchedulerILi128ELi64ELi256ELi128ELb0ELb1ELb1ELb1ELb0ELb1EEEEEEEEEvNT_6ParamsE)
        /*03f8*/ 	.word	0x00000004


	//----- nvinfo : EIATTR_FRAME_SIZE
	.align		4
.L_180:
        /*03fc*/ 	.byte	0x04, 0x11
        /*03fe*/ 	.short	(.L_182 - .L_181)
	.align		4
.L_181:
        /*0400*/ 	.word	index@(_ZN7cutlass13device_kernelIN5flash11enable_sm90INS1_16FlashAttnFwdSm90INS1_25CollectiveMainloopFwdSm90ILi2EN4cute5tupleIJNS5_1CILi1EEES8_S8_EEENS6_IJNS7_ILi128EEENS7_ILi64EEENS7_ILi256EEEEEELi256ENS_6half_tEfNS_4arch4Sm90ELb0ELb1ELb1ELb1ELb0ELb0ELb0ELb1ELb1ELb1ELb0ELb0EEENS1_21CollectiveEpilogueFwdINS6_IJSA_SC_SB_EEES9_SE_SG_Li256ELb1ELb1ELb0ELb0EEENS1_36VarlenDynamicPersistentTileSchedulerILi128ELi64ELi256ELi128ELb0ELb1ELb1ELb1ELb0ELb1EEEEEEEEEvNT_6ParamsE)
        /*0404*/ 	.word	0x00000000


	//----- nvinfo : EIATTR_REGCOUNT
	.align		4
.L_182:
        /*0408*/ 	.byte	0x04, 0x2f
        /*040a*/ 	.short	(.L_184 - .L_183)
	.align		4
.L_183:
        /*040c*/ 	.word	index@(_ZN7cutlass13device_kernelIN5flash11enable_sm90INS1_16FlashAttnFwdSm90INS1_25CollectiveMainloopFwdSm90ILi2EN4cute5tupleIJNS5_1CILi1EEES8_S8_EEENS6_IJNS7_ILi128EEENS7_ILi64EEENS7_ILi256EEEEEELi256ENS_6half_tEfNS_4arch4Sm90ELb0ELb1ELb1ELb0ELb0ELb0ELb0ELb1ELb1ELb1ELb0ELb0EEENS1_21CollectiveEpilogueFwdINS6_IJSA_SC_SB_EEES9_SE_SG_Li256ELb0ELb1ELb0ELb0EEENS1_30DynamicPersistentTileSchedulerILi256ELi128ELb0ELb1ELb1EEEEEEEEEvNT_6ParamsE)
        /*0410*/ 	.word	0x00000004


	//----- nvinfo : EIATTR_FRAME_SIZE
	.align		4
.L_184:
        /*0414*/ 	.byte	0x04, 0x11
        /*0416*/ 	.short	(.L_186 - .L_185)
	.align		4
.L_185:
        /*0418*/ 	.word	index@(_ZN7cutlass13device_kernelIN5flash11enable_sm90INS1_16FlashAttnFwdSm90INS1_25CollectiveMainloopFwdSm90ILi2EN4cute5tupleIJNS5_1CILi1EEES8_S8_EEENS6_IJNS7_ILi128EEENS7_ILi64EEENS7_ILi256EEEEEELi256ENS_6half_tEfNS_4arch4Sm90ELb0ELb1ELb1ELb0ELb0ELb0ELb0ELb1ELb1ELb1ELb0ELb0EEENS1_21CollectiveEpilogueFwdINS6_IJSA_SC_SB_EEES9_SE_SG_Li256ELb0ELb1ELb0ELb0EEENS1_30DynamicPersistentTileSchedulerILi256ELi128ELb0ELb1ELb1EEEEEEEEEvNT_6ParamsE)
        /*041c*/ 	.word	0x00000000


	//----- nvinfo : EIATTR_REGCOUNT
	.align		4
.L_186:
        /*0420*/ 	.byte	0x04, 0x2f
        /*0422*/ 	.short	(.L_188 - .L_187)
	.align		4
.L_187:
        /*0424*/ 	.word	index@(_ZN7cutlass13device_kernelIN5flash11enable_sm90INS1_16FlashAttnFwdSm90INS1_25CollectiveMainloopFwdSm90ILi2EN4cute5tupleIJNS5_1CILi1EEES8_S8_EEENS6_IJNS7_ILi128EEENS7_ILi80EEENS7_ILi256EEEEEELi256ENS_6half_tEfNS_4arch4Sm90ELb0ELb0ELb1ELb1ELb0ELb1ELb0ELb1ELb1ELb1ELb0ELb0EEENS1_21CollectiveEpilogueFwdINS6_IJSA_SC_SB_EEES9_SE_SG_Li256ELb1ELb1ELb0ELb0EEENS1_36VarlenDynamicPersistentTileSchedulerILi128ELi80ELi256ELi128ELb0ELb1ELb1ELb0ELb1ELb1EEEEEEEEEvNT_6ParamsE)
        /*0428*/ 	.word	0x00000004


	//----- nvinfo : EIATTR_FRAME_SIZE
	.align		4
.L_188:
        /*042c*/ 	.byte	0x04, 0x11
        /*042e*/ 	.short	(.L_190 - .L_189)
	.align		4
.L_189:
        /*0430*/ 	.word	index@(_ZN7cutlass13device_kernelIN5flash11enable_sm90INS1_16FlashAttnFwdSm90INS1_25CollectiveMainloopFwdSm90ILi2EN4cute5tupleIJNS5_1CILi1EEES8_S8_EEENS6_IJNS7_ILi128EEENS7_ILi80EEENS7_ILi256EEEEEELi256ENS_6half_tEfNS_4arch4Sm90ELb0ELb0ELb1ELb1ELb0ELb1ELb0ELb1ELb1ELb1ELb0ELb0EEENS1_21CollectiveEpilogueFwdINS6_IJSA_SC_SB_EEES9_SE_SG_Li256ELb1ELb1ELb0ELb0EEENS1_36VarlenDynamicPersistentTileSchedulerILi128ELi80ELi256ELi128ELb0ELb1ELb1ELb0ELb1ELb1EEEEEEEEEvNT_6ParamsE)
        /*0434*/ 	.word	0x00000000


	//----- nvinfo : EIATTR_REGCOUNT
	.align		4
.L_190:
        /*0438*/ 	.byte	0x04, 0x2f
        /*043a*/ 	.short	(.L_192 - .L_191)
	.align		4
.L_191:
        /*043c*/ 	.word	index@(_ZN7cutlass13device_kernelIN5flash11enable_sm90INS1_16FlashAttnFwdSm90INS1_25CollectiveMainloopFwdSm90ILi2EN4cute5tupleIJNS5_1CILi1EEES8_S8_EEENS6_IJNS7_ILi128EEENS7_ILi80EEENS7_ILi256EEEEEELi256ENS_6half_tEfNS_4arch4Sm90ELb0ELb0ELb1ELb1ELb0ELb0ELb0ELb1ELb1ELb1ELb0ELb0EEENS1_21CollectiveEpilogueFwdINS6_IJSA_SC_SB_EEES9_SE_SG_Li256ELb1ELb1ELb0ELb0EEENS1_36VarlenDynamicPersistentTileSchedulerILi128ELi80ELi256ELi128ELb0ELb1ELb1ELb0ELb1ELb1EEEEEEEEEvNT_6ParamsE)
        /*0440*/ 	.word	0x00000004


	//----- nvinfo : EIATTR_FRAME_SIZE
	.align		4
.L_192:
        /*0444*/ 	.byte	0x04, 0x11
        /*0446*/ 	.short	(.L_194 - .L_193)
	.align		4
.L_193:
        /*0448*/ 	.word	index@(_ZN7cutlass13device_kernelIN5flash11enable_sm90INS1_16FlashAttnFwdSm90INS1_25CollectiveMainloopFwdSm90ILi2EN4cute5tupleIJNS5_1CILi1EEES8_S8_EEENS6_IJNS7_ILi128EEENS7_ILi80EEENS7_ILi256EEEEEELi256ENS_6half_tEfNS_4arch4Sm90ELb0ELb0ELb1ELb1ELb0ELb0ELb0ELb1ELb1ELb1ELb0ELb0EEENS1_21CollectiveEpilogueFwdINS6_IJSA_SC_SB_EEES9_SE_SG_Li256ELb1ELb1ELb0ELb0EEENS1_36VarlenDynamicPersistentTileSchedulerILi128ELi80ELi256ELi128ELb0ELb1ELb1ELb0ELb1ELb1EEEEEEEEEvNT_6ParamsE)
        /*044c*/ 	.word	0x00000000


	//----- nvinfo : EIATTR_REGCOUNT
	.align		4
.L_194:
        /*0450*/ 	.byte	0x04, 0x2f
        /*0452*/ 	.short	(.L_196 - .L_195)
	.align		4
.L_195:
        /*0454*/ 	.word	index@(_ZN7cutlass13device_kernelIN5flash11enable_sm90INS1_16FlashAttnFwdSm90INS1_25CollectiveMainloopFwdSm90ILi2EN4cute5tupleIJNS5_1CILi2EEENS7_ILi1EEES9_EEENS6_IJNS7_ILi128EEENS7_ILi80EEENS7_ILi256EEEEEELi256ENS_6half_tEfNS_4arch4Sm90ELb0ELb0ELb1ELb0ELb0ELb0ELb0ELb1ELb1ELb1ELb0ELb0EEENS1_21CollectiveEpilogueFwdINS6_IJSB_SD_SC_EEESA_SF_SH_Li256ELb0ELb1ELb0ELb0EEENS1_29StaticPersistentTileSchedulerILb0EEEEEEEEEvNT_6ParamsE)
        /*0458*/ 	.word	0x00000004


	//----- nvinfo : EIATTR_FRAME_SIZE
	.align		4
.L_196:
        /*045c*/ 	.byte	0x04, 0x11
        /*045e*/ 	.short	(.L_198 - .L_197)
	.align		4
.L_197:
        /*0460*/ 	.word	index@(_ZN7cutlass13device_kernelIN5flash11enable_sm90INS1_16FlashAttnFwdSm90INS1_25CollectiveMainloopFwdSm90ILi2EN4cute5tupleIJNS5_1CILi2EEENS7_ILi1EEES9_EEENS6_IJNS7_ILi128EEENS7_ILi80EEENS7_ILi256EEEEEELi256ENS_6half_tEfNS_4arch4Sm90ELb0ELb0ELb1ELb0ELb0ELb0ELb0ELb1ELb1ELb1ELb0ELb0EEENS1_21CollectiveEpilogueFwdINS6_IJSB_SD_SC_EEESA_SF_SH_Li256ELb0ELb1ELb0ELb0EEENS1_29StaticPersistentTileSchedulerILb0EEEEEEEEEvNT_6ParamsE)
        /*0464*/ 	.word	0x00000000


	//----- nvinfo : EIATTR_REGCOUNT
	.align		4
.L_198:
        /*0468*/ 	.byte	0x04, 0x2f
        /*046a*/ 	.short	(.L_200 - .L_199)
	.align		4
.L_199:
        /*046c*/ 	.word	index@(_ZN7cutlass13device_kernelIN5flash11enable_sm90INS1_16FlashAttnFwdSm90INS1_25CollectiveMainloopFwdSm90ILi2EN4cute5tupleIJNS5_1CILi1EEES8_S8_EEENS6_IJNS7_ILi128EEENS7_ILi80EEENS7_ILi256EEEEEELi256ENS_6half_tEfNS_4arch4Sm90ELb0ELb0ELb1ELb0ELb0ELb0ELb0ELb1ELb1ELb1ELb0ELb0EEENS1_21CollectiveEpilogueFwdINS6_IJSA_SC_SB_EEES9_SE_SG_Li256ELb0ELb1ELb0ELb0EEENS1_29StaticPersistentTileSchedulerILb0EEEEEEEEEvNT_6ParamsE)
        /*0470*/ 	.word	0x00000004


	//----- nvinfo : EIATTR_FRAME_SIZE
	.align		4
.L_200:
        /*0474*/ 	.byte	0x04, 0x11
        /*0476*/ 	.short	(.L_202 - .L_201)
	.align		4
.L_201:
        /*0478*/ 	.word	index@(_ZN7cutlass13device_kernelIN5flash11enable_sm90INS1_16FlashAttnFwdSm90INS1_25CollectiveMainloopFwdSm90ILi2EN4cute5tupleIJNS5_1CILi1EEES8_S8_EEENS6_IJNS7_ILi128EEENS7_ILi80EEENS7_ILi256EEEEEELi256ENS_6half_tEfNS_4arch4Sm90ELb0ELb0ELb1ELb0ELb0ELb0ELb0ELb1ELb1ELb1ELb0ELb0EEENS1_21CollectiveEpilogueFwdINS6_IJSA_SC_SB_EEES9_SE_SG_Li256ELb0ELb1ELb0ELb0EEENS1_29StaticPersistentTileSchedulerILb0EEEEEEEEEvNT_6ParamsE)
        /*047c*/ 	.word	0x00000000


	//----- nvinfo : EIATTR_MIN_STACK_SIZE
	.align		4
.L_202:
        /*0480*/ 	.byte	0x04, 0x12
        /*0482*/ 	.short	(.L_204 - .L_203)
	.align		4
.L_203:
        /*0484*/ 	.word	index@(_ZN7cutlass13device_kernelIN5flash11enable_sm90INS1_16FlashAttnFwdSm90INS1_25CollectiveMainloopFwdSm90ILi2EN4cute5tupleIJNS5_1CILi1EEES8_S8_EEENS6_IJNS7_ILi128EEENS7_ILi80EEENS7_ILi256EEEEEELi256ENS_6half_tEfNS_4arch4Sm90ELb0ELb0ELb1ELb0ELb0ELb0ELb0ELb1ELb1ELb1ELb0ELb0EEENS1_21CollectiveEpilogueFwdINS6_IJSA_SC_SB_EEES9_SE_SG_Li256ELb0ELb1ELb0ELb0EEENS1_29StaticPersistentTileSchedulerILb0EEEEEEEEEvNT_6ParamsE)
        /*0488*/ 	.word	0x00000000


	//----- nvinfo : EIATTR_MIN_STACK_SIZE
	.align		4
.L_204:
        /*048c*/ 	.byte	0x04, 0x12
        /*048e*/ 	.short	(.L_206 - .L_205)
	.align		4
.L_205:
        /*0490*/ 	.word	index@(_ZN7cutlass13device_kernelIN5flash11enable_sm90INS1_16FlashAttnFwdSm90INS1_25CollectiveMainloopFwdSm90ILi2EN4cute5tupleIJNS5_1CILi2EEENS7_ILi1EEES9_EEENS6_IJNS7_ILi128EEENS7_ILi80EEENS7_ILi256EEEEEELi256ENS_6half_tEfNS_4arch4Sm90ELb0ELb0ELb1ELb0ELb0ELb0ELb0ELb1ELb1ELb1ELb0ELb0EEENS1_21CollectiveEpilogueFwdINS6_IJSB_SD_SC_EEESA_SF_SH_Li256ELb0ELb1ELb0ELb0EEENS1_29StaticPersistentTileSchedulerILb0EEEEEEEEEvNT_6ParamsE)
        /*0494*/ 	.word	0x00000000


	//----- nvinfo : EIATTR_MIN_STACK_SIZE
	.align		4
.L_206:
        /*0498*/ 	.byte	0x04, 0x12
        /*049a*/ 	.short	(.L_208 - .L_207)
	.align		4
.L_207:
        /*049c*/ 	.word	index@(_ZN7cutlass13device_kernelIN5flash11enable_sm90INS1_16FlashAttnFwdSm90INS1_25CollectiveMainloopFwdSm90ILi2EN4cute5tupleIJNS5_1CILi1EEES8_S8_EEENS6_IJNS7_ILi128EEENS7_ILi80EEENS7_ILi256EEEEEELi256ENS_6half_tEfNS_4arch4Sm90ELb0ELb0ELb1ELb1ELb0ELb0ELb0ELb1ELb1ELb1ELb0ELb0EEENS1_21CollectiveEpilogueFwdINS6_IJSA_SC_SB_EEES9_SE_SG_Li256ELb1ELb1ELb0ELb0EEENS1_36VarlenDynamicPersistentTileSchedulerILi128ELi80ELi256ELi128ELb0ELb1ELb1ELb0ELb1ELb1EEEEEEEEEvNT_6ParamsE)
        /*04a0*/ 	.word	0x00000000


	//----- nvinfo : EIATTR_MIN_STACK_SIZE
	.align		4
.L_208:
        /*04a4*/ 	.byte	0x04, 0x12
        /*04a6*/ 	.short	(.L_210 - .L_209)
	.align		4
.L_209:
        /*04a8*/ 	.word	index@(_ZN7cutlass13device_kernelIN5flash11enable_sm90INS1_16FlashAttnFwdSm90INS1_25CollectiveMainloopFwdSm90ILi2EN4cute5tupleIJNS5_1CILi1EEES8_S8_EEENS6_IJNS7_ILi128EEENS7_ILi80EEENS7_ILi256EEEEEELi256ENS_6half_tEfNS_4arch4Sm90ELb0ELb0ELb1ELb1ELb0ELb1ELb0ELb1ELb1ELb1ELb0ELb0EEENS1_21CollectiveEpilogueFwdINS6_IJSA_SC_SB_EEES9_SE_SG_Li256ELb1ELb1ELb0ELb0EEENS1_36VarlenDynamicPersistentTileSchedulerILi128ELi80ELi256ELi128ELb0ELb1ELb1ELb0ELb1ELb1EEEEEEEEEvNT_6ParamsE)
        /*04ac*/ 	.word	0x00000000


	//----- nvinfo : EIATTR_MIN_STACK_SIZE
	.align		4
.L_210:
        /*04b0*/ 	.byte	0x04, 0x12
        /*04b2*/ 	.short	(.L_212 - .L_211)
	.align		4
.L_211:
        /*04b4*/ 	.word	index@(_ZN7cutlass13device_kernelIN5flash11enable_sm90INS1_16FlashAttnFwdSm90INS1_25CollectiveMainloopFwdSm90ILi2EN4cute5tupleIJNS5_1CILi1EEES8_S8_EEENS6_IJNS7_ILi128EEENS7_ILi64EEENS7_ILi256EEEEEELi256ENS_6half_tEfNS_4arch4Sm90ELb0ELb1ELb1ELb0ELb0ELb0ELb0ELb1ELb1ELb1ELb0ELb0EEENS1_21CollectiveEpilogueFwdINS6_IJSA_SC_SB_EEES9_SE_SG_Li256ELb0ELb1ELb0ELb0EEENS1_30DynamicPersistentTileSchedulerILi256ELi128ELb0ELb1ELb1EEEEEEEEEvNT_6ParamsE)
        /*04b8*/ 	.word	0x00000000


	//----- nvinfo : EIATTR_MIN_STACK_SIZE
	.align		4
.L_212:
        /*04bc*/ 	.byte	0x04, 0x12
        /*04be*/ 	.short	(.L_214 - .L_213)
	.align		4
.L_213:
        /*04c0*/ 	.word	index@(_ZN7cutlass13device_kernelIN5flash11enable_sm90INS1_16FlashAttnFwdSm90INS1_25CollectiveMainloopFwdSm90ILi2EN4cute5tupleIJNS5_1CILi1EEES8_S8_EEENS6_IJNS7_ILi128EEENS7_ILi64EEENS7_ILi256EEEEEELi256ENS_6half_tEfNS_4arch4Sm90ELb0ELb1ELb1ELb1ELb0ELb0ELb0ELb1ELb1ELb1ELb0ELb0EEENS1_21CollectiveEpilogueFwdINS6_IJSA_SC_SB_EEES9_SE_SG_Li256ELb1ELb1ELb0ELb0EEENS1_36VarlenDynamicPersistentTileSchedulerILi128ELi64ELi256ELi128ELb0ELb1ELb1ELb1ELb0ELb1EEEEEEEEEvNT_6ParamsE)
        /*04c4*/ 	.word	0x00000000


	//----- nvinfo : EIATTR_MIN_STACK_SIZE
	.align		4
.L_214:
        /*04c8*/ 	.byte	0x04, 0x12
        /*04ca*/ 	.short	(.L_216 - .L_215)
	.align		4
.L_215:
        /*04cc*/ 	.word	index@(_ZN7cutlass13device_kernelIN5flash11enable_sm90INS1_16FlashAttnFwdSm90INS1_25CollectiveMainloopFwdSm90ILi2EN4cute5tupleIJNS5_1CILi1EEES8_S8_EEENS6_IJNS7_ILi128EEENS7_ILi64EEENS7_ILi256EEEEEELi256ENS_6half_tEfNS_4arch4Sm90ELb0ELb1ELb1ELb1ELb0ELb1ELb0ELb1ELb1ELb1ELb0ELb0EEENS1_21CollectiveEpilogueFwdINS6_IJSA_SC_SB_EEES9_SE_SG_Li256ELb1ELb1ELb0ELb0EEENS1_36VarlenDynamicPersistentTileSchedulerILi128ELi64ELi256ELi128ELb0ELb1ELb1ELb1ELb0ELb1EEEEEEEEEvNT_6ParamsE)
        /*04d0*/ 	.word	0x00000000


	//----- nvinfo : EIATTR_MIN_STACK_SIZE
	.align		4
.L_216:
        /*04d4*/ 	.byte	0x04, 0x12
        /*04d6*/ 	.short	(.L_218 - .L_217)
	.align		4
.L_217:
        /*04d8*/ 	.word	index@(_ZN7cutlass13device_kernelIN5flash11enable_sm90INS1_16FlashAttnFwdSm90INS1_25CollectiveMainloopFwdSm90ILi2EN4cute5tupleIJNS5_1CILi1EEES8_S8_EEENS6_IJNS7_ILi128EEENS7_ILi80EEENS7_ILi256EEEEEELi256ENS_6half_tEfNS_4arch4Sm90ELb1ELb0ELb1ELb0ELb0ELb0ELb0ELb1ELb1ELb1ELb0ELb0EEENS1_21CollectiveEpilogueFwdINS6_IJSA_SC_SB_EEES9_SE_SG_Li256ELb0ELb1ELb0ELb0EEENS1_30DynamicPersistentTileSchedulerILi256ELi128ELb0ELb1ELb1EEEEEEEEEvNT_6ParamsE)
        /*04dc*/ 	.word	0x00000000


	//----- nvinfo : EIATTR_MIN_STACK_SIZE
	.align		4
.L_218:
        /*04e0*/ 	.byte	0x04, 0x12
        /*04e2*/ 	.short	(.L_220 - .L_219)
	.align		4
.L_219:
        /*04e4*/ 	.word	index@(_ZN7cutlass13device_kernelIN5flash11enable_sm90INS1_16FlashAttnFwdSm90INS1_25CollectiveMainloopFwdSm90ILi2EN4cute5tupleIJNS5_1CILi1EEES8_S8_EEENS6_IJNS7_ILi128EEENS7_ILi80EEENS7_ILi256EEEEEELi256ENS_6half_tEfNS_4arch4Sm90ELb1ELb0ELb1ELb1ELb0ELb0ELb0ELb1ELb1ELb1ELb0ELb0EEENS1_21CollectiveEpilogueFwdINS6_IJSA_SC_SB_EEES9_SE_SG_Li256ELb1ELb1ELb0ELb0EEENS1_36VarlenDynamicPersistentTileSchedulerILi128ELi80ELi256ELi128ELb0ELb1ELb1ELb1ELb1ELb1EEEEEEEEEvNT_6ParamsE)
        /*04e8*/ 	.word	0x00000000


	//----- nvinfo : EIATTR_MIN_STACK_SIZE
	.align		4
.L_220:
        /*04ec*/ 	.byte	0x04, 0x12
        /*04ee*/ 	.short	(.L_222 - .L_221)
	.align		4
.L_221:
        /*04f0*/ 	.word	index@(_ZN7cutlass13device_kernelIN5flash11enable_sm90INS1_16FlashAttnFwdSm90INS1_25CollectiveMainloopFwdSm90ILi2EN4cute5tupleIJNS5_1CILi1EEES8_S8_EEENS6_IJNS7_ILi128EEENS7_ILi80EEENS7_ILi256EEEEEELi256ENS_6half_tEfNS_4arch4Sm90ELb1ELb0ELb1ELb1ELb0ELb1ELb0ELb1ELb1ELb1ELb0ELb0EEENS1_21CollectiveEpilogueFwdINS6_IJSA_SC_SB_EEES9_SE_SG_Li256ELb1ELb1ELb0ELb0EEENS1_36VarlenDynamicPersistentTileSchedulerILi128ELi80ELi256ELi128ELb0ELb1ELb1ELb1ELb1ELb1EEEEEEEEEvNT_6ParamsE)
        /*04f4*/ 	.word	0x00000000


	//----- nvinfo : EIATTR_MIN_STACK_SIZE
	.align		4
.L_222:
        /*04f8*/ 	.byte	0x04, 0x12
        /*04fa*/ 	.short	(.L_224 - .L_223)
	.align		4
.L_223:
        /*04fc*/ 	.word	index@(_ZN7cutlass13device_kernelIN5flash11enable_sm90INS1_16FlashAttnFwdSm90INS1_25CollectiveMainloopFwdSm90ILi2EN4cute5tupleIJNS5_1CILi1EEES8_S8_EEENS6_IJNS7_ILi128EEENS7_ILi112EEENS7_ILi192EEEEEELi192ENS_6half_tEfNS_4arch4Sm90ELb0ELb0ELb1ELb0ELb0ELb0ELb0ELb1ELb1ELb1ELb0ELb0EEENS1_21CollectiveEpilogueFwdINS6_IJSA_SC_SB_EEES9_SE_SG_Li256ELb0ELb1ELb0ELb0EEENS1_29StaticPersistentTileSchedulerILb0EEEEEEEEEvNT_6ParamsE)
        /*0500*/ 	.word	0x00000000


	//----- nvinfo : EIATTR_MIN_STACK_SIZE
	.align		4
.L_224:
        /*0504*/ 	.byte	0x04, 0x12
        /*0506*/ 	.short	(.L_226 - .L_225)
	.align		4
.L_225:
        /*0508*/ 	.word	index@(_ZN7cutlass13device_kernelIN5flash11enable_sm90INS1_16FlashAttnFwdSm90INS1_25CollectiveMainloopFwdSm90ILi2EN4cute5tupleIJNS5_1CILi2EEENS7_ILi1EEES9_EEENS6_IJNS7_ILi128EEENS7_ILi112EEENS7_ILi192EEEEEELi192ENS_6half_tEfNS_4arch4Sm90ELb0ELb0ELb1ELb0ELb0ELb0ELb0ELb1ELb1ELb1ELb0ELb0EEENS1_21CollectiveEpilogueFwdINS6_IJSB_SD_SC_EEESA_SF_SH_Li256ELb0ELb1ELb0ELb0EEENS1_29StaticPersistentTileSchedulerILb0EEEEEEEEEvNT_6ParamsE)
        /*050c*/ 	.word	0x00000000


	//----- nvinfo : EIATTR_MIN_STACK_SIZE
	.align		4
.L_226:
        /*0510*/ 	.byte	0x04, 0x12
        /*0512*/ 	.short	(.L_228 - .L_227)
	.align		4
.L_227:
        /*0514*/ 	.word	index@(_ZN7cutlass13device_kernelIN5flash11enable_sm90INS1_16FlashAttnFwdSm90INS1_25CollectiveMainloopFwdSm90ILi2EN4cute5tupleIJNS5_1CILi1EEES8_S8_EEENS6_IJNS7_ILi128EEENS7_ILi112EEENS7_ILi192EEEEEELi192ENS_6half_tEfNS_4arch4Sm90ELb0ELb0ELb1ELb1ELb0ELb0ELb0ELb1ELb1ELb1ELb0ELb0EEENS1_21CollectiveEpilogueFwdINS6_IJSA_SC_SB_EEES9_SE_SG_Li256ELb1ELb1ELb0ELb0EEENS1_36VarlenDynamicPersistentTileSchedulerILi128ELi112ELi256ELi128ELb0ELb1ELb1ELb0ELb1ELb1EEEEEEEEEvNT_6ParamsE)
        /*0518*/ 	.word	0x00000000


	//----- nvinfo : EIATTR_MIN_STACK_SIZE
	.align		4
.L_228:
        /*051c*/ 	.byte	0x04, 0x12
        /*051e*/ 	.short	(.L_230 - .L_229)
	.align		4
.L_229:
        /*0520*/ 	.word	index@(_ZN7cutlass13device_kernelIN5flash11enable_sm90INS1_16FlashAttnFwdSm90INS1_25CollectiveMainloopFwdSm90ILi2EN4cute5tupleIJNS5_1CILi1EEES8_S8_EEENS6_IJNS7_ILi128EEENS7_ILi112EEENS7_ILi192EEEEEELi192ENS_6half_tEfNS_4arch4Sm90ELb0ELb0ELb1ELb1ELb0ELb1ELb0ELb1ELb1ELb1ELb0ELb0EEENS1_21CollectiveEpilogueFwdINS6_IJSA_SC_SB_EEES9_SE_SG_Li256ELb1ELb1ELb0ELb0EEENS1_36VarlenDynamicPersistentTileSchedulerILi128ELi112ELi256ELi128ELb0ELb1ELb1ELb0ELb1ELb1EEEEEEEEEvNT_6ParamsE)
        /*0524*/ 	.word	0x00000000


	//----- nvinfo : EIATTR_MIN_STACK_SIZE
	.align		4
.L_230:
        /*0528*/ 	.byte	0x04, 0x12
        /*052a*/ 	.short	(.L_232 - .L_231)
	.align		4
.L_231:
        /*052c*/ 	.word	index@(_ZN7cutlass13device_kernelIN5flash11enable_sm90INS1_16FlashAttnFwdSm90INS1_25CollectiveMainloopFwdSm90ILi2EN4cute5tupleIJNS5_1CILi1EEES8_S8_EEENS6_IJNS7_ILi128EEENS7_ILi96EEENS7_ILi192EEEEEELi192ENS_6half_tEfNS_4arch4Sm90ELb0ELb1ELb1ELb0ELb0ELb0ELb0ELb1ELb1ELb1ELb0ELb0EEENS1_21CollectiveEpilogueFwdINS6_IJSA_SC_SB_EEES9_SE_SG_Li256ELb0ELb1ELb0ELb0EEENS1_30DynamicPersistentTileSchedulerILi256ELi128ELb0ELb1ELb1EEEEEEEEEvNT_6ParamsE)
        /*0530*/ 	.word	0x00000000


	//----- nvinfo : EIATTR_MIN_STACK_SIZE
	.align		4
.L_232:
        /*0534*/ 	.byte	0x04, 0x12
        /*0536*/ 	.short	(.L_234 - .L_233)
	.align		4
.L_233:
        /*0538*/ 	.word	index@(_ZN7cutlass13device_kernelIN5flash11enable_sm90INS1_16FlashAttnFwdSm90INS1_25CollectiveMainloopFwdSm90ILi2EN4cute5tupleIJNS5_1CILi1EEES8_S8_EEENS6_IJNS7_ILi128EEENS7_ILi96EEENS7_ILi192EEEEEELi192ENS_6half_tEfNS_4arch4Sm90ELb0ELb1ELb1ELb1ELb0ELb0ELb0ELb1ELb1ELb1ELb0ELb0EEENS1_21CollectiveEpilogueFwdINS6_IJSA_SC_SB_EEES9_SE_SG_Li256ELb1ELb1ELb0ELb0EEENS1_36VarlenDynamicPersistentTileSchedulerILi128ELi96ELi256ELi128ELb0ELb1ELb1ELb1ELb0ELb1EEEEEEEEEvNT_6ParamsE)
        /*053c*/ 	.word	0x00000000


	//----- nvinfo : EIATTR_MIN_STACK_SIZE
	.align		4
.L_234:
        /*0540*/ 	.byte	0x04, 0x12
        /*0542*/ 	.short	(.L_236 - .L_235)
	.align		4
.L_235:
        /*0544*/ 	.word	index@(_ZN7cutlass13device_kernelIN5flash11enable_sm90INS1_16FlashAttnFwdSm90INS1_25CollectiveMainloopFwdSm90ILi2EN4cute5tupleIJNS5_1CILi1EEES8_S8_EEENS6_IJNS7_ILi128EEENS7_ILi96EEENS7_ILi192EEEEEELi192ENS_6half_tEfNS_4arch4Sm90ELb0ELb1ELb1ELb1ELb0ELb1ELb0ELb1ELb1ELb1ELb0ELb0EEENS1_21CollectiveEpilogueFwdINS6_IJSA_SC_SB_EEES9_SE_SG_Li256ELb1ELb1ELb0ELb0EEENS1_36VarlenDynamicPersistentTileSchedulerILi128ELi96ELi256ELi128ELb0ELb1ELb1ELb1ELb0ELb1EEEEEEEEEvNT_6ParamsE)
        /*0548*/ 	.word	0x00000000


	//----- nvinfo : EIATTR_MIN_STACK_SIZE
	.align		4
.L_236:
        /*054c*/ 	.byte	0x04, 0x12
        /*054e*/ 	.short	(.L_238 - .L_237)
	.align		4
.L_237:
        /*0550*/ 	.word	index@(_ZN7cutlass13device_kernelIN5flash11enable_sm90INS1_16FlashAttnFwdSm90INS1_25CollectiveMainloopFwdSm90ILi2EN4cute5tupleIJNS5_1CILi1EEES8_S8_EEENS6_IJNS7_ILi128EEENS7_ILi112EEENS7_ILi192EEEEEELi192ENS_6half_tEfNS_4arch4Sm90ELb1ELb0ELb1ELb0ELb0ELb0ELb0ELb1ELb1ELb1ELb0ELb0EEENS1_21CollectiveEpilogueFwdINS6_IJSA_SC_SB_EEES9_SE_SG_Li256ELb0ELb1ELb0ELb0EEENS1_30DynamicPersistentTileSchedulerILi256ELi128ELb0ELb1ELb1EEEEEEEEEvNT_6ParamsE)
        /*0554*/ 	.word	0x00000000


	//----- nvinfo : EIATTR_MIN_STACK_SIZE
	.align		4
.L_238:
        /*0558*/ 	.byte	0x04, 0x12
        /*055a*/ 	.short	(.L_240 - .L_239)
	.align		4
.L_239:
        /*055c*/ 	.word	index@(_ZN7cutlass13device_kernelIN5flash11enable_sm90INS1_16FlashAttnFwdSm90INS1_25CollectiveMainloopFwdSm90ILi2EN4cute5tupleIJNS5_1CILi1EEES8_S8_EEENS6_IJNS7_ILi128EEENS7_ILi112EEENS7_ILi192EEEEEELi192ENS_6half_tEfNS_4arch4Sm90ELb1ELb0ELb1ELb1ELb0ELb0ELb0ELb1ELb1ELb1ELb0ELb0EEENS1_21CollectiveEpilogueFwdINS6_IJSA_SC_SB_EEES9_SE_SG_Li256ELb1ELb1ELb0ELb0EEENS1_36VarlenDynamicPersistentTileSchedulerILi128ELi112ELi256ELi128ELb0ELb1ELb1ELb1ELb1ELb1EEEEEEEEEvNT_6ParamsE)
        /*0560*/ 	.word	0x00000000


	//----- nvinfo : EIATTR_MIN_STACK_SIZE
	.align		4
.L_240:
        /*0564*/ 	.byte	0x04, 0x12
        /*0566*/ 	.short	(.L_242 - .L_241)
	.align		4
.L_241:
        /*0568*/ 	.word	index@(_ZN7cutlass13device_kernelIN5flash11enable_sm90INS1_16FlashAttnFwdSm90INS1_25CollectiveMainloopFwdSm90ILi2EN4cute5tupleIJNS5_1CILi1EEES8_S8_EEENS6_IJNS7_ILi128EEENS7_ILi112EEENS7_ILi192EEEEEELi192ENS_6half_tEfNS_4arch4Sm90ELb1ELb0ELb1ELb1ELb0ELb1ELb0ELb1ELb1ELb1ELb0ELb0EEENS1_21CollectiveEpilogueFwdINS6_IJSA_SC_SB_EEES9_SE_SG_Li256ELb1ELb1ELb0ELb0EEENS1_36VarlenDynamicPersistentTileSchedulerILi128ELi112ELi256ELi128ELb0ELb1ELb1ELb1ELb1ELb1EEEEEEEEEvNT_6ParamsE)
        /*056c*/ 	.word	0x00000000


	//----- nvinfo : EIATTR_MIN_STACK_SIZE
	.align		4
.L_242:
        /*0570*/ 	.byte	0x04, 0x12
        /*0572*/ 	.short	(.L_244 - .L_243)
	.align		4
.L_243:
        /*0574*/ 	.word	index@(_ZN7cutlass13device_kernelIN5flash11enable_sm90INS1_16FlashAttnFwdSm90INS1_25CollectiveMainloopFwdSm90ILi2EN4cute5tupleIJNS5_1CILi1EEES8_S8_EEENS6_IJNS7_ILi128EEENS7_ILi176EEESA_EEELi128ENS_6half_tEfNS_4arch4Sm90ELb0ELb0ELb1ELb0ELb0ELb0ELb0ELb1ELb1ELb1ELb0ELb0EEENS1_21CollectiveEpilogueFwdINS6_IJSA_SA_SB_EEES9_SD_SF_Li256ELb0ELb1ELb0ELb0EEENS1_29StaticPersistentTileSchedulerILb0EEEEEEEEEvNT_6ParamsE)
        /*0578*/ 	.word	0x00000000


	//----- nvinfo : EIATTR_MIN_STACK_SIZE
	.align		4
.L_244:
        /*057c*/ 	.byte	0x04, 0x12
        /*057e*/ 	.short	(.L_246 - .L_245)
	.align		4
.L_245:
        /*0580*/ 	.word	index@(_ZN7cutlass13device_kernelIN5flash11enable_sm90INS1_16FlashAttnFwdSm90INS1_25CollectiveMainloopFwdSm90ILi2EN4cute5tupleIJNS5_1CILi2EEENS7_ILi1EEES9_EEENS6_IJNS7_ILi128EEENS7_ILi176EEESB_EEELi128ENS_6half_tEfNS_4arch4Sm90ELb0ELb0ELb1ELb0ELb0ELb0ELb0ELb1ELb1ELb1ELb0ELb0EEENS1_21CollectiveEpilogueFwdINS6_IJSB_SB_SC_EEESA_SE_SG_Li256ELb0ELb1ELb0ELb0EEENS1_29StaticPersistentTileSchedulerILb0EEEEEEEEEvNT_6ParamsE)
        /*0584*/ 	.word	0x00000000


	//----- nvinfo : EIATTR_MIN_STACK_SIZE
	.align		4
.L_246:
        /*0588*/ 	.byte	0x04, 0x12
        /*058a*/ 	.short	(.L_248 - .L_247)
	.align		4
.L_247:
        /*058c*/ 	.word	index@(_ZN7cutlass13device_kernelIN5flash11enable_sm90INS1_16FlashAttnFwdSm90INS1_25CollectiveMainloopFwdSm90ILi2EN4cute5tupleIJNS5_1CILi1EEES8_S8_EEENS6_IJNS7_ILi128EEENS7_ILi176EEESA_EEELi128ENS_6half_tEfNS_4arch4Sm90ELb0ELb0ELb1ELb1ELb0ELb0ELb0ELb1ELb1ELb1ELb0ELb0EEENS1_21CollectiveEpilogueFwdINS6_IJSA_SA_SB_EEES9_SD_SF_Li256ELb1ELb1ELb0ELb0EEENS1_36VarlenDynamicPersistentTileSchedulerILi128ELi176ELi256ELi128ELb0ELb1ELb1ELb0ELb1ELb1EEEEEEEEEvNT_6ParamsE)
        /*0590*/ 	.word	0x00000000


	//----- nvinfo : EIATTR_MIN_STACK_SIZE
	.align		4
.L_248:
        /*0594*/ 	.byte	0x04, 0x12
        /*0596*/ 	.short	(.L_250 - .L_249)
	.align		4
.L_249:
        /*0598*/ 	.word	index@(_ZN7cutlass13device_kernelIN5flash11enable_sm90INS1_16FlashAttnFwdSm90INS1_25CollectiveMainloopFwdSm90ILi2EN4cute5tupleIJNS5_1CILi1EEES8_S8_EEENS6_IJNS7_ILi128EEENS7_ILi176EEESA_EEELi128ENS_6half_tEfNS_4arch4Sm90ELb0ELb0ELb1ELb1ELb0ELb1ELb0ELb1ELb1ELb1ELb0ELb0EEENS1_21CollectiveEpilogueFwdINS6_IJSA_SA_SB_EEES9_SD_SF_Li256ELb1ELb1ELb0ELb0EEENS1_36VarlenDynamicPersistentTileSchedulerILi128ELi176ELi256ELi128ELb0ELb1ELb1ELb0ELb1ELb1EEEEEEEEEvNT_6ParamsE)
        /*059c*/ 	.word	0x00000000


	//----- nvinfo : EIATTR_MIN_STACK_SIZE
	.align		4
.L_250:
        /*05a0*/ 	.byte	0x04, 0x12
        /*05a2*/ 	.short	(.L_252 - .L_251)
	.align		4
.L_251:
        /*05a4*/ 	.word	index@(_ZN7cutlass13device_kernelIN5flash11enable_sm90INS1_16FlashAttnFwdSm90INS1_25CollectiveMainloopFwdSm90ILi2EN4cute5tupleIJNS5_1CILi1EEES8_S8_EEENS6_IJNS7_ILi128EEESA_SA_EEELi128ENS_6half_tEfNS_4arch4Sm90ELb0ELb1ELb1ELb0ELb0ELb0ELb0ELb1ELb1ELb1ELb0ELb0EEENS1_21CollectiveEpilogueFwdISB_S9_SC_SE_Li256ELb0ELb1ELb0ELb0EEENS1_30DynamicPersistentTileSchedulerILi256ELi128ELb0ELb1ELb1EEEEEEEEEvNT_6ParamsE)
        /*05a8*/ 	.word	0x00000000


	//----- nvinfo : EIATTR_MIN_STACK_SIZE
	.align		4
.L_252:
        /*05ac*/ 	.byte	0x04, 0x12
        /*05ae*/ 	.short	(.L_254 - .L_253)
	.align		4
.L_253:
        /*05b0*/ 	.word	index@(_ZN7cutlass13device_kernelIN5flash11enable_sm90INS1_16FlashAttnFwdSm90INS1_25CollectiveMainloopFwdSm90ILi2EN4cute5tupleIJNS5_1CILi1EEES8_S8_EEENS6_IJNS7_ILi128EEESA_SA_EEELi128ENS_6half_tEfNS_4arch4Sm90ELb0ELb1ELb1ELb1ELb0ELb0ELb0ELb1ELb1ELb1ELb0ELb0EEENS1_21CollectiveEpilogueFwdISB_S9_SC_SE_Li256ELb1ELb1ELb0ELb0EEENS1_36VarlenDynamicPersistentTileSchedulerILi128ELi128ELi256ELi128ELb0ELb1ELb1ELb1ELb0ELb1EEEEEEEEEvNT_6ParamsE)
        /*05b4*/ 	.word	0x00000000


	//----- nvinfo : EIATTR_MIN_STACK_SIZE
	.align		4
.L_254:
        /*05b8*/ 	.byte	0x04, 0x12
        /*05ba*/ 	.short	(.L_256 - .L_255)
	.align		4
.L_255:
        /*05bc*/ 	.word	index@(_ZN7cutlass13device_kernelIN5flash11enable_sm90INS1_16FlashAttnFwdSm90INS1_25CollectiveMainloopFwdSm90ILi2EN4cute5tupleIJNS5_1CILi1EEES8_S8_EEENS6_IJNS7_ILi128EEESA_SA_EEELi128ENS_6half_tEfNS_4arch4Sm90ELb0ELb1ELb1ELb1ELb0ELb1ELb0ELb1ELb1ELb1ELb0ELb0EEENS1_21CollectiveEpilogueFwdISB_S9_SC_SE_Li256ELb1ELb1ELb0ELb0EEENS1_36VarlenDynamicPersistentTileSchedulerILi128ELi128ELi256ELi128ELb0ELb1ELb1ELb1ELb0ELb1EEEEEEEEEvNT_6ParamsE)
        /*05c0*/ 	.word	0x00000000


	//----- nvinfo : EIATTR_MIN_STACK_SIZE
	.align		4
.L_256:
        /*05c4*/ 	.byte	0x04, 0x12
        /*05c6*/ 	.short	(.L_258 - .L_257)
	.align		4
.L_257:
        /*05c8*/ 	.word	index@(_ZN7cutlass13device_kernelIN5flash11enable_sm90INS1_16FlashAttnFwdSm90INS1_25CollectiveMainloopFwdSm90ILi2EN4cute5tupleIJNS5_1CILi1EEES8_S8_EEENS6_IJNS7_ILi128EEESA_SA_EEELi128ENS_6half_tEfNS_4arch4Sm90ELb1ELb0ELb1ELb0ELb0ELb0ELb0ELb1ELb1ELb1ELb0ELb0EEENS1_21CollectiveEpilogueFwdISB_S9_SC_SE_Li256ELb0ELb1ELb0ELb0EEENS1_30DynamicPersistentTileSchedulerILi256ELi128ELb0ELb1ELb1EEEEEEEEEvNT_6ParamsE)
        /*05cc*/ 	.word	0x00000000


	//----- nvinfo : EIATTR_MIN_STACK_SIZE
	.align		4
.L_258:
        /*05d0*/ 	.byte	0x04, 0x12
        /*05d2*/ 	.short	(.L_260 - .L_259)
	.align		4
.L_259:
        /*05d4*/ 	.word	index@(_ZN7cutlass13device_kernelIN5flash11enable_sm90INS1_16FlashAttnFwdSm90INS1_25CollectiveMainloopFwdSm90ILi2EN4cute5tupleIJNS5_1CILi1EEES8_S8_EEENS6_IJNS7_ILi128EEESA_SA_EEELi128ENS_6half_tEfNS_4arch4Sm90ELb1ELb0ELb1ELb1ELb0ELb0ELb0ELb1ELb1ELb1ELb0ELb0EEENS1_21CollectiveEpilogueFwdISB_S9_SC_SE_Li256ELb1ELb1ELb0ELb0EEENS1_36VarlenDynamicPersistentTileSchedulerILi128ELi128ELi256ELi128ELb0ELb1ELb1ELb1ELb1ELb1EEEEEEEEEvNT_6ParamsE)
        /*05d8*/ 	.word	0x00000000


	//----- nvinfo : EIATTR_MIN_STACK_SIZE
	.align		4
.L_260:
        /*05dc*/ 	.byte	0x04, 0x12
        /*05de*/ 	.short	(.L_262 - .L_261)
	.align		4
.L_261:
        /*05e0*/ 	.word	index@(_ZN7cutlass13device_kernelIN5flash11enable_sm90INS1_16FlashAttnFwdSm90INS1_25CollectiveMainloopFwdSm90ILi2EN4cute5tupleIJNS5_1CILi1EEES8_S8_EEENS6_IJNS7_ILi128EEESA_SA_EEELi128ENS_6half_tEfNS_4arch4Sm90ELb1ELb0ELb1ELb1ELb0ELb1ELb0ELb1ELb1ELb1ELb0ELb0EEENS1_21CollectiveEpilogueFwdISB_S9_SC_SE_Li256ELb1ELb1ELb0ELb0EEENS1_36VarlenDynamicPersistentTileSchedulerILi128ELi128ELi256ELi128ELb0ELb1ELb1ELb1ELb1ELb1EEEEEEEEEvNT_6ParamsE)
        /*05e4*/ 	.word	0x00000000


	//----- nvinfo : EIATTR_MIN_STACK_SIZE
	.align		4
.L_262:
        /*05e8*/ 	.byte	0x04, 0x12
        /*05ea*/ 	.short	(.L_264 - .L_263)
	.align		4
.L_263:
        /*05ec*/ 	.word	index@(_ZN7cutlass13device_kernelIN5flash11enable_sm90INS1_16FlashAttnFwdSm90INS1_25CollectiveMainloopFwdSm90ILi2EN4cute5tupleIJNS5_1CILi1EEES8_S8_EEENS6_IJNS7_ILi192EEENS7_ILi144EEENS7_ILi96EEEEEELi96ENS_6half_tEfNS_4arch4Sm90ELb0ELb0ELb1ELb0ELb0ELb0ELb0ELb0ELb1ELb1ELb0ELb0EEENS1_21CollectiveEpilogueFwdINS6_IJSA_SC_SB_EEES9_SE_SG_Li384ELb0ELb1ELb0ELb0EEENS1_29StaticPersistentTileSchedulerILb0EEEEEEEEEvNT_6ParamsE)
        /*05f0*/ 	.word	0x00000000


	//----- nvinfo : EIATTR_MIN_STACK_SIZE
	.align		4
.L_264:
        /*05f4*/ 	.byte	0x04, 0x12
        /*05f6*/ 	.short	(.L_266 - .L_265)
	.align		4
.L_265:
        /*05f8*/ 	.word	index@(_ZN7cutlass13device_kernelIN5flash11enable_sm90INS1_16FlashAttnFwdSm90INS1_25CollectiveMainloopFwdSm90ILi2EN4cute5tupleIJNS5_1CILi1EEES8_S8_EEENS6_IJNS7_ILi192EEENS7_ILi144EEENS7_ILi96EEEEEELi96ENS_6half_tEfNS_4arch4Sm90ELb0ELb0ELb1ELb1ELb0ELb0ELb0ELb0ELb1ELb1ELb0ELb0EEENS1_21CollectiveEpilogueFwdINS6_IJSA_SC_SB_EEES9_SE_SG_Li384ELb1ELb1ELb0ELb0EEENS1_36VarlenDynamicPersistentTileSchedulerILi192ELi144ELi384ELi128ELb0ELb1ELb1ELb0ELb1ELb1EEEEEEEEEvNT_6ParamsE)
        /*05fc*/ 	.word	0x00000000


	//----- nvinfo : EIATTR_MIN_STACK_SIZE
	.align		4
.L_266:
        /*0600*/ 	.byte	0x04, 0x12
        /*0602*/ 	.short	(.L_268 - .L_267)
	.align		4
.L_267:
        /*0604*/ 	.word	index@(_ZN7cutlass13device_kernelIN5flash11enable_sm90INS1_16FlashAttnFwdSm90INS1_25CollectiveMainloopFwdSm90ILi2EN4cute5tupleIJNS5_1CILi1EEES8_S8_EEENS6_IJNS7_ILi192EEENS7_ILi144EEENS7_ILi96EEEEEELi96ENS_6half_tEfNS_4arch4Sm90ELb0ELb0ELb1ELb1ELb0ELb1ELb0ELb0ELb1ELb1ELb0ELb0EEENS1_21CollectiveEpilogueFwdINS6_IJSA_SC_SB_EEES9_SE_SG_Li384ELb1ELb1ELb0ELb0EEENS1_36VarlenDynamicPersistentTileSchedulerILi192ELi144ELi384ELi128ELb0ELb1ELb1ELb0ELb1ELb1EEEEEEEEEvNT_6ParamsE)
        /*0608*/ 	.word	0x00000000


	//----- nvinfo : EIATTR_MIN_STACK_SIZE
	.align		4
.L_268:
        /*060c*/ 	.byte	0x04, 0x12
        /*060e*/ 	.short	(.L_270 - .L_269)
	.align		4
.L_269:
        /*0610*/ 	.word	index@(_ZN7cutlass13device_kernelIN5flash11enable_sm90INS1_16FlashAttnFwdSm90INS1_25CollectiveMainloopFwdSm90ILi2EN4cute5tupleIJNS5_1CILi1EEES8_S8_EEENS6_IJNS7_ILi192EEENS7_ILi128EEENS7_ILi96EEEEEELi96ENS_6half_tEfNS_4arch4Sm90ELb0ELb1ELb1ELb0ELb0ELb0ELb0ELb0ELb1ELb1ELb0ELb0EEENS1_21CollectiveEpilogueFwdINS6_IJSA_SC_SB_EEES9_SE_SG_Li384ELb0ELb1ELb0ELb0EEENS1_30DynamicPersistentTileSchedulerILi384ELi128ELb0ELb1ELb1EEEEEEEEEvNT_6ParamsE)
        /*0614*/ 	.word	0x00000000


	//----- nvinfo : EIATTR_MIN_STACK_SIZE
	.align		4
.L_270:
        /*0618*/ 	.byte	0x04, 0x12
        /*061a*/ 	.short	(.L_272 - .L_271)
	.align		4
.L_271:
        /*061c*/ 	.word	index@(_ZN7cutlass13device_kernelIN5flash11enable_sm90INS1_16FlashAttnFwdSm90INS1_25CollectiveMainloopFwdSm90ILi2EN4cute5tupleIJNS5_1CILi1EEES8_S8_EEENS6_IJNS7_ILi192EEENS7_ILi128EEENS7_ILi96EEEEEELi96ENS_6half_tEfNS_4arch4Sm90ELb0ELb1ELb1ELb1ELb0ELb0ELb0ELb0ELb1ELb1ELb0ELb0EEENS1_21CollectiveEpilogueFwdINS6_IJSA_SC_SB_EEES9_SE_SG_Li384ELb1ELb1ELb0ELb0EEENS1_36VarlenDynamicPersistentTileSchedulerILi192ELi128ELi384ELi128ELb0ELb1ELb1ELb1ELb0ELb1EEEEEEEEEvNT_6ParamsE)
        /*0620*/ 	.word	0x00000000


	//----- nvinfo : EIATTR_MIN_STACK_SIZE
	.align		4
.L_272:
        /*0624*/ 	.byte	0x04, 0x12
        /*0626*/ 	.short	(.L_274 - .L_273)
	.align		4
.L_273:
        /*0628*/ 	.word	index@(_ZN7cutlass13device_kernelIN5flash11enable_sm90INS1_16FlashAttnFwdSm90INS1_25CollectiveMainloopFwdSm90ILi2EN4cute5tupleIJNS5_1CILi1EEES8_S8_EEENS6_IJNS7_ILi192EEENS7_ILi128EEENS7_ILi96EEEEEELi96ENS_6half_tEfNS_4arch4Sm90ELb0ELb1ELb1ELb1ELb0ELb1ELb0ELb0ELb1ELb1ELb0ELb0EEENS1_21CollectiveEpilogueFwdINS6_IJSA_SC_SB_EEES9_SE_SG_Li384ELb1ELb1ELb0ELb0EEENS1_36VarlenDynamicPersistentTileSchedulerILi192ELi128ELi384ELi128ELb0ELb1ELb1ELb1ELb0ELb1EEEEEEEEEvNT_6ParamsE)
        /*062c*/ 	.word	0x00000000


	//----- nvinfo : EIATTR_MIN_STACK_SIZE
	.align		4
.L_274:
        /*0630*/ 	.byte	0x04, 0x12
        /*0632*/ 	.short	(.L_276 - .L_275)
	.align		4
.L_275:
        /*0634*/ 	.word	index@(_ZN7cutlass13device_kernelIN5flash11enable_sm90INS1_16FlashAttnFwdSm90INS1_25CollectiveMainloopFwdSm90ILi2EN4cute5tupleIJNS5_1CILi1EEES8_S8_EEENS6_IJNS7_ILi192EEENS7_ILi144EEENS7_ILi96EEEEEELi96ENS_6half_tEfNS_4arch4Sm90ELb1ELb0ELb1ELb0ELb0ELb0ELb0ELb0ELb1ELb1ELb0ELb0EEENS1_21CollectiveEpilogueFwdINS6_IJSA_SC_SB_EEES9_SE_SG_Li384ELb0ELb1ELb0ELb0EEENS1_30DynamicPersistentTileSchedulerILi384ELi128ELb0ELb1ELb1EEEEEEEEEvNT_6ParamsE)
        /*0638*/ 	.word	0x00000000


	//----- nvinfo : EIATTR_MIN_STACK_SIZE
	.align		4
.L_276:
        /*063c*/ 	.byte	0x04, 0x12
        /*063e*/ 	.short	(.L_278 - .L_277)
	.align		4
.L_277:
        /*0640*/ 	.word	index@(_ZN7cutlass13device_kernelIN5flash11enable_sm90INS1_16FlashAttnFwdSm90INS1_25CollectiveMainloopFwdSm90ILi2EN4cute5tupleIJNS5_1CILi1EEES8_S8_EEENS6_IJNS7_ILi192EEENS7_ILi144EEENS7_ILi96EEEEEELi96ENS_6half_tEfNS_4arch4Sm90ELb1ELb0ELb1ELb1ELb0ELb0ELb0ELb0ELb1ELb1ELb0ELb0EEENS1_21CollectiveEpilogueFwdINS6_IJSA_SC_SB_EEES9_SE_SG_Li384ELb1ELb1ELb0ELb0EEENS1_36VarlenDynamicPersistentTileSchedulerILi192ELi144ELi384ELi128ELb0ELb1ELb1ELb1ELb1ELb1EEEEEEEEEvNT_6ParamsE)
        /*0644*/ 	.word	0x00000000


	//----- nvinfo : EIATTR_MIN_STACK_SIZE
	.align		4
.L_278:
        /*0648*/ 	.byte	0x04, 0x12
        /*064a*/ 	.short	(.L_280 - .L_279)
	.align		4
.L_279:
        /*064c*/ 	.word	index@(_ZN7cutlass13device_kernelIN5flash11enable_sm90INS1_16FlashAttnFwdSm90INS1_25CollectiveMainloopFwdSm90ILi2EN4cute5tupleIJNS5_1CILi1EEES8_S8_EEENS6_IJNS7_ILi192EEENS7_ILi144EEENS7_ILi96EEEEEELi96ENS_6half_tEfNS_4arch4Sm90ELb1ELb0ELb1ELb1ELb0ELb1ELb0ELb0ELb1ELb1ELb0ELb0EEENS1_21CollectiveEpilogueFwdINS6_IJSA_SC_SB_EEES9_SE_SG_Li384ELb1ELb1ELb0ELb0EEENS1_36VarlenDynamicPersistentTileSchedulerILi192ELi144ELi384ELi128ELb0ELb1ELb1ELb1ELb1ELb1EEEEEEEEEvNT_6ParamsE)
        /*0650*/ 	.word	0x00000000


	//----- nvinfo : EIATTR_MIN_STACK_SIZE
	.align		4
.L_280:
        /*0654*/ 	.byte	0x04, 0x12
        /*0656*/ 	.short	(.L_282 - .L_281)
	.align		4
.L_281:
        /*0658*/ 	.word	index@(_ZN7cutlass13device_kernelIN5flash11enable_sm90INS1_16FlashAttnFwdSm90INS1_25CollectiveMainloopFwdSm90ILi2EN4cute5tupleIJNS5_1CILi1EEES8_S8_EEENS6_IJNS7_ILi192EEESA_NS7_ILi64EEEEEELi64ENS_6half_tEfNS_4arch4Sm90ELb0ELb0ELb1ELb0ELb0ELb0ELb0ELb0ELb1ELb1ELb0ELb0EEENS1_21CollectiveEpilogueFwdINS6_IJSA_SB_SA_EEES9_SD_SF_Li384ELb0ELb1ELb0ELb0EEENS1_29StaticPersistentTileSchedulerILb0EEEEEEEEEvNT_6ParamsE)
        /*065c*/ 	.word	0x00000000


	//----- nvinfo : EIATTR_MIN_STACK_SIZE
	.align		4
.L_282:
        /*0660*/ 	.byte	0x04, 0x12
        /*0662*/ 	.short	(.L_284 - .L_283)
	.align		4
.L_283:
        /*0664*/ 	.word	index@(_ZN7cutlass13device_kernelIN5flash11enable_sm90INS1_16FlashAttnFwdSm90INS1_25CollectiveMainloopFwdSm90ILi2EN4cute5tupleIJNS5_1CILi1EEES8_S8_EEENS6_IJNS7_ILi192EEESA_NS7_ILi64EEEEEELi64ENS_6half_tEfNS_4arch4Sm90ELb0ELb0ELb1ELb1ELb0ELb0ELb0ELb0ELb1ELb1ELb0ELb0EEENS1_21CollectiveEpilogueFwdINS6_IJSA_SB_SA_EEES9_SD_SF_Li384ELb1ELb1ELb0ELb0EEENS1_36VarlenDynamicPersistentTileSchedulerILi192ELi192ELi384ELi128ELb0ELb1ELb1ELb0ELb1ELb1EEEEEEEEEvNT_6ParamsE)
        /*0668*/ 	.word	0x00000000


	//----- nvinfo : EIATTR_MIN_STACK_SIZE
	.align		4
.L_284:
        /*066c*/ 	.byte	0x04, 0x12
        /*066e*/ 	.short	(.L_286 - .L_285)
	.align		4
.L_285:
        /*0670*/ 	.word	index@(_ZN7cutlass13device_kernelIN5flash11enable_sm90INS1_16FlashAttnFwdSm90INS1_25CollectiveMainloopFwdSm90ILi2EN4cute5tupleIJNS5_1CILi1EEES8_S8_EEENS6_IJNS7_ILi192EEESA_NS7_ILi64EEEEEELi64ENS_6half_tEfNS_4arch4Sm90ELb0ELb0ELb1ELb1ELb0ELb1ELb0ELb0ELb1ELb1ELb0ELb0EEENS1_21CollectiveEpilogueFwdINS6_IJSA_SB_SA_EEES9_SD_SF_Li384ELb1ELb1ELb0ELb0EEENS1_36VarlenDynamicPersistentTileSchedulerILi192ELi192ELi384ELi128ELb0ELb1ELb1ELb0ELb1ELb1EEEEEEEEEvNT_6ParamsE)
        /*0674*/ 	.word	0x00000000


	//----- nvinfo : EIATTR_MIN_STACK_SIZE
	.align		4
.L_286:
        /*0678*/ 	.byte	0x04, 0x12
        /*067a*/ 	.short	(.L_288 - .L_287)
	.align		4
.L_287:
        /*067c*/ 	.word	index@(_ZN7cutlass13device_kernelIN5flash11enable_sm90INS1_16FlashAttnFwdSm90INS1_25CollectiveMainloopFwdSm90ILi2EN4cute5tupleIJNS5_1CILi1EEES8_S8_EEENS6_IJNS7_ILi192EEENS7_ILi128EEENS7_ILi64EEEEEELi64ENS_6half_tEfNS_4arch4Sm90ELb0ELb1ELb1ELb0ELb0ELb0ELb0ELb1ELb1ELb1ELb0ELb0EEENS1_21CollectiveEpilogueFwdINS6_IJSA_SC_SB_EEES9_SE_SG_Li384ELb0ELb1ELb0ELb0EEENS1_30DynamicPersistentTileSchedulerILi384ELi128ELb0ELb1ELb1EEEEEEEEEvNT_6ParamsE)
        /*0680*/ 	.word	0x00000000


	//----- nvinfo : EIATTR_MIN_STACK_SIZE
	.align		4
.L_288:
        /*0684*/ 	.byte	0x04, 0x12
        /*0686*/ 	.short	(.L_290 - .L_289)
	.align		4
.L_289:
        /*0688*/ 	.word	index@(_ZN7cutlass13device_kernelIN5flash11enable_sm90INS1_16FlashAttnFwdSm90INS1_25CollectiveMainloopFwdSm90ILi2EN4cute5tupleIJNS5_1CILi1EEES8_S8_EEENS6_IJNS7_ILi192EEENS7_ILi128EEENS7_ILi64EEEEEELi64ENS_6half_tEfNS_4arch4Sm90ELb0ELb1ELb1ELb1ELb0ELb0ELb0ELb1ELb1ELb1ELb0ELb0EEENS1_21CollectiveEpilogueFwdINS6_IJSA_SC_SB_EEES9_SE_SG_Li384ELb1ELb1ELb0ELb0EEENS1_36VarlenDynamicPersistentTileSchedulerILi192ELi128ELi384ELi128ELb0ELb1ELb1ELb1ELb0ELb1EEEEEEEEEvNT_6ParamsE)
        /*068c*/ 	.word	0x00000000


	//----- nvinfo : EIATTR_MIN_STACK_SIZE
	.align		4
.L_290:
        /*0690*/ 	.byte	0x04, 0x12
        /*0692*/ 	.short	(.L_292 - .L_291)
	.align		4
.L_291:
        /*0694*/ 	.word	index@(_ZN7cutlass13device_kernelIN5flash11enable_sm90INS1_16FlashAttnFwdSm90INS1_25CollectiveMainloopFwdSm90ILi2EN4cute5tupleIJNS5_1CILi1EEES8_S8_EEENS6_IJNS7_ILi192EEENS7_ILi128EEENS7_ILi64EEEEEELi64ENS_6half_tEfNS_4arch4Sm90ELb0ELb1ELb1ELb1ELb0ELb1ELb0ELb1ELb1ELb1ELb0ELb0EEENS1_21CollectiveEpilogueFwdINS6_IJSA_SC_SB_EEES9_SE_SG_Li384ELb1ELb1ELb0ELb0EEENS1_36VarlenDynamicPersistentTileSchedulerILi192ELi128ELi384ELi128ELb0ELb1ELb1ELb1ELb0ELb1EEEEEEEEEvNT_6ParamsE)
        /*0698*/ 	.word	0x00000000


	//----- nvinfo : EIATTR_MIN_STACK_SIZE
	.align		4
.L_292:
        /*069c*/ 	.byte	0x04, 0x12
        /*069e*/ 	.short	(.L_294 - .L_293)
	.align		4
.L_293:
        /*06a0*/ 	.word	index@(_ZN7cutlass13device_kernelIN5flash11enable_sm90INS1_16FlashAttnFwdSm90INS1_25CollectiveMainloopFwdSm90ILi2EN4cute5tupleIJNS5_1CILi1EEES8_S8_EEENS6_IJNS7_ILi192EEENS7_ILi128EEENS7_ILi64EEEEEELi64ENS_6half_tEfNS_4arch4Sm90ELb1ELb0ELb1ELb0ELb0ELb0ELb0ELb1ELb1ELb1ELb0ELb0EEENS1_21CollectiveEpilogueFwdINS6_IJSA_SC_SB_EEES9_SE_SG_Li384ELb0ELb1ELb0ELb0EEENS1_30DynamicPersistentTileSchedulerILi384ELi128ELb0ELb1ELb1EEEEEEEEEvNT_6ParamsE)
        /*06a4*/ 	.word	0x00000000


	//----- nvinfo : EIATTR_MIN_STACK_SIZE
	.align		4
.L_294:
        /*06a8*/ 	.byte	0x04, 0x12
        /*06aa*/ 	.short	(.L_296 - .L_295)
	.align		4
.L_295:
        /*06ac*/ 	.word	index@(_ZN7cutlass13device_kernelIN5flash11enable_sm90INS1_16FlashAttnFwdSm90INS1_25CollectiveMainloopFwdSm90ILi2EN4cute5tupleIJNS5_1CILi1EEES8_S8_EEENS6_IJNS7_ILi192EEENS7_ILi128EEENS7_ILi64EEEEEELi64ENS_6half_tEfNS_4arch4Sm90ELb1ELb0ELb1ELb1ELb0ELb0ELb0ELb1ELb1ELb1ELb0ELb0EEENS1_21CollectiveEpilogueFwdINS6_IJSA_SC_SB_EEES9_SE_SG_Li384ELb1ELb1ELb0ELb0EEENS1_36VarlenDynamicPersistentTileSchedulerILi192ELi128ELi384ELi128ELb0ELb1ELb1ELb1ELb1ELb1EEEEEEEEEvNT_6ParamsE)
        /*06b0*/ 	.word	0x00000000


	//----- nvinfo : EIATTR_MIN_STACK_SIZE
	.align		4
.L_296:
        /*06b4*/ 	.byte	0x04, 0x12
        /*06b6*/ 	.short	(.L_298 - .L_297)
	.align		4
.L_297:
        /*06b8*/ 	.word	index@(_ZN7cutlass13device_kernelIN5flash11enable_sm90INS1_16FlashAttnFwdSm90INS1_25CollectiveMainloopFwdSm90ILi2EN4cute5tupleIJNS5_1CILi1EEES8_S8_EEENS6_IJNS7_ILi192EEENS7_ILi128EEENS7_ILi64EEEEEELi64ENS_6half_tEfNS_4arch4Sm90ELb1ELb0ELb1ELb1ELb0ELb1ELb0ELb1ELb1ELb1ELb0ELb0EEENS1_21CollectiveEpilogueFwdINS6_IJSA_SC_SB_EEES9_SE_SG_Li384ELb1ELb1ELb0ELb0EEENS1_36VarlenDynamicPersistentTileSchedulerILi192ELi128ELi384ELi128ELb0ELb1ELb1ELb1ELb1ELb1EEEEEEEEEvNT_6ParamsE)
        /*06bc*/ 	.word	0x00000000
.L_298:


//--------------------- .nv.compat                --------------------------
	.section	.nv.compat,"",@"SHT_CUDA_COMPAT_INFO"
	.align	4
        /*0000*/ 	.byte	0x02, 0x09, 0x01, 0x00, 0x02, 0x02, 0x01, 0x00, 0x02, 0x05, 0x05, 0x00, 0x03, 0x07, 0x01, 0x01
        /*0010*/ 	.byte	0x02, 0x03, 0x00, 0x00, 0x02, 0x06, 0x01, 0x00, 0x04, 0x0b, 0x08, 0x00, 0x00, 0x00, 0x00, 0x00
        /*0020*/ 	.byte	0x00, 0x00, 0x00, 0x00


//--------------------- .nv.info._ZN7cutlass13device_kernelIN5flash11enable_sm90INS1_16FlashAttnFwdSm90INS1_25CollectiveMainloopFwdSm90ILi2EN4cute5tupleIJNS5_1CILi1EEES8_S8_EEENS6_IJNS7_ILi128EEENS7_ILi80EEENS7_ILi256EEEEEELi256ENS_6half_tEfNS_4arch4Sm90ELb0ELb0ELb1ELb0ELb0ELb0ELb0ELb1ELb1ELb1ELb0ELb0EEENS1_21CollectiveEpilogueFwdINS6_IJSA_SC_SB_EEES9_SE_SG_Li256ELb0ELb1ELb0ELb0EEENS1_29StaticPersistentTileSchedulerILb0EEEEEEEEEvNT_6ParamsE --------------------------
	.section	.nv.info._ZN7cutlass13device_kernelIN5flash11enable_sm90INS1_16FlashAttnFwdSm90INS1_25CollectiveMainloopFwdSm90ILi2EN4cute5tupleIJNS5_1CILi1EEES8_S8_EEENS6_IJNS7_ILi128EEENS7_ILi80EEENS7_ILi256EEEEEELi256ENS_6half_tEfNS_4arch4Sm90ELb0ELb0ELb1ELb0ELb0ELb0ELb0ELb1ELb1ELb1ELb0ELb0EEENS1_21CollectiveEpilogueFwdINS6_IJSA_SC_SB_EEES9_SE_SG_Li256ELb0ELb1ELb0ELb0EEENS1_29StaticPersistentTileSchedulerILb0EEEEEEEEEvNT_6ParamsE,"",@"SHT_CUDA_INFO"
	.sectionflags	@""
	.align	4


	//----- nvinfo : EIATTR_CUDA_API_VERSION
	.align		4
        /*0000*/ 	.byte	0x04, 0x37
        /*0002*/ 	.short	(.L_300 - .L_299)
.L_299:
        /*0004*/ 	.word	0x00000082


	//----- nvinfo : EIATTR_KPARAM_INFO
	.align		4
.L_300:
        /*0008*/ 	.byte	0x04, 0x17
        /*000a*/ 	.short	(.L_302 - .L_301)
.L_301:
        /*000c*/ 	.word	0x00000000
        /*0010*/ 	.short	0x0000
        /*0012*/ 	.short	0x0000
        /*0014*/ 	.byte	0x00, 0xf0, 0x01, 0x28


	//----- nvinfo : EIATTR_SPARSE_MMA_MASK
	.align		4
.L_302:
        /*0018*/ 	.byte	0x03, 0x50
        /*001a*/ 	.short	0x0000


	//----- nvinfo : EIATTR_MAXREG_COUNT
	.align		4
        /*001c*/ 	.byte	0x03, 0x1b
        /*001e*/ 	.short	0x00a8


	//----- nvinfo : EIATTR_MERCURY_ISA_VERSION
	.align		4
        /*0020*/ 	.byte	0x03, 0x5f
        /*0022*/ 	.short	0x0101


	//----- nvinfo : EIATTR_VRC_CTA_INIT_COUNT
	.align		4
        /*0024*/ 	.byte	0x02, 0x4a
	.zero		1
	.zero		1


	//----- nvinfo : EIATTR_EXIT_INSTR_OFFSETS
	.align		4
        /*0028*/ 	.byte	0x04, 0x1c
        /*002a*/ 	.short	(.L_304 - .L_303)


	//   ....[0]....
.L_303:
        /*002c*/ 	.word	0x00000010


	//----- nvinfo : EIATTR_MAX_THREADS
	.align		4
.L_304:
        /*0030*/ 	.byte	0x04, 0x05
        /*0032*/ 	.short	(.L_306 - .L_305)
.L_305:
        /*0034*/ 	.word	0x00000180
        /*0038*/ 	.word	0x00000001
        /*003c*/ 	.word	0x00000001


	//----- nvinfo : EIATTR_CBANK_PARAM_SIZE
	.align		4
.L_306:
        /*0040*/ 	.byte	0x03, 0x19
        /*0042*/ 	.short	0x0a00


	//----- nvinfo : EIATTR_PARAM_CBANK
	.align		4
        /*0044*/ 	.byte	0x04, 0x0a
        /*0046*/ 	.short	(.L_308 - .L_307)
	.align		4
.L_307:
        /*0048*/ 	.word	index@(.nv.constant0._ZN7cutlass13device_kernelIN5flash11enable_sm90INS1_16FlashAttnFwdSm90INS1_25CollectiveMainloopFwdSm90ILi2EN4cute5tupleIJNS5_1CILi1EEES8_S8_EEENS6_IJNS7_ILi128EEENS7_ILi80EEENS7_ILi256EEEEEELi256ENS_6half_tEfNS_4arch4Sm90ELb0ELb0ELb1ELb0ELb0ELb0ELb0ELb1ELb1ELb1ELb0ELb0EEENS1_21CollectiveEpilogueFwdINS6_IJSA_SC_SB_EEES9_SE_SG_Li256ELb0ELb1ELb0ELb0EEENS1_29StaticPersistentTileSchedulerILb0EEEEEEEEEvNT_6ParamsE)
        /*004c*/ 	.short	0x0380
        /*004e*/ 	.short	0x0a00


	//----- nvinfo : EIATTR_SW_WAR
	.align		4
.L_308:
        /*0050*/ 	.byte	0x04, 0x36
        /*0052*/ 	.short	(.L_310 - .L_309)
.L_309:
        /*0054*/ 	.word	0x00000008
.L_310:


//--------------------- .nv.info._ZN7cutlass13device_kernelIN5flash11enable_sm90INS1_16FlashAttnFwdSm90INS1_25CollectiveMainloopFwdSm90ILi2EN4cute5tupleIJNS5_1CILi2EEENS7_ILi1EEES9_EEENS6_IJNS7_ILi128EEENS7_ILi80EEENS7_ILi256EEEEEELi256ENS_6half_tEfNS_4arch4Sm90ELb0ELb0ELb1ELb0ELb0ELb0ELb0ELb1ELb1ELb1ELb0ELb0EEENS1_21CollectiveEpilogueFwdINS6_IJSB_SD_SC_EEESA_SF_SH_Li256ELb0ELb1ELb0ELb0EEENS1_29StaticPersistentTileSchedulerILb0EEEEEEEEEvNT_6ParamsE --------------------------
	.section	.nv.info._ZN7cutlass13device_kernelIN5flash11enable_sm90INS1_16FlashAttnFwdSm90INS1_25CollectiveMainloopFwdSm90ILi2EN4cute5tupleIJNS5_1CILi2EEENS7_ILi1EEES9_EEENS6_IJNS7_ILi128EEENS7_ILi80EEENS7_ILi256EEEEEELi256ENS_6half_tEfNS_4arch4Sm90ELb0ELb0ELb1ELb0ELb0ELb0ELb0ELb1ELb1ELb1ELb0ELb0EEENS1_21CollectiveEpilogueFwdINS6_IJSB_SD_SC_EEESA_SF_SH_Li256ELb0ELb1ELb0ELb0EEENS1_29StaticPersistentTileSchedulerILb0EEEEEEEEEvNT_6ParamsE,"",@"SHT_CUDA_INFO"
	.sectionflags	@""
	.align	4


	//----- nvinfo : EIATTR_CUDA_API_VERSION
	.align		4
        /*0000*/ 	.byte	0x04, 0x37
        /*0002*/ 	.short	(.L_312 - .L_311)
.L_311:
        /*0004*/ 	.word	0x00000082


	//----- nvinfo : EIATTR_KPARAM_INFO
	.align		4
.L_312:
        /*0008*/ 	.byte	0x04, 0x17
        /*000a*/ 	.short	(.L_314 - .L_313)
.L_313:
        /*000c*/ 	.word	0x00000000
        /*0010*/ 	.short	0x0000
        /*0012*/ 	.short	0x0000
        /*0014*/ 	.byte	0x00, 0xf0, 0x01, 0x28


	//----- nvinfo : EIATTR_SPARSE_MMA_MASK
	.align		4
.L_314:
        /*0018*/ 	.byte	0x03, 0x50
        /*001a*/ 	.short	0x0000


	//----- nvinfo : EIATTR_MAXREG_COUNT
	.align		4
        /*001c*/ 	.byte	0x03, 0x1b
        /*001e*/ 	.short	0x00a8


	//----- nvinfo : EIATTR_MERCURY_ISA_VERSION
	.align		4
        /*0020*/ 	.byte	0x03, 0x5f
        /*0022*/ 	.short	0x0101


	//----- nvinfo : EIATTR_VRC_CTA_INIT_COUNT
	.align		4
        /*0024*/ 	.byte	0x02, 0x4a
	.zero		1
	.zero		1


	//----- nvinfo : EIATTR_EXIT_INSTR_OFFSETS
	.align		4
        /*0028*/ 	.byte	0x04, 0x1c
        /*002a*/ 	.short	(.L_316 - .L_315)


	//   ....[0]....
.L_315:
        /*002c*/ 	.word	0x00000010


	//----- nvinfo : EIATTR_MAX_THREADS
	.align		4
.L_316:
        /*0030*/ 	.byte	0x04, 0x05
        /*0032*/ 	.short	(.L_318 - .L_317)
.L_317:
        /*0034*/ 	.word	0x00000180
        /*0038*/ 	.word	0x00000001
        /*003c*/ 	.word	0x00000001


	//----- nvinfo : EIATTR_CBANK_PARAM_SIZE
	.align		4
.L_318:
        /*0040*/ 	.byte	0x03, 0x19
        /*0042*/ 	.short	0x0a00


	//----- nvinfo : EIATTR_PARAM_CBANK
	.align		4
        /*0044*/ 	.byte	0x04, 0x0a
        /*0046*/ 	.short	(.L_320 - .L_319)
	.align		4
.L_319:
        /*0048*/ 	.word	index@(.nv.constant0._ZN7cutlass13device_kernelIN5flash11enable_sm90INS1_16FlashAttnFwdSm90INS1_25CollectiveMainloopFwdSm90ILi2EN4cute5tupleIJNS5_1CILi2EEENS7_ILi1EEES9_EEENS6_IJNS7_ILi128EEENS7_ILi80EEENS7_ILi256EEEEEELi256ENS_6half_tEfNS_4arch4Sm90ELb0ELb0ELb1ELb0ELb0ELb0ELb0ELb1ELb1ELb1ELb0ELb0EEENS1_21CollectiveEpilogueFwdINS6_IJSB_SD_SC_EEESA_SF_SH_Li256ELb0ELb1ELb0ELb0EEENS1_29StaticPersistentTileSchedulerILb0EEEEEEEEEvNT_6ParamsE)
        /*004c*/ 	.short	0x0380
        /*004e*/ 	.short	0x0a00


	//----- nvinfo : EIATTR_SW_WAR
	.align		4
.L_320:
        /*0050*/ 	.byte	0x04, 0x36
        /*0052*/ 	.short	(.L_322 - .L_321)
.L_321:
        /*0054*/ 	.word	0x00000008
.L_322:


//--------------------- .nv.info._ZN7cutlass13device_kernelIN5flash11enable_sm90INS1_16FlashAttnFwdSm90INS1_25CollectiveMainloopFwdSm90ILi2EN4cute5tupleIJNS5_1CILi1EEES8_S8_EEENS6_IJNS7_ILi128EEENS7_ILi80EEENS7_ILi256EEEEEELi256ENS_6half_tEfNS_4arch4Sm90ELb0ELb0ELb1ELb1ELb0ELb0ELb0ELb1ELb1ELb1ELb0ELb0EEENS1_21CollectiveEpilogueFwdINS6_IJSA_SC_SB_EEES9_SE_SG_Li256ELb1ELb1ELb0ELb0EEENS1_36VarlenDynamicPersistentTileSchedulerILi128ELi80ELi256ELi128ELb0ELb1ELb1ELb0ELb1ELb1EEEEEEEEEvNT_6ParamsE --------------------------
	.section	.nv.info._ZN7cutlass13device_kernelIN5flash11enable_sm90INS1_16FlashAttnFwdSm90INS1_25CollectiveMainloopFwdSm90ILi2EN4cute5tupleIJNS5_1CILi1EEES8_S8_EEENS6_IJNS7_ILi128EEENS7_ILi80EEENS7_ILi256EEEEEELi256ENS_6half_tEfNS_4arch4Sm90ELb0ELb0ELb1ELb1ELb0ELb0ELb0ELb1ELb1ELb1ELb0ELb0EEENS1_21CollectiveEpilogueFwdINS6_IJSA_SC_SB_EEES9_SE_SG_Li256ELb1ELb1ELb0ELb0EEENS1_36VarlenDynamicPersistentTileSchedulerILi128ELi80ELi256ELi128ELb0ELb1ELb1ELb0ELb1ELb1EEEEEEEEEvNT_6ParamsE,"",@"SHT_CUDA_INFO"
	.sectionflags	@""
	.align	4


	//----- nvinfo : EIATTR_CUDA_API_VERSION
	.align		4
        /*0000*/ 	.byte	0x04, 0x37
        /*0002*/ 	.short	(.L_324 - .L_323)
.L_323:
        /*0004*/ 	.word	0x00000082


	//----- nvinfo : EIATTR_KPARAM_INFO
	.align		4
.L_324:
        /*0008*/ 	.byte	0x04, 0x17
        /*000a*/ 	.short	(.L_326 - .L_325)
.L_325:
        /*000c*/ 	.word	0x00000000
        /*0010*/ 	.short	0x0000
        /*0012*/ 	.short	0x0000
        /*0014*/ 	.byte	0x00, 0xf0, 0x01, 0x2a


	//----- nvinfo : EIATTR_SPARSE_MMA_MASK
	.align		4
.L_326:
        /*0018*/ 	.byte	0x03, 0x50
        /*001a*/ 	.short	0x0000


	//----- nvinfo : EIATTR_MAXREG_COUNT
	.align		4
        /*001c*/ 	.byte	0x03, 0x1b
        /*001e*/ 	.short	0x00a8


	//----- nvinfo : EIATTR_MERCURY_ISA_VERSION
	.align		4
        /*0020*/ 	.byte	0x03, 0x5f
        /*0022*/ 	.short	0x0101


	//----- nvinfo : EIATTR_VRC_CTA_INIT_COUNT
	.align		4
        /*0024*/ 	.byte	0x02, 0x4a
	.zero		1
	.zero		1


	//----- nvinfo : EIATTR_EXIT_INSTR_OFFSETS
	.align		4
        /*0028*/ 	.byte	0x04, 0x1c
        /*002a*/ 	.short	(.L_328 - .L_327)


	//   ....[0]....
.L_327:
        /*002c*/ 	.word	0x00000010


	//----- nvinfo : EIATTR_MAX_THREADS
	.align		4
.L_328:
        /*0030*/ 	.byte	0x04, 0x05
        /*0032*/ 	.short	(.L_330 - .L_329)
.L_329:
        /*0034*/ 	.word	0x00000180
        /*0038*/ 	.word	0x00000001
        /*003c*/ 	.word	0x00000001


	//----- nvinfo : EIATTR_CBANK_PARAM_SIZE
	.align		4
.L_330:
        /*0040*/ 	.byte	0x03, 0x19
        /*0042*/ 	.short	0x0a80


	//----- nvinfo : EIATTR_PARAM_CBANK
	.align		4
        /*0044*/ 	.byte	0x04, 0x0a
        /*0046*/ 	.short	(.L_332 - .L_331)
	.align		4
.L_331:
        /*0048*/ 	.word	index@(.nv.constant0._ZN7cutlass13device_kernelIN5flash11enable_sm90INS1_16FlashAttnFwdSm90INS1_25CollectiveMainloopFwdSm90ILi2EN4cute5tupleIJNS5_1CILi1EEES8_S8_EEENS6_IJNS7_ILi128EEENS7_ILi80EEENS7_ILi256EEEEEELi256ENS_6half_tEfNS_4arch4Sm90ELb0ELb0ELb1ELb1ELb0ELb0ELb0ELb1ELb1ELb1ELb0ELb0EEENS1_21CollectiveEpilogueFwdINS6_IJSA_SC_SB_EEES9_SE_SG_Li256ELb1ELb1ELb0ELb0EEENS1_36VarlenDynamicPersistentTileSchedulerILi128ELi80ELi256ELi128ELb0ELb1ELb1ELb0ELb1ELb1EEEEEEEEEvNT_6ParamsE)
        /*004c*/ 	.short	0x0380
        /*004e*/ 	.short	0x0a80


	//----- nvinfo : EIATTR_SW_WAR
	.align		4
.L_332:
        /*0050*/ 	.byte	0x04, 0x36
        /*0052*/ 	.short	(.L_334 - .L_333)
.L_333:
        /*0054*/ 	.word	0x00000008
.L_334:


//--------------------- .nv.info._ZN7cutlass13device_kernelIN5flash11enable_sm90INS1_16FlashAttnFwdSm90INS1_25CollectiveMainloopFwdSm90ILi2EN4cute5tupleIJNS5_1CILi1EEES8_S8_EEENS6_IJNS7_ILi128EEENS7_ILi80EEENS7_ILi256EEEEEELi256ENS_6half_tEfNS_4arch4Sm90ELb0ELb0ELb1ELb1ELb0ELb1ELb0ELb1ELb1ELb1ELb0ELb0EEENS1_21CollectiveEpilogueFwdINS6_IJSA_SC_SB_EEES9_SE_SG_Li256ELb1ELb1ELb0ELb0EEENS1_36VarlenDynamicPersistentTileSchedulerILi128ELi80ELi256ELi128ELb0ELb1ELb1ELb0ELb1ELb1EEEEEEEEEvNT_6ParamsE --------------------------
	.section	.nv.info._ZN7cutlass13device_kernelIN5flash11enable_sm90INS1_16FlashAttnFwdSm90INS1_25CollectiveMainloopFwdSm90ILi2EN4cute5tupleIJNS5_1CILi1EEES8_S8_EEENS6_IJNS7_ILi128EEENS7_ILi80EEENS7_ILi256EEEEEELi256ENS_6half_tEfNS_4arch4Sm90ELb0ELb0ELb1ELb1ELb0ELb1ELb0ELb1ELb1ELb1ELb0ELb0EEENS1_21CollectiveEpilogueFwdINS6_IJSA_SC_SB_EEES9_SE_SG_Li256ELb1ELb1ELb0ELb0EEENS1_36VarlenDynamicPersistentTileSchedulerILi128ELi80ELi256ELi128ELb0ELb1ELb1ELb0ELb1ELb1EEEEEEEEEvNT_6ParamsE,"",@"SHT_CUDA_INFO"
	.sectionflags	@""
	.align	4


	//----- nvinfo : EIATTR_CUDA_API_VERSION
	.align		4
        /*0000*/ 	.byte	0x04, 0x37
        /*0002*/ 	.short	(.L_336 - .L_335)
.L_335:
        /*0004*/ 	.word	0x00000082


	//----- nvinfo : EIATTR_KPARAM_INFO
	.align		4
.L_336:
        /*0008*/ 	.byte	0x04, 0x17
        /*000a*/ 	.short	(.L_338 - .L_337)
.L_337:
        /*000c*/ 	.word	0x00000000
        /*0010*/ 	.short	0x0000
        /*0012*/ 	.short	0x0000
        /*0014*/ 	.byte	0x00, 0xf0, 0x01, 0x2a


	//----- nvinfo : EIATTR_SPARSE_MMA_MASK
	.align		4
.L_338:
        /*0018*/ 	.byte	0x03, 0x50
        /*001a*/ 	.short	0x0000


	//----- nvinfo : EIATTR_MAXREG_COUNT
	.align		4
        /*001c*/ 	.byte	0x03, 0x1b
        /*001e*/ 	.short	0x00a8


	//----- nvinfo : EIATTR_MERCURY_ISA_VERSION
	.align		4
        /*0020*/ 	.byte	0x03, 0x5f
        /*0022*/ 	.short	0x0101


	//----- nvinfo : EIATTR_VRC_CTA_INIT_COUNT
	.align		4
        /*0024*/ 	.byte	0x02, 0x4a
	.zero		1
	.zero		1


	//----- nvinfo : EIATTR_EXIT_INSTR_OFFSETS
	.align		4
        /*0028*/ 	.byte	0x04, 0x1c
        /*002a*/ 	.short	(.L_340 - .L_339)


	//   ....[0]....
.L_339:
        /*002c*/ 	.word	0x00000010


	//----- nvinfo : EIATTR_MAX_THREADS
	.align		4
.L_340:
        /*0030*/ 	.byte	0x04, 0x05
        /*0032*/ 	.short	(.L_342 - .L_341)
.L_341:
        /*0034*/ 	.word	0x00000180
        /*0038*/ 	.word	0x00000001
        /*003c*/ 	.word	0x00000001


	//----- nvinfo : EIATTR_CBANK_PARAM_SIZE
	.align		4
.L_342:
        /*0040*/ 	.byte	0x03, 0x19
        /*0042*/ 	.short	0x0a80


	//----- nvinfo : EIATTR_PARAM_CBANK
	.align		4
        /*0044*/ 	.byte	0x04, 0x0a
        /*0046*/ 	.short	(.L_344 - .L_343)
	.align		4
.L_343:
        /*0048*/ 	.word	index@(.nv.constant0._ZN7cutlass13device_kernelIN5flash11enable_sm90INS1_16FlashAttnFwdSm90INS1_25CollectiveMainloopFwdSm90ILi2EN4cute5tupleIJNS5_1CILi1EEES8_S8_EEENS6_IJNS7_ILi128EEENS7_ILi80EEENS7_ILi256EEEEEELi256ENS_6half_tEfNS_4arch4Sm90ELb0ELb0ELb1ELb1ELb0ELb1ELb0ELb1ELb1ELb1ELb0ELb0EEENS1_21CollectiveEpilogueFwdINS6_IJSA_SC_SB_EEES9_SE_SG_Li256ELb1ELb1ELb0ELb0EEENS1_36VarlenDynamicPersistentTileSchedulerILi128ELi80ELi256ELi128ELb0ELb1ELb1ELb0ELb1ELb1EEEEEEEEEvNT_6ParamsE)
        /*004c*/ 	.short	0x0380
        /*004e*/ 	.short	0x0a80


	//----- nvinfo : EIATTR_SW_WAR
	.align		4
.L_344:
        /*0050*/ 	.byte	0x04, 0x36
        /*0052*/ 	.short	(.L_346 - .L_345)
.L_345:
        /*0054*/ 	.word	0x00000008
.L_346:


//--------------------- .nv.info._ZN7cutlass13device_kernelIN5flash11enable_sm90INS1_16FlashAttnFwdSm90INS1_25CollectiveMainloopFwdSm90ILi2EN4cute5tupleIJNS5_1CILi1EEES8_S8_EEENS6_IJNS7_ILi128EEENS7_ILi64EEENS7_ILi256EEEEEELi256ENS_6half_tEfNS_4arch4Sm90ELb0ELb1ELb1ELb0ELb0ELb0ELb0ELb1ELb1ELb1ELb0ELb0EEENS1_21CollectiveEpilogueFwdINS6_IJSA_SC_SB_EEES9_SE_SG_Li256ELb0ELb1ELb0ELb0EEENS1_30DynamicPersistentTileSchedulerILi256ELi128ELb0ELb1ELb1EEEEEEEEEvNT_6ParamsE --------------------------
	.section	.nv.info._ZN7cutlass13device_kernelIN5flash11enable_sm90INS1_16FlashAttnFwdSm90INS1_25CollectiveMainloopFwdSm90ILi2EN4cute5tupleIJNS5_1CILi1EEES8_S8_EEENS6_IJNS7_ILi128EEENS7_ILi64EEENS7_ILi256EEEEEELi256ENS_6half_tEfNS_4arch4Sm90ELb0ELb1ELb1ELb0ELb0ELb0ELb0ELb1ELb1ELb1ELb0ELb0EEENS1_21CollectiveEpilogueFwdINS6_IJSA_SC_SB_EEES9_SE_SG_Li256ELb0ELb1ELb0ELb0EEENS1_30DynamicPersistentTileSchedulerILi256ELi128ELb0ELb1ELb1EEEEEEEEEvNT_6ParamsE,"",@"SHT_CUDA_INFO"
	.sectionflags	@""
	.align	4


	//----- nvinfo : EIATTR_CUDA_API_VERSION
	.align		4
        /*0000*/ 	.byte	0x04, 0x37
        /*0002*/ 	.short	(.L_348 - .L_347)
.L_347:
        /*0004*/ 	.word	0x00000082


	//----- nvinfo : EIATTR_KPARAM_INFO
	.align		4
.L_348:
        /*0008*/ 	.byte	0x04, 0x17
        /*000a*/ 	.short	(.L_350 - .L_349)
.L_349:
        /*000c*/ 	.word	0x00000000
        /*0010*/ 	.short	0x0000
        /*0012*/ 	.short	0x0000
        /*0014*/ 	.byte	0x00, 0xf0, 0x01, 0x2a


	//----- nvinfo : EIATTR_SPARSE_MMA_MASK
	.align		4
.L_350:
        /*0018*/ 	.byte	0x03, 0x50
        /*001a*/ 	.short	0x0000


	//----- nvinfo : EIATTR_MAXREG_COUNT
	.align		4
        /*001c*/ 	.byte	0x03, 0x1b
        /*001e*/ 	.short	0x00a8


	//----- nvinfo : EIATTR_MERCURY_ISA_VERSION
	.align		4
        /*0020*/ 	.byte	0x03, 0x5f
        /*0022*/ 	.short	0x0101


	//----- nvinfo : EIATTR_VRC_CTA_INIT_COUNT
	.align		4
        /*0024*/ 	.byte	0x02, 0x4a
	.zero		1
	.zero		1


	//----- nvinfo : EIATTR_EXIT_INSTR_OFFSETS
	.align		4
        /*0028*/ 	.byte	0x04, 0x1c
        /*002a*/ 	.short	(.L_352 - .L_351)


	//   ....[0]....
.L_351:
        /*002c*/ 	.word	0x00000010


	//----- nvinfo : EIATTR_MAX_THREADS
	.align		4
.L_352:
        /*0030*/ 	.byte	0x04, 0x05
        /*0032*/ 	.short	(.L_354 - .L_353)
.L_353:
        /*0034*/ 	.word	0x00000180
        /*0038*/ 	.word	0x00000001
        /*003c*/ 	.word	0x00000001


	//----- nvinfo : EIATTR_CBANK_PARAM_SIZE
	.align		4
.L_354:
        /*0040*/ 	.byte	0x03, 0x19
        /*0042*/ 	.short	0x0a80


	//----- nvinfo : EIATTR_PARAM_CBANK
	.align		4
        /*0044*/ 	.byte	0x04, 0x0a
        /*0046*/ 	.short	(.L_356 - .L_355)
	.align		4
.L_355:
        /*0048*/ 	.word	index@(.nv.constant0._ZN7cutlass13device_kernelIN5flash11enable_sm90INS1_16FlashAttnFwdSm90INS1_25CollectiveMainloopFwdSm90ILi2EN4cute5tupleIJNS5_1CILi1EEES8_S8_EEENS6_IJNS7_ILi128EEENS7_ILi64EEENS7_ILi256EEEEEELi256ENS_6half_tEfNS_4arch4Sm90ELb0ELb1ELb1ELb0ELb0ELb0ELb0ELb1ELb1ELb1ELb0ELb0EEENS1_21CollectiveEpilogueFwdINS6_IJSA_SC_SB_EEES9_SE_SG_Li256ELb0ELb1ELb0ELb0EEENS1_30DynamicPersistentTileSchedulerILi256ELi128ELb0ELb1ELb1EEEEEEEEEvNT_6ParamsE)
        /*004c*/ 	.short	0x0380
        /*004e*/ 	.short	0x0a80


	//----- nvinfo : EIATTR_SW_WAR
	.align		4
.L_356:
        /*0050*/ 	.byte	0x04, 0x36
        /*0052*/ 	.short	(.L_358 - .L_357)
.L_357:
        /*0054*/ 	.word	0x00000008
.L_358:


//--------------------- .nv.info._ZN7cutlass13device_kernelIN5flash11enable_sm90INS1_16FlashAttnFwdSm90INS1_25CollectiveMainloopFwdSm90ILi2EN4cute5tupleIJNS5_1CILi1EEES8_S8_EEENS6_IJNS7_ILi128EEENS7_ILi64EEENS7_ILi256EEEEEELi256ENS_6half_tEfNS_4arch4Sm90ELb0ELb1ELb1ELb1ELb0ELb0ELb0ELb1ELb1ELb1ELb0ELb0EEENS1_21CollectiveEpilogueFwdINS6_IJSA_SC_SB_EEES9_SE_SG_Li256ELb1ELb1ELb0ELb0EEENS1_36VarlenDynamicPersistentTileSchedulerILi128ELi64ELi256ELi128ELb0ELb1ELb1ELb1ELb0ELb1EEEEEEEEEvNT_6ParamsE --------------------------
	.section	.nv.info._ZN7cutlass13device_kernelIN5flash11enable_sm90INS1_16FlashAttnFwdSm90INS1_25CollectiveMainloopFwdSm90ILi2EN4cute5tupleIJNS5_1CILi1EEES8_S8_EEENS6_IJNS7_ILi128EEENS7_ILi64EEENS7_ILi256EEEEEELi256ENS_6half_tEfNS_4arch4Sm90ELb0ELb1ELb1ELb1ELb0ELb0ELb0ELb1ELb1ELb1ELb0ELb0EEENS1_21CollectiveEpilogueFwdINS6_IJSA_SC_SB_EEES9_SE_SG_Li256ELb1ELb1ELb0ELb0EEENS1_36VarlenDynamicPersistentTileSchedulerILi128ELi64ELi256ELi128ELb0ELb1ELb1ELb1ELb0ELb1EEEEEEEEEvNT_6ParamsE,"",@"SHT_CUDA_INFO"
	.sectionflags	@""
	.align	4


	//----- nvinfo : EIATTR_CUDA_API_VERSION
	.align		4
        /*0000*/ 	.byte	0x04, 0x37
        /*0002*/ 	.short	(.L_360 - .L_359)
.L_359:
        /*0004*/ 	.word	0x00000082


	//----- nvinfo : EIATTR_KPARAM_INFO
	.align		4
.L_360:
        /*0008*/ 	.byte	0x04, 0x17
        /*000a*/ 	.short	(.L_362 - .L_361)
.L_361:
        /*000c*/ 	.word	0x00000000
        /*0010*/ 	.short	0x0000
        /*0012*/ 	.short	0x0000
        /*0014*/ 	.byte	0x00, 0xf0, 0x01, 0x2a


	//----- nvinfo : EIATTR_SPARSE_MMA_MASK
	.align		4
.L_362:
        /*0018*/ 	.byte	0x03, 0x50
        /*001a*/ 	.short	0x0000


	//----- nvinfo : EIATTR_MAXREG_COUNT
	.align		4
        /*001c*/ 	.byte	0x03, 0x1b
        /*001e*/ 	.short	0x00a8


	//----- nvinfo : EIATTR_MERCURY_ISA_VERSION
	.align		4
        /*0020*/ 	.byte	0x03, 0x5f
        /*0022*/ 	.short	0x0101


	//----- nvinfo : EIATTR_VRC_CTA_INIT_COUNT
	.align		4
        /*0024*/ 	.byte	0x02, 0x4a
	.zero		1
	.zero		1


	//----- nvinfo : EIATTR_EXIT_INSTR_OFFSETS
	.align		4
        /*0028*/ 	.byte	0x04, 0x1c
        /*002a*/ 	.short	(.L_364 - .L_363)


	//   ....[0]....
.L_363:
        /*002c*/ 	.word	0x00000010


	//----- nvinfo : EIATTR_MAX_THREADS
	.align		4
.L_364:
        /*0030*/ 	.byte	0x04, 0x05
        /*0032*/ 	.short	(.L_366 - .L_365)
.L_365:
        /*0034*/ 	.word	0x00000180
        /*0038*/ 	.word	0x00000001
        /*003c*/ 	.word	0x00000001


	//----- nvinfo : EIATTR_CBANK_PARAM_SIZE
	.align		4
.L_366:
        /*0040*/ 	.byte	0x03, 0x19
        /*0042*/ 	.short	0x0a80


	//----- nvinfo : EIATTR_PARAM_CBANK
	.align		4
        /*0044*/ 	.byte	0x04, 0x0a
        /*0046*/ 	.short	(.L_368 - .L_367)
	.align		4
.L_367:
        /*0048*/ 	.word	index@(.nv.constant0._ZN7cutlass13device_kernelIN5flash11enable_sm90INS1_16FlashAttnFwdSm90INS1_25CollectiveMainloopFwdSm90ILi2EN4cute5tupleIJNS5_1CILi1EEES8_S8_EEENS6_IJNS7_ILi128EEENS7_ILi64EEENS7_ILi256EEEEEELi256ENS_6half_tEfNS_4arch4Sm90ELb0ELb1ELb1ELb1ELb0ELb0ELb0ELb1ELb1ELb1ELb0ELb0EEENS1_21CollectiveEpilogueFwdINS6_IJSA_SC_SB_EEES9_SE_SG_Li256ELb1ELb1ELb0ELb0EEENS1_36VarlenDynamicPersistentTileSchedulerILi128ELi64ELi256ELi128ELb0ELb1ELb1ELb1ELb0ELb1EEEEEEEEEvNT_6ParamsE)
        /*004c*/ 	.short	0x0380
        /*004e*/ 	.short	0x0a80


	//----- nvinfo : EIATTR_SW_WAR
	.align		4
.L_368:
        /*0050*/ 	.byte	0x04, 0x36
        /*0052*/ 	.short	(.L_370 - .L_369)
.L_369:
        /*0054*/ 	.word	0x00000008
.L_370:


//--------------------- .nv.info._ZN7cutlass13device_kernelIN5flash11enable_sm90INS1_16FlashAttnFwdSm90INS1_25CollectiveMainloopFwdSm90ILi2EN4cute5tupleIJNS5_1CILi1EEES8_S8_EEENS6_IJNS7_ILi128EEENS7_ILi64EEENS7_ILi256EEEEEELi256ENS_6half_tEfNS_4arch4Sm90ELb0ELb1ELb1ELb1ELb0ELb1ELb0ELb1ELb1ELb1ELb0ELb0EEENS1_21CollectiveEpilogueFwdINS6_IJSA_SC_SB_EEES9_SE_SG_Li256ELb1ELb1ELb0ELb0EEENS1_36VarlenDynamicPersistentTileSchedulerILi128ELi64ELi256ELi128ELb0ELb1ELb1ELb1ELb0ELb1EEEEEEEEEvNT_6ParamsE --------------------------
	.section	.nv.info._ZN7cutlass13device_kernelIN5flash11enable_sm90INS1_16FlashAttnFwdSm90INS1_25CollectiveMainloopFwdSm90ILi2EN4cute5tupleIJNS5_1CILi1EEES8_S8_EEENS6_IJNS7_ILi128EEENS7_ILi64EEENS7_ILi256EEEEEELi256ENS_6half_tEfNS_4arch4Sm90ELb0ELb1ELb1ELb1ELb0ELb1ELb0ELb1ELb1ELb1ELb0ELb0EEENS1_21CollectiveEpilogueFwdINS6_IJSA_SC_SB_EEES9_SE_SG_Li256ELb1ELb1ELb0ELb0EEENS1_36VarlenDynamicPersistentTileSchedulerILi128ELi64ELi256ELi128ELb0ELb1ELb1ELb1ELb0ELb1EEEEEEEEEvNT_6ParamsE,"",@"SHT_CUDA_INFO"
	.sectionflags	@""
	.align	4


	//----- nvinfo : EIATTR_CUDA_API_VERSION
	.align		4
        /*0000*/ 	.byte	0x04, 0x37
        /*0002*/ 	.short	(.L_372 - .L_371)
.L_371:
        /*0004*/ 	.word	0x00000082


	//----- nvinfo : EIATTR_KPARAM_INFO
	.align		4
.L_372:
        /*0008*/ 	.byte	0x04, 0x17
        /*000a*/ 	.short	(.L_374 - .L_373)
.L_373:
        /*000c*/ 	.word	0x00000000
        /*0010*/ 	.short	0x0000
        /*0012*/ 	.short	0x0000
        /*0014*/ 	.byte	0x00, 0xf0, 0x01, 0x2a


	//----- nvinfo : EIATTR_SPARSE_MMA_MASK
	.align		4
.L_374:
        /*0018*/ 	.byte	0x03, 0x50
        /*001a*/ 	.short	0x0000


	//----- nvinfo : EIATTR_MAXREG_COUNT
	.align		4
        /*001c*/ 	.byte	0x03, 0x1b
        /*001e*/ 	.short	0x00a8


	//----- nvinfo : EIATTR_MERCURY_ISA_VERSION
	.align		4
        /*0020*/ 	.byte	0x03, 0x5f
        /*0022*/ 	.short	0x0101


	//----- nvinfo : EIATTR_VRC_CTA_INIT_COUNT
	.align		4
        /*0024*/ 	.byte	0x02, 0x4a
	.zero		1
	.zero		1


	//----- nvinfo : EIATTR_EXIT_INSTR_OFFSETS
	.align		4
        /*0028*/ 	.byte	0x04, 0x1c
        /*002a*/ 	.short	(.L_376 - .L_375)


	//   ....[0]....
.L_375:
        /*002c*/ 	.word	0x00000010


	//----- nvinfo : EIATTR_MAX_THREADS
	.align		4
.L_376:
        /*0030*/ 	.byte	0x04, 0x05
        /*0032*/ 	.short	(.L_378 - .L_377)
.L_377:
        /*0034*/ 	.word	0x00000180
        /*0038*/ 	.word	0x00000001
        /*003c*/ 	.word	0x00000001


	//----- nvinfo : EIATTR_CBANK_PARAM_SIZE
	.align		4
.L_378:
        /*0040*/ 	.byte	0x03, 0x19
        /*0042*/ 	.short	0x0a80


	//----- nvinfo : EIATTR_PARAM_CBANK
	.align		4
        /*0044*/ 	.byte	0x04, 0x0a
        /*0046*/ 	.short	(.L_380 - .L_379)
	.align		4
.L_379:
        /*0048*/ 	.word	index@(.nv.constant0._ZN7cutlass13device_kernelIN5flash11enable_sm90INS1_16FlashAttnFwdSm90INS1_25CollectiveMainloopFwdSm90ILi2EN4cute5tupleIJNS5_1CILi1EEES8_S8_EEENS6_IJNS7_ILi128EEENS7_ILi64EEENS7_ILi256EEEEEELi256ENS_6half_tEfNS_4arch4Sm90ELb0ELb1ELb1ELb1ELb0ELb1ELb0ELb1ELb1ELb1ELb0ELb0EEENS1_21CollectiveEpilogueFwdINS6_IJSA_SC_SB_EEES9_SE_SG_Li256ELb1ELb1ELb0ELb0EEENS1_36VarlenDynamicPersistentTileSchedulerILi128ELi64ELi256ELi128ELb0ELb1ELb1ELb1ELb0ELb1EEEEEEEEEvNT_6ParamsE)
        /*004c*/ 	.short	0x0380
        /*004e*/ 	.short	0x0a80


	//----- nvinfo : EIATTR_SW_WAR
	.align		4
.L_380:
        /*0050*/ 	.byte	0x04, 0x36
        /*0052*/ 	.short	(.L_382 - .L_381)
.L_381:
        /*0054*/ 	.word	0x00000008
.L_382:


//--------------------- .nv.info._ZN7cutlass13device_kernelIN5flash11enable_sm90INS1_16FlashAttnFwdSm90INS1_25CollectiveMainloopFwdSm90ILi2EN4cute5tupleIJNS5_1CILi1EEES8_S8_EEENS6_IJNS7_ILi128EEENS7_ILi80EEENS7_ILi256EEEEEELi256ENS_6half_tEfNS_4arch4Sm90ELb1ELb0ELb1ELb0ELb0ELb0ELb0ELb1ELb1ELb1ELb0ELb0EEENS1_21CollectiveEpilogueFwdINS6_IJSA_SC_SB_EEES9_SE_SG_Li256ELb0ELb1ELb0ELb0EEENS1_30DynamicPersistentTileSchedulerILi256ELi128ELb0ELb1ELb1EEEEEEEEEvNT_6ParamsE --------------------------
	.section	.nv.info._ZN7cutlass13device_kernelIN5flash11enable_sm90INS1_16FlashAttnFwdSm90INS1_25CollectiveMainloopFwdSm90ILi2EN4cute5tupleIJNS5_1CILi1EEES8_S8_EEENS6_IJNS7_ILi128EEENS7_ILi80EEENS7_ILi256EEEEEELi256ENS_6half_tEfNS_4arch4Sm90ELb1ELb0ELb1ELb0ELb0ELb0ELb0ELb1ELb1ELb1ELb0ELb0EEENS1_21CollectiveEpilogueFwdINS6_IJSA_SC_SB_EEES9_SE_SG_Li256ELb0ELb1ELb0ELb0EEENS1_30DynamicPersistentTileSchedulerILi256ELi128ELb0ELb1ELb1EEEEEEEEEvNT_6ParamsE,"",@"SHT_CUDA_INFO"
	.sectionflags	@""
	.align	4


	//----- nvinfo : EIATTR_CUDA_API_VERSION
	.align		4
        /*0000*/ 	.byte	0x04, 0x37
        /*0002*/ 	.short	(.L_384 - .L_383)
.L_383:
        /*0004*/ 	.word	0x00000082


	//----- nvinfo : EIATTR_KPARAM_INFO
	.align		4
.L_384:
        /*0008*/ 	.byte	0x04, 0x17
        /*000a*/ 	.short	(.L_386 - .L_385)
.L_385:
        /*000c*/ 	.word	0x00000000
        /*0010*/ 	.short	0x0000
        /*0012*/ 	.short	0x0000
        /*0014*/ 	.byte	0x00, 0xf0, 0x01, 0x2a


	//----- nvinfo : EIATTR_SPARSE_MMA_MASK
	.align		4
.L_386:
        /*0018*/ 	.byte	0x03, 0x50
        /*001a*/ 	.short	0x0000


	//----- nvinfo : EIATTR_MAXREG_COUNT
	.align		4
        /*001c*/ 	.byte	0x03, 0x1b
        /*001e*/ 	.short	0x00a8


	//----- nvinfo : EIATTR_MERCURY_ISA_VERSION
	.align		4
        /*0020*/ 	.byte	0x03, 0x5f
        /*0022*/ 	.short	0x0101


	//----- nvinfo : EIATTR_VRC_CTA_INIT_COUNT
	.align		4
        /*0024*/ 	.byte	0x02, 0x4a
	.zero		1
	.zero		1


	//----- nvinfo : EIATTR_EXIT_INSTR_OFFSETS
	.align		4
        /*0028*/ 	.byte	0x04, 0x1c
        /*002a*/ 	.short	(.L_388 - .L_387)


	//   ....[0]....
.L_387:
        /*002c*/ 	.word	0x00000010


	//----- nvinfo : EIATTR_MAX_THREADS
	.align		4
.L_388:
        /*0030*/ 	.byte	0x04, 0x05
        /*0032*/ 	.short	(.L_390 - .L_389)
.L_389:
        /*0034*/ 	.word	0x00000180
        /*0038*/ 	.word	0x00000001
        /*003c*/ 	.word	0x00000001


	//----- nvinfo : EIATTR_CBANK_PARAM_SIZE
	.align		4
.L_390:
        /*0040*/ 	.byte	0x03, 0x19
        /*0042*/ 	.short	0x0a80


	//----- nvinfo : EIATTR_PARAM_CBANK
	.align		4
        /*0044*/ 	.byte	0x04, 0x0a
        /*0046*/ 	.short	(.L_392 - .L_391)
	.align		4
.L_391:
        /*0048*/ 	.word	index@(.nv.constant0._ZN7cutlass13device_kernelIN5flash11enable_sm90INS1_16FlashAttnFwdSm90INS1_25CollectiveMainloopFwdSm90ILi2EN4cute5tupleIJNS5_1CILi1EEES8_S8_EEENS6_IJNS7_ILi128EEENS7_ILi80EEENS7_ILi256EEEEEELi256ENS_6half_tEfNS_4arch4Sm90ELb1ELb0ELb1ELb0ELb0ELb0ELb0ELb1ELb1ELb1ELb0ELb0EEENS1_21CollectiveEpilogueFwdINS6_IJSA_SC_SB_EEES9_SE_SG_Li256ELb0ELb1ELb0ELb0EEENS1_30DynamicPersistentTileSchedulerILi256ELi128ELb0ELb1ELb1EEEEEEEEEvNT_6ParamsE)
        /*004c*/ 	.short	0x0380
        /*004e*/ 	.short	0x0a80


	//----- nvinfo : EIATTR_SW_WAR
	.align		4
.L_392:
        /*0050*/ 	.byte	0x04, 0x36
        /*0052*/ 	.short	(.L_394 - .L_393)
.L_393:
        /*0054*/ 	.word	0x00000008
.L_394:


//--------------------- .nv.info._ZN7cutlass13device_kernelIN5flash11enable_sm90INS1_16FlashAttnFwdSm90INS1_25CollectiveMainloopFwdSm90ILi2EN4cute5tupleIJNS5_1CILi1EEES8_S8_EEENS6_IJNS7_ILi128EEENS7_ILi80EEENS7_ILi256EEEEEELi256ENS_6half_tEfNS_4arch4Sm90ELb1ELb0ELb1ELb1ELb0ELb0ELb0ELb1ELb1ELb1ELb0ELb0EEENS1_21CollectiveEpilogueFwdINS6_IJSA_SC_SB_EEES9_SE_SG_Li256ELb1ELb1ELb0ELb0EEENS1_36VarlenDynamicPersistentTileSchedulerILi128ELi80ELi256ELi128ELb0ELb1ELb1ELb1ELb1ELb1EEEEEEEEEvNT_6ParamsE --------------------------
	.section	.nv.info._ZN7cutlass13device_kernelIN5flash11enable_sm90INS1_16FlashAttnFwdSm90INS1_25CollectiveMainloopFwdSm90ILi2EN4cute5tupleIJNS5_1CILi1EEES8_S8_EEENS6_IJNS7_ILi128EEENS7_ILi80EEENS7_ILi256EEEEEELi256ENS_6half_tEfNS_4arch4Sm90ELb1ELb0ELb1ELb1ELb0ELb0ELb0ELb1ELb1ELb1ELb0ELb0EEENS1_21CollectiveEpilogueFwdINS6_IJSA_SC_SB_EEES9_SE_SG_Li256ELb1ELb1ELb0ELb0EEENS1_36VarlenDynamicPersistentTileSchedulerILi128ELi80ELi256ELi128ELb0ELb1ELb1ELb1ELb1ELb1EEEEEEEEEvNT_6ParamsE,"",@"SHT_CUDA_INFO"
	.sectionflags	@""
	.align	4


	//----- nvinfo : EIATTR_CUDA_API_VERSION
	.align		4
        /*0000*/ 	.byte	0x04, 0x37
        /*0002*/ 	.short	(.L_396 - .L_395)
.L_395:
        /*0004*/ 	.word	0x00000082


	//----- nvinfo : EIATTR_KPARAM_INFO
	.align		4
.L_396:
        /*0008*/ 	.byte	0x04, 0x17
        /*000a*/ 	.short	(.L_398 - .L_397)
.L_397:
        /*000c*/ 	.word	0x00000000
        /*0010*/ 	.short	0x0000
        /*0012*/ 	.short	0x0000
        /*0014*/ 	.byte	0x00, 0xf0, 0x01, 0x2a


	//----- nvinfo : EIATTR_SPARSE_MMA_MASK
	.align		4
.L_398:
        /*0018*/ 	.byte	0x03, 0x50
        /*001a*/ 	.short	0x0000


	//----- nvinfo : EIATTR_MAXREG_COUNT
	.align		4
        /*001c*/ 	.byte	0x03, 0x1b
        /*001e*/ 	.short	0x00a8


	//----- nvinfo : EIATTR_MERCURY_ISA_VERSION
	.align		4
        /*0020*/ 	.byte	0x03, 0x5f
        /*0022*/ 	.short	0x0101


	//----- nvinfo : EIATTR_VRC_CTA_INIT_COUNT
	.align		4
        /*0024*/ 	.byte	0x02, 0x4a
	.zero		1
	.zero		1


	//----- nvinfo : EIATTR_EXIT_INSTR_OFFSETS
	.align		4
        /*0028*/ 	.byte	0x04, 0x1c
        /*002a*/ 	.short	(.L_400 - .L_399)


	//   ....[0]....
.L_399:
        /*002c*/ 	.word	0x00000010


	//----- nvinfo : EIATTR_MAX_THREADS
	.align		4
.L_400:
        /*0030*/ 	.byte	0x04, 0x05
        /*0032*/ 	.short	(.L_402 - .L_401)
.L_401:
        /*0034*/ 	.word	0x00000180
        /*0038*/ 	.word	0x00000001
        /*003c*/ 	.word	0x00000001


	//----- nvinfo : EIATTR_CBANK_PARAM_SIZE
	.align		4
.L_402:
        /*0040*/ 	.byte	0x03, 0x19
        /*0042*/ 	.short	0x0a80


	//----- nvinfo : EIATTR_PARAM_CBANK
	.align		4
        /*0044*/ 	.byte	0x04, 0x0a
        /*0046*/ 	.short	(.L_404 - .L_403)
	.align		4
.L_403:
        /*0048*/ 	.word	index@(.nv.constant0._ZN7cutlass13device_kernelIN5flash11enable_sm90INS1_16FlashAttnFwdSm90INS1_25CollectiveMainloopFwdSm90ILi2EN4cute5tupleIJNS5_1CILi1EEES8_S8_EEENS6_IJNS7_ILi128EEENS7_ILi80EEENS7_ILi256EEEEEELi256ENS_6half_tEfNS_4arch4Sm90ELb1ELb0ELb1ELb1ELb0ELb0ELb0ELb1ELb1ELb1ELb0ELb0EEENS1_21CollectiveEpilogueFwdINS6_IJSA_SC_SB_EEES9_SE_SG_Li256ELb1ELb1ELb0ELb0EEENS1_36VarlenDynamicPersistentTileSchedulerILi128ELi80ELi256ELi128ELb0ELb1ELb1ELb1ELb1ELb1EEEEEEEEEvNT_6ParamsE)
        /*004c*/ 	.short	0x0380
        /*004e*/ 	.short	0x0a80


	//----- nvinfo : EIATTR_SW_WAR
	.align		4
.L_404:
        /*0050*/ 	.byte	0x04, 0x36
        /*0052*/ 	.short	(.L_406 - .L_405)
.L_405:
        /*0054*/ 	.word	0x00000008
.L_406:


//--------------------- .nv.info._ZN7cutlass13device_kernelIN5flash11enable_sm90INS1_16FlashAttnFwdSm90INS1_25CollectiveMainloopFwdSm90ILi2EN4cute5tupleIJNS5_1CILi1EEES8_S8_EEENS6_IJNS7_ILi128EEENS7_ILi80EEENS7_ILi256EEEEEELi256ENS_6half_tEfNS_4arch4Sm90ELb1ELb0ELb1ELb1ELb0ELb1ELb0ELb1ELb1ELb1ELb0ELb0EEENS1_21CollectiveEpilogueFwdINS6_IJSA_SC_SB_EEES9_SE_SG_Li256ELb1ELb1ELb0ELb0EEENS1_36VarlenDynamicPersistentTileSchedulerILi128ELi80ELi256ELi128ELb0ELb1ELb1ELb1ELb1ELb1EEEEEEEEEvNT_6ParamsE --------------------------
	.section	.nv.info._ZN7cutlass13device_kernelIN5flash11enable_sm90INS1_16FlashAttnFwdSm90INS1_25CollectiveMainloopFwdSm90ILi2EN4cute5tupleIJNS5_1CILi1EEES8_S8_EEENS6_IJNS7_ILi128EEENS7_ILi80EEENS7_ILi256EEEEEELi256ENS_6half_tEfNS_4arch4Sm90ELb1ELb0ELb1ELb1ELb0ELb1ELb0ELb1ELb1ELb1ELb0ELb0EEENS1_21CollectiveEpilogueFwdINS6_IJSA_SC_SB_EEES9_SE_SG_Li256ELb1ELb1ELb0ELb0EEENS1_36VarlenDynamicPersistentTileSchedulerILi128ELi80ELi256ELi128ELb0ELb1ELb1ELb1ELb1ELb1EEEEEEEEEvNT_6ParamsE,"",@"SHT_CUDA_INFO"
	.sectionflags	@""
	.align	4


	//----- nvinfo : EIATTR_CUDA_API_VERSION
	.align		4
        /*0000*/ 	.byte	0x04, 0x37
        /*0002*/ 	.short	(.L_408 - .L_407)
.L_407:
        /*0004*/ 	.word	0x00000082


	//----- nvinfo : EIATTR_KPARAM_INFO
	.align		4
.L_408:
        /*0008*/ 	.byte	0x04, 0x17
        /*000a*/ 	.short	(.L_410 - .L_409)
.L_409:
        /*000c*/ 	.word	0x00000000
        /*0010*/ 	.short	0x0000
        /*0012*/ 	.short	0x0000
        /*0014*/ 	.byte	0x00, 0xf0, 0x01, 0x2a


	//----- nvinfo : EIATTR_SPARSE_MMA_MASK
	.align		4
.L_410:
        /*0018*/ 	.byte	0x03, 0x50
        /*001a*/ 	.short	0x0000


	//----- nvinfo : EIATTR_MAXREG_COUNT
	.align		4
        /*001c*/ 	.byte	0x03, 0x1b
        /*001e*/ 	.short	0x00a8


	//----- nvinfo : EIATTR_MERCURY_ISA_VERSION
	.align		4
        /*0020*/ 	.byte	0x03, 0x5f
        /*0022*/ 	.short	0x0101


	//----- nvinfo : EIATTR_VRC_CTA_INIT_COUNT
	.align		4
        /*0024*/ 	.byte	0x02, 0x4a
	.zero		1
	.zero		1


	//----- nvinfo : EIATTR_EXIT_INSTR_OFFSETS
	.align		4
        /*0028*/ 	.byte	0x04, 0x1c
        /*002a*/ 	.short	(.L_412 - .L_411)


	//   ....[0]....
.L_411:
        /*002c*/ 	.word	0x00000010


	//----- nvinfo : EIATTR_MAX_THREADS
	.align		4
.L_412:
        /*0030*/ 	.byte	0x04, 0x05
        /*0032*/ 	.short	(.L_414 - .L_413)
.L_413:
        /*0034*/ 	.word	0x00000180
        /*0038*/ 	.word	0x00000001
        /*003c*/ 	.word	0x00000001


	//----- nvinfo : EIATTR_CBANK_PARAM_SIZE
	.align		4
.L_414:
        /*0040*/ 	.byte	0x03, 0x19
        /*0042*/ 	.short	0x0a80


	//----- nvinfo : EIATTR_PARAM_CBANK
	.align		4
        /*0044*/ 	.byte	0x04, 0x0a
        /*0046*/ 	.short	(.L_416 - .L_415)
	.align		4
.L_415:
        /*0048*/ 	.word	index@(.nv.constant0._ZN7cutlass13device_kernelIN5flash11enable_sm90INS1_16FlashAttnFwdSm90INS1_25CollectiveMainloopFwdSm90ILi2EN4cute5tupleIJNS5_1CILi1EEES8_S8_EEENS6_IJNS7_ILi128EEENS7_ILi80EEENS7_ILi256EEEEEELi256ENS_6half_tEfNS_4arch4Sm90ELb1ELb0ELb1ELb1ELb0ELb1ELb0ELb1ELb1ELb1ELb0ELb0EEENS1_21CollectiveEpilogueFwdINS6_IJSA_SC_SB_EEES9_SE_SG_Li256ELb1ELb1ELb0ELb0EEENS1_36VarlenDynamicPersistentTileSchedulerILi128ELi80ELi256ELi128ELb0ELb1ELb1ELb1ELb1ELb1EEEEEEEEEvNT_6ParamsE)
        /*004c*/ 	.short	0x0380
        /*004e*/ 	.short	0x0a80


	//----- nvinfo : EIATTR_SW_WAR
	.align		4
.L_416:
        /*0050*/ 	.byte	0x04, 0x36
        /*0052*/ 	.short	(.L_418 - .L_417)
.L_417:
        /*0054*/ 	.word	0x00000008
.L_418:


//--------------------- .nv.info._ZN7cutlass13device_kernelIN5flash11enable_sm90INS1_16FlashAttnFwdSm90INS1_25CollectiveMainloopFwdSm90ILi2EN4cute5tupleIJNS5_1CILi1EEES8_S8_EEENS6_IJNS7_ILi128EEENS7_ILi112EEENS7_ILi192EEEEEELi192ENS_6half_tEfNS_4arch4Sm90ELb0ELb0ELb1ELb0ELb0ELb0ELb0ELb1ELb1ELb1ELb0ELb0EEENS1_21CollectiveEpilogueFwdINS6_IJSA_SC_SB_EEES9_SE_SG_Li256ELb0ELb1ELb0ELb0EEENS1_29StaticPersistentTileSchedulerILb0EEEEEEEEEvNT_6ParamsE --------------------------
	.section	.nv.info._ZN7cutlass13device_kernelIN5flash11enable_sm90INS1_16FlashAttnFwdSm90INS1_25CollectiveMainloopFwdSm90ILi2EN4cute5tupleIJNS5_1CILi1EEES8_S8_EEENS6_IJNS7_ILi128EEENS7_ILi112EEENS7_ILi192EEEEEELi192ENS_6half_tEfNS_4arch4Sm90ELb0ELb0ELb1ELb0ELb0ELb0ELb0ELb1ELb1ELb1ELb0ELb0EEENS1_21CollectiveEpilogueFwdINS6_IJSA_SC_SB_EEES9_SE_SG_Li256ELb0ELb1ELb0ELb0EEENS1_29StaticPersistentTileSchedulerILb0EEEEEEEEEvNT_6ParamsE,"",@"SHT_CUDA_INFO"
	.sectionflags	@""
	.align	4


	//----- nvinfo : EIATTR_CUDA_API_VERSION
	.align		4
        /*0000*/ 	.byte	0x04, 0x37
        /*0002*/ 	.short	(.L_420 - .L_419)
.L_419:
        /*0004*/ 	.word	0x00000082


	//----- nvinfo : EIATTR_KPARAM_INFO
	.align		4
.L_420:
        /*0008*/ 	.byte	0x04, 0x17
        /*000a*/ 	.short	(.L_422 - .L_421)
.L_421:
        /*000c*/ 	.word	0x00000000
        /*0010*/ 	.short	0x0000
        /*0012*/ 	.short	0x0000
        /*0014*/ 	.byte	0x00, 0xf0, 0x01, 0x28


	//----- nvinfo : EIATTR_SPARSE_MMA_MASK
	.align		4
.L_422:
        /*0018*/ 	.byte	0x03, 0x50
        /*001a*/ 	.short	0x0000


	//----- nvinfo : EIATTR_MAXREG_COUNT
	.align		4
        /*001c*/ 	.byte	0x03, 0x1b
        /*001e*/ 	.short	0x00a8


	//----- nvinfo : EIATTR_MERCURY_ISA_VERSION
	.align		4
        /*0020*/ 	.byte	0x03, 0x5f
        /*0022*/ 	.short	0x0101


	//----- nvinfo : EIATTR_VRC_CTA_INIT_COUNT
	.align		4
        /*0024*/ 	.byte	0x02, 0x4a
	.zero		1
	.zero		1


	//----- nvinfo : EIATTR_EXIT_INSTR_OFFSETS
	.align		4
        /*0028*/ 	.byte	0x04, 0x1c
        /*002a*/ 	.short	(.L_424 - .L_423)


	//   ....[0]....
.L_423:
        /*002c*/ 	.word	0x00000010


	//----- nvinfo : EIATTR_MAX_THREADS
	.align		4
.L_424:
        /*0030*/ 	.byte	0x04, 0x05
        /*0032*/ 	.short	(.L_426 - .L_425)
.L_425:
        /*0034*/ 	.word	0x00000180
        /*0038*/ 	.word	0x00000001
        /*003c*/ 	.word	0x00000001


	//----- nvinfo : EIATTR_CBANK_PARAM_SIZE
	.align		4
.L_426:
        /*0040*/ 	.byte	0x03, 0x19
        /*0042*/ 	.short	0x0a00


	//----- nvinfo : EIATTR_PARAM_CBANK
	.align		4
        /*0044*/ 	.byte	0x04, 0x0a
        /*0046*/ 	.short	(.L_428 - .L_427)
	.align		4
.L_427:
        /*0048*/ 	.word	index@(.nv.constant0._ZN7cutlass13device_kernelIN5flash11enable_sm90INS1_16FlashAttnFwdSm90INS1_25CollectiveMainloopFwdSm90ILi2EN4cute5tupleIJNS5_1CILi1EEES8_S8_EEENS6_IJNS7_ILi128EEENS7_ILi112EEENS7_ILi192EEEEEELi192ENS_6half_tEfNS_4arch4Sm90ELb0ELb0ELb1ELb0ELb0ELb0ELb0ELb1ELb1ELb1ELb0ELb0EEENS1_21CollectiveEpilogueFwdINS6_IJSA_SC_SB_EEES9_SE_SG_Li256ELb0ELb1ELb0ELb0EEENS1_29StaticPersistentTileSchedulerILb0EEEEEEEEEvNT_6ParamsE)
        /*004c*/ 	.short	0x0380
        /*004e*/ 	.short	0x0a00


	//----- nvinfo : EIATTR_SW_WAR
	.align		4
.L_428:
        /*0050*/ 	.byte	0x04, 0x36
        /*0052*/ 	.short	(.L_430 - .L_429)
.L_429:
        /*0054*/ 	.word	0x00000008
.L_430:


//--------------------- .nv.info._ZN7cutlass13device_kernelIN5flash11enable_sm90INS1_16FlashAttnFwdSm90INS1_25CollectiveMainloopFwdSm90ILi2EN4cute5tupleIJNS5_1CILi2EEENS7_ILi1EEES9_EEENS6_IJNS7_ILi128EEENS7_ILi112EEENS7_ILi192EEEEEELi192ENS_6half_tEfNS_4arch4Sm90ELb0ELb0ELb1ELb0ELb0ELb0ELb0ELb1ELb1ELb1ELb0ELb0EEENS1_21CollectiveEpilogueFwdINS6_IJSB_SD_SC_EEESA_SF_SH_Li256ELb0ELb1ELb0ELb0EEENS1_29StaticPersistentTileSchedulerILb0EEEEEEEEEvNT_6ParamsE --------------------------
	.section	.nv.info._ZN7cutlass13device_kernelIN5flash11enable_sm90INS1_16FlashAttnFwdSm90INS1_25CollectiveMainloopFwdSm90ILi2EN4cute5tupleIJNS5_1CILi2EEENS7_ILi1EEES9_EEENS6_IJNS7_ILi128EEENS7_ILi112EEENS7_ILi192EEEEEELi192ENS_6half_tEfNS_4arch4Sm90ELb0ELb0ELb1ELb0ELb0ELb0ELb0ELb1ELb1ELb1ELb0ELb0EEENS1_21CollectiveEpilogueFwdINS6_IJSB_SD_SC_EEESA_SF_SH_Li256ELb0ELb1ELb0ELb0EEENS1_29StaticPersistentTileSchedulerILb0EEEEEEEEEvNT_6ParamsE,"",@"SHT_CUDA_INFO"
	.sectionflags	@""
	.align	4


	//----- nvinfo : EIATTR_CUDA_API_VERSION
	.align		4
        /*0000*/ 	.byte	0x04, 0x37
        /*0002*/ 	.short	(.L_432 - .L_431)
.L_431:
        /*0004*/ 	.word	0x00000082


	//----- nvinfo : EIATTR_KPARAM_INFO
	.align		4
.L_432:
        /*0008*/ 	.byte	0x04, 0x17
        /*000a*/ 	.short	(.L_434 - .L_433)
.L_433:
        /*000c*/ 	.word	0x00000000
        /*0010*/ 	.short	0x0000
        /*0012*/ 	.short	0x0000
        /*0014*/ 	.byte	0x00, 0xf0, 0x01, 0x28


	//----- nvinfo : EIATTR_SPARSE_MMA_MASK
	.align		4
.L_434:
        /*0018*/ 	.byte	0x03, 0x50
        /*001a*/ 	.short	0x0000


	//----- nvinfo : EIATTR_MAXREG_COUNT
	.align		4
        /*001c*/ 	.byte	0x03, 0x1b
        /*001e*/ 	.short	0x00a8


	//----- nvinfo : EIATTR_MERCURY_ISA_VERSION
	.align		4
        /*0020*/ 	.byte	0x03, 0x5f
        /*0022*/ 	.short	0x0101


	//----- nvinfo : EIATTR_VRC_CTA_INIT_COUNT
	.align		4
        /*0024*/ 	.byte	0x02, 0x4a
	.zero		1
	.zero		1


	//----- nvinfo : EIATTR_EXIT_INSTR_OFFSETS
	.align		4
        /*0028*/ 	.byte	0x04, 0x1c
        /*002a*/ 	.short	(.L_436 - .L_435)


	//   ....[0]....
.L_435:
        /*002c*/ 	.word	0x00000010


	//----- nvinfo : EIATTR_MAX_THREADS
	.align		4
.L_436:
        /*0030*/ 	.byte	0x04, 0x05
        /*0032*/ 	.short	(.L_438 - .L_437)
.L_437:
        /*0034*/ 	.word	0x00000180
        /*0038*/ 	.word	0x00000001
        /*003c*/ 	.word	0x00000001


	//----- nvinfo : EIATTR_CBANK_PARAM_SIZE
	.align		4
.L_438:
        /*0040*/ 	.byte	0x03, 0x19
        /*0042*/ 	.short	0x0a00


	//----- nvinfo : EIATTR_PARAM_CBANK
	.align		4
        /*0044*/ 	.byte	0x04, 0x0a
        /*0046*/ 	.short	(.L_440 - .L_439)
	.align		4
.L_439:
        /*0048*/ 	.word	index@(.nv.constant0._ZN7cutlass13device_kernelIN5flash11enable_sm90INS1_16FlashAttnFwdSm90INS1_25CollectiveMainloopFwdSm90ILi2EN4cute5tupleIJNS5_1CILi2EEENS7_ILi1EEES9_EEENS6_IJNS7_ILi128EEENS7_ILi112EEENS7_ILi192EEEEEELi192ENS_6half_tEfNS_4arch4Sm90ELb0ELb0ELb1ELb0ELb0ELb0ELb0ELb1ELb1ELb1ELb0ELb0EEENS1_21CollectiveEpilogueFwdINS6_IJSB_SD_SC_EEESA_SF_SH_Li256ELb0ELb1ELb0ELb0EEENS1_29StaticPersistentTileSchedulerILb0EEEEEEEEEvNT_6ParamsE)
        /*004c*/ 	.short	0x0380
        /*004e*/ 	.short	0x0a00


	//----- nvinfo : EIATTR_SW_WAR
	.align		4
.L_440:
        /*0050*/ 	.byte	0x04, 0x36
        /*0052*/ 	.short	(.L_442 - .L_441)
.L_441:
        /*0054*/ 	.word	0x00000008
.L_442:


//--------------------- .nv.info._ZN7cutlass13device_kernelIN5flash11enable_sm90INS1_16FlashAttnFwdSm90INS1_25CollectiveMainloopFwdSm90ILi2EN4cute5tupleIJNS5_1CILi1EEES8_S8_EEENS6_IJNS7_ILi128EEENS7_ILi112EEENS7_ILi192EEEEEELi192ENS_6half_tEfNS_4arch4Sm90ELb0ELb0ELb1ELb1ELb0ELb0ELb0ELb1ELb1ELb1ELb0ELb0EEENS1_21CollectiveEpilogueFwdINS6_IJSA_SC_SB_EEES9_SE_SG_Li256ELb1ELb1ELb0ELb0EEENS1_36VarlenDynamicPersistentTileSchedulerILi128ELi112ELi256ELi128ELb0ELb1ELb1ELb0ELb1ELb1EEEEEEEEEvNT_6ParamsE --------------------------
	.section	.nv.info._ZN7cutlass13device_kernelIN5flash11enable_sm90INS1_16FlashAttnFwdSm90INS1_25CollectiveMainloopFwdSm90ILi2EN4cute5tupleIJNS5_1CILi1EEES8_S8_EEENS6_IJNS7_ILi128EEENS7_ILi112EEENS7_ILi192EEEEEELi192ENS_6half_tEfNS_4arch4Sm90ELb0ELb0ELb1ELb1ELb0ELb0ELb0ELb1ELb1ELb1ELb0ELb0EEENS1_21CollectiveEpilogueFwdINS6_IJSA_SC_SB_EEES9_SE_SG_Li256ELb1ELb1ELb0ELb0EEENS1_36VarlenDynamicPersistentTileSchedulerILi128ELi112ELi256ELi128ELb0ELb1ELb1ELb0ELb1ELb1EEEEEEEEEvNT_6ParamsE,"",@"SHT_CUDA_INFO"
	.sectionflags	@""
	.align	4


	//----- nvinfo : EIATTR_CUDA_API_VERSION
	.align		4
        /*0000*/ 	.byte	0x04, 0x37
        /*0002*/ 	.short	(.L_444 - .L_443)
.L_443:
        /*0004*/ 	.word	0x00000082


	//----- nvinfo : EIATTR_KPARAM_INFO
	.align		4
.L_444:
        /*0008*/ 	.byte	0x04, 0x17
        /*000a*/ 	.short	(.L_446 - .L_445)
.L_445:
        /*000c*/ 	.word	0x00000000
        /*0010*/ 	.short	0x0000
        /*0012*/ 	.short	0x0000
        /*0014*/ 	.byte	0x00, 0xf0, 0x01, 0x2a


	//----- nvinfo : EIATTR_SPARSE_MMA_MASK
	.align		4
.L_446:
        /*0018*/ 	.byte	0x03, 0x50
        /*001a*/ 	.short	0x0000


	//----- nvinfo : EIATTR_MAXREG_COUNT
	.align		4
        /*001c*/ 	.byte	0x03, 0x1b
        /*001e*/ 	.short	0x00a8


	//----- nvinfo : EIATTR_MERCURY_ISA_VERSION
	.align		4
        /*0020*/ 	.byte	0x03, 0x5f
        /*0022*/ 	.short	0x0101


	//----- nvinfo : EIATTR_VRC_CTA_INIT_COUNT
	.align		4
        /*0024*/ 	.byte	0x02, 0x4a
	.zero		1
	.zero		1


	//----- nvinfo : EIATTR_EXIT_INSTR_OFFSETS
	.align		4
        /*0028*/ 	.byte	0x04, 0x1c
        /*002a*/ 	.short	(.L_448 - .L_447)


	//   ....[0]....
.L_447:
        /*002c*/ 	.word	0x00000010


	//----- nvinfo : EIATTR_MAX_THREADS
	.align		4
.L_448:
        /*0030*/ 	.byte	0x04, 0x05
        /*0032*/ 	.short	(.L_450 - .L_449)
.L_449:
        /*0034*/ 	.word	0x00000180
        /*0038*/ 	.word	0x00000001
        /*003c*/ 	.word	0x00000001


	//----- nvinfo : EIATTR_CBANK_PARAM_SIZE
	.align		4
.L_450:
        /*0040*/ 	.byte	0x03, 0x19
        /*0042*/ 	.short	0x0a80


	//----- nvinfo : EIATTR_PARAM_CBANK
	.align		4
        /*0044*/ 	.byte	0x04, 0x0a
        /*0046*/ 	.short	(.L_452 - .L_451)
	.align		4
.L_451:
        /*0048*/ 	.word	index@(.nv.constant0._ZN7cutlass13device_kernelIN5flash11enable_sm90INS1_16FlashAttnFwdSm90INS1_25CollectiveMainloopFwdSm90ILi2EN4cute5tupleIJNS5_1CILi1EEES8_S8_EEENS6_IJNS7_ILi128EEENS7_ILi112EEENS7_ILi192EEEEEELi192ENS_6half_tEfNS_4arch4Sm90ELb0ELb0ELb1ELb1ELb0ELb0ELb0ELb1ELb1ELb1ELb0ELb0EEENS1_21CollectiveEpilogueFwdINS6_IJSA_SC_SB_EEES9_SE_SG_Li256ELb1ELb1ELb0ELb0EEENS1_36VarlenDynamicPersistentTileSchedulerILi128ELi112ELi256ELi128ELb0ELb1ELb1ELb0ELb1ELb1EEEEEEEEEvNT_6ParamsE)
        /*004c*/ 	.short	0x0380
        /*004e*/ 	.short	0x0a80


	//----- nvinfo : EIATTR_SW_WAR
	.align		4
.L_452:
        /*0050*/ 	.byte	0x04, 0x36
        /*0052*/ 	.short	(.L_454 - .L_453)
.L_453:
        /*0054*/ 	.word	0x00000008
.L_454:


//--------------------- .nv.info._ZN7cutlass13device_kernelIN5flash11enable_sm90INS1_16FlashAttnFwdSm90INS1_25CollectiveMainloopFwdSm90ILi2EN4cute5tupleIJNS5_1CILi1EEES8_S8_EEENS6_IJNS7_ILi128EEENS7_ILi112EEENS7_ILi192EEEEEELi192ENS_6half_tEfNS_4arch4Sm90ELb0ELb0ELb1ELb1ELb0ELb1ELb0ELb1ELb1ELb1ELb0ELb0EEENS1_21CollectiveEpilogueFwdINS6_IJSA_SC_SB_EEES9_SE_SG_Li256ELb1ELb1ELb0ELb0EEENS1_36VarlenDynamicPersistentTileSchedulerILi128ELi112ELi256ELi128ELb0ELb1ELb1ELb0ELb1ELb1EEEEEEEEEvNT_6ParamsE --------------------------
	.section	.nv.info._ZN7cutlass13device_kernelIN5flash11enable_sm90INS1_16FlashAttnFwdSm90INS1_25CollectiveMainloopFwdSm90ILi2EN4cute5tupleIJNS5_1CILi1EEES8_S8_EEENS6_IJNS7_ILi128EEENS7_ILi112EEENS7_ILi192EEEEEELi192ENS_6half_tEfNS_4arch4Sm90ELb0ELb0ELb1ELb1ELb0ELb1ELb0ELb1ELb1ELb1ELb0ELb0EEENS1_21CollectiveEpilogueFwdINS6_IJSA_SC_SB_EEES9_SE_SG_Li256ELb1ELb1ELb0ELb0EEENS1_36VarlenDynamicPersistentTileSchedulerILi128ELi112ELi256ELi128ELb0ELb1ELb1ELb0ELb1ELb1EEEEEEEEEvNT_6ParamsE,"",@"SHT_CUDA_INFO"
	.sectionflags	@""
	.align	4


	//----- nvinfo : EIATTR_CUDA_API_VERSION
	.align		4
        /*0000*/ 	.byte	0x04, 0x37
        /*0002*/ 	.short	(.L_456 - .L_455)
.L_455:
        /*0004*/ 	.word	0x00000082


	//----- nvinfo : EIATTR_KPARAM_INFO
	.align		4
.L_456:
        /*0008*/ 	.byte	0x04, 0x17
        /*000a*/ 	.short	(.L_458 - .L_457)
.L_457:
        /*000c*/ 	.word	0x00000000
        /*0010*/ 	.short	0x0000
        /*0012*/ 	.short	0x0000
        /*0014*/ 	.byte	0x00, 0xf0, 0x01, 0x2a


	//----- nvinfo : EIATTR_SPARSE_MMA_MASK
	.align		4
.L_458:
        /*0018*/ 	.byte	0x03, 0x50
        /*001a*/ 	.short	0x0000


	//----- nvinfo : EIATTR_MAXREG_COUNT
	.align		4
        /*001c*/ 	.byte	0x03, 0x1b
        /*001e*/ 	.short	0x00a8


	//----- nvinfo : EIATTR_MERCURY_ISA_VERSION
	.align		4
        /*0020*/ 	.byte	0x03, 0x5f
        /*0022*/ 	.short	0x0101


	//----- nvinfo : EIATTR_VRC_CTA_INIT_COUNT
	.align		4
        /*0024*/ 	.byte	0x02, 0x4a
	.zero		1
	.zero		1


	//----- nvinfo : EIATTR_EXIT_INSTR_OFFSETS
	.align		4
        /*0028*/ 	.byte	0x04, 0x1c
        /*002a*/ 	.short	(.L_460 - .L_459)


	//   ....[0]....
.L_459:
        /*002c*/ 	.word	0x00000010


	//----- nvinfo : EIATTR_MAX_THREADS
	.align		4
.L_460:
        /*0030*/ 	.byte	0x04, 0x05
        /*0032*/ 	.short	(.L_462 - .L_461)
.L_461:
        /*0034*/ 	.word	0x00000180
        /*0038*/ 	.word	0x00000001
        /*003c*/ 	.word	0x00000001


	//----- nvinfo : EIATTR_CBANK_PARAM_SIZE
	.align		4
.L_462:
        /*0040*/ 	.byte	0x03, 0x19
        /*0042*/ 	.short	0x0a80


	//----- nvinfo : EIATTR_PARAM_CBANK
	.align		4
        /*0044*/ 	.byte	0x04, 0x0a
        /*0046*/ 	.short	(.L_464 - .L_463)
	.align		4
.L_463:
        /*0048*/ 	.word	index@(.nv.constant0._ZN7cutlass13device_kernelIN5flash11enable_sm90INS1_16FlashAttnFwdSm90INS1_25CollectiveMainloopFwdSm90ILi2EN4cute5tupleIJNS5_1CILi1EEES8_S8_EEENS6_IJNS7_ILi128EEENS7_ILi112EEENS7_ILi192EEEEEELi192ENS_6half_tEfNS_4arch4Sm90ELb0ELb0ELb1ELb1ELb0ELb1ELb0ELb1ELb1ELb1ELb0ELb0EEENS1_21CollectiveEpilogueFwdINS6_IJSA_SC_SB_EEES9_SE_SG_Li256ELb1ELb1ELb0ELb0EEENS1_36VarlenDynamicPersistentTileSchedulerILi128ELi112ELi256ELi128ELb0ELb1ELb1ELb0ELb1ELb1EEEEEEEEEvNT_6ParamsE)
        /*004c*/ 	.short	0x0380
        /*004e*/ 	.short	0x0a80


	//----- nvinfo : EIATTR_SW_WAR
	.align		4
.L_464:
        /*0050*/ 	.byte	0x04, 0x36
        /*0052*/ 	.short	(.L_466 - .L_465)
.L_465:
        /*0054*/ 	.word	0x00000008
.L_466:


//--------------------- .nv.info._ZN7cutlass13device_kernelIN5flash11enable_sm90INS1_16FlashAttnFwdSm90INS1_25CollectiveMainloopFwdSm90ILi2EN4cute5tupleIJNS5_1CILi1EEES8_S8_EEENS6_IJNS7_ILi128EEENS7_ILi96EEENS7_ILi192EEEEEELi192ENS_6half_tEfNS_4arch4Sm90ELb0ELb1ELb1ELb0ELb0ELb0ELb0ELb1ELb1ELb1ELb0ELb0EEENS1_21CollectiveEpilogueFwdINS6_IJSA_SC_SB_EEES9_SE_SG_Li256ELb0ELb1ELb0ELb0EEENS1_30DynamicPersistentTileSchedulerILi256ELi128ELb0ELb1ELb1EEEEEEEEEvNT_6ParamsE --------------------------
	.section	.nv.info._ZN7cutlass13device_kernelIN5flash11enable_sm90INS1_16FlashAttnFwdSm90INS1_25CollectiveMainloopFwdSm90ILi2EN4cute5tupleIJNS5_1CILi1EEES8_S8_EEENS6_IJNS7_ILi128EEENS7_ILi96EEENS7_ILi192EEEEEELi192ENS_6half_tEfNS_4arch4Sm90ELb0ELb1ELb1ELb0ELb0ELb0ELb0ELb1ELb1ELb1ELb0ELb0EEENS1_21CollectiveEpilogueFwdINS6_IJSA_SC_SB_EEES9_SE_SG_Li256ELb0ELb1ELb0ELb0EEENS1_30DynamicPersistentTileSchedulerILi256ELi128ELb0ELb1ELb1EEEEEEEEEvNT_6ParamsE,"",@"SHT_CUDA_INFO"
	.sectionflags	@""
	.align	4


	//----- nvinfo : EIATTR_CUDA_API_VERSION
	.align		4
        /*0000*/ 	.byte	0x04, 0x37
        /*0002*/ 	.short	(.L_468 - .L_467)
.L_467:
        /*0004*/ 	.word	0x00000082


	//----- nvinfo : EIATTR_KPARAM_INFO
	.align		4
.L_468:
        /*0008*/ 	.byte	0x04, 0x17
        /*000a*/ 	.short	(.L_470 - .L_469)
.L_469:
        /*000c*/ 	.word	0x00000000
        /*0010*/ 	.short	0x0000
        /*0012*/ 	.short	0x0000
        /*0014*/ 	.byte	0x00, 0xf0, 0x01, 0x2a


	//----- nvinfo : EIATTR_SPARSE_MMA_MASK
	.align		4
.L_470:
        /*0018*/ 	.byte	0x03, 0x50
        /*001a*/ 	.short	0x0000


	//----- nvinfo : EIATTR_MAXREG_COUNT
	.align		4
        /*001c*/ 	.byte	0x03, 0x1b
        /*001e*/ 	.short	0x00a8


	//----- nvinfo : EIATTR_MERCURY_ISA_VERSION
	.align		4
        /*0020*/ 	.byte	0x03, 0x5f
        /*0022*/ 	.short	0x0101


	//----- nvinfo : EIATTR_VRC_CTA_INIT_COUNT
	.align		4
        /*0024*/ 	.byte	0x02, 0x4a
	.zero		1
	.zero		1


	//----- nvinfo : EIATTR_EXIT_INSTR_OFFSETS
	.align		4
        /*0028*/ 	.byte	0x04, 0x1c
        /*002a*/ 	.short	(.L_472 - .L_471)


	//   ....[0]....
.L_471:
        /*002c*/ 	.word	0x00000010


	//----- nvinfo : EIATTR_MAX_THREADS
	.align		4
.L_472:
        /*0030*/ 	.byte	0x04, 0x05
        /*0032*/ 	.short	(.L_474 - .L_473)
.L_473:
        /*0034*/ 	.word	0x00000180
        /*0038*/ 	.word	0x00000001
        /*003c*/ 	.word	0x00000001


	//----- nvinfo : EIATTR_CBANK_PARAM_SIZE
	.align		4
.L_474:
        /*0040*/ 	.byte	0x03, 0x19
        /*0042*/ 	.short	0x0a80


	//----- nvinfo : EIATTR_PARAM_CBANK
	.align		4
        /*0044*/ 	.byte	0x04, 0x0a
        /*0046*/ 	.short	(.L_476 - .L_475)
	.align		4
.L_475:
        /*0048*/ 	.word	index@(.nv.constant0._ZN7cutlass13device_kernelIN5flash11enable_sm90INS1_16FlashAttnFwdSm90INS1_25CollectiveMainloopFwdSm90ILi2EN4cute5tupleIJNS5_1CILi1EEES8_S8_EEENS6_IJNS7_ILi128EEENS7_ILi96EEENS7_ILi192EEEEEELi192ENS_6half_tEfNS_4arch4Sm90ELb0ELb1ELb1ELb0ELb0ELb0ELb0ELb1ELb1ELb1ELb0ELb0EEENS1_21CollectiveEpilogueFwdINS6_IJSA_SC_SB_EEES9_SE_SG_Li256ELb0ELb1ELb0ELb0EEENS1_30DynamicPersistentTileSchedulerILi256ELi128ELb0ELb1ELb1EEEEEEEEEvNT_6ParamsE)
        /*004c*/ 	.short	0x0380
        /*004e*/ 	.short	0x0a80


	//----- nvinfo : EIATTR_SW_WAR
	.align		4
.L_476:
        /*0050*/ 	.byte	0x04, 0x36
        /*0052*/ 	.short	(.L_478 - .L_477)
.L_477:
        /*0054*/ 	.word	0x00000008
.L_478:


//--------------------- .nv.info._ZN7cutlass13device_kernelIN5flash11enable_sm90INS1_16FlashAttnFwdSm90INS1_25CollectiveMainloopFwdSm90ILi2EN4cute5tupleIJNS5_1CILi1EEES8_S8_EEENS6_IJNS7_ILi128EEENS7_ILi96EEENS7_ILi192EEEEEELi192ENS_6half_tEfNS_4arch4Sm90ELb0ELb1ELb1ELb1ELb0ELb0ELb0ELb1ELb1ELb1ELb0ELb0EEENS1_21CollectiveEpilogueFwdINS6_IJSA_SC_SB_EEES9_SE_SG_Li256ELb1ELb1ELb0ELb0EEENS1_36VarlenDynamicPersistentTileSchedulerILi128ELi96ELi256ELi128ELb0ELb1ELb1ELb1ELb0ELb1EEEEEEEEEvNT_6ParamsE --------------------------
	.section	.nv.info._ZN7cutlass13device_kernelIN5flash11enable_sm90INS1_16FlashAttnFwdSm90INS1_25CollectiveMainloopFwdSm90ILi2EN4cute5tupleIJNS5_1CILi1EEES8_S8_EEENS6_IJNS7_ILi128EEENS7_ILi96EEENS7_ILi192EEEEEELi192ENS_6half_tEfNS_4arch4Sm90ELb0ELb1ELb1ELb1ELb0ELb0ELb0ELb1ELb1ELb1ELb0ELb0EEENS1_21CollectiveEpilogueFwdINS6_IJSA_SC_SB_EEES9_SE_SG_Li256ELb1ELb1ELb0ELb0EEENS1_36VarlenDynamicPersistentTileSchedulerILi128ELi96ELi256ELi128ELb0ELb1ELb1ELb1ELb0ELb1EEEEEEEEEvNT_6ParamsE,"",@"SHT_CUDA_INFO"
	.sectionflags	@""
	.align	4


	//----- nvinfo : EIATTR_CUDA_API_VERSION
	.align		4
        /*0000*/ 	.byte	0x04, 0x37
        /*0002*/ 	.short	(.L_480 - .L_479)
.L_479:
        /*0004*/ 	.word	0x00000082


	//----- nvinfo : EIATTR_KPARAM_INFO
	.align		4
.L_480:
        /*0008*/ 	.byte	0x04, 0x17
        /*000a*/ 	.short	(.L_482 - .L_481)
.L_481:
        /*000c*/ 	.word	0x00000000
        /*0010*/ 	.short	0x0000
        /*0012*/ 	.short	0x0000
        /*0014*/ 	.byte	0x00, 0xf0, 0x01, 0x2a


	//----- nvinfo : EIATTR_SPARSE_MMA_MASK
	.align		4
.L_482:
        /*0018*/ 	.byte	0x03, 0x50
        /*001a*/ 	.short	0x0000


	//----- nvinfo : EIATTR_MAXREG_COUNT
	.align		4
        /*001c*/ 	.byte	0x03, 0x1b
        /*001e*/ 	.short	0x00a8


	//----- nvinfo : EIATTR_MERCURY_ISA_VERSION
	.align		4
        /*0020*/ 	.byte	0x03, 0x5f
        /*0022*/ 	.short	0x0101


	//----- nvinfo : EIATTR_VRC_CTA_INIT_COUNT
	.align		4
        /*0024*/ 	.byte	0x02, 0x4a
	.zero		1
	.zero		1


	//----- nvinfo : EIATTR_EXIT_INSTR_OFFSETS
	.align		4
        /*0028*/ 	.byte	0x04, 0x1c
        /*002a*/ 	.short	(.L_484 - .L_483)


	//   ....[0]....
.L_483:
        /*002c*/ 	.word	0x00000010


	//----- nvinfo : EIATTR_MAX_THREADS
	.align		4
.L_484:
        /*0030*/ 	.byte	0x04, 0x05
        /*0032*/ 	.short	(.L_486 - .L_485)
.L_485:
        /*0034*/ 	.word	0x00000180
        /*0038*/ 	.word	0x00000001
        /*003c*/ 	.word	0x00000001


	//----- nvinfo : EIATTR_CBANK_PARAM_SIZE
	.align		4
.L_486:
        /*0040*/ 	.byte	0x03, 0x19
        /*0042*/ 	.short	0x0a80


	//----- nvinfo : EIATTR_PARAM_CBANK
	.align		4
        /*0044*/ 	.byte	0x04, 0x0a
        /*0046*/ 	.short	(.L_488 - .L_487)
	.align		4
.L_487:
        /*0048*/ 	.word	index@(.nv.constant0._ZN7cutlass13device_kernelIN5flash11enable_sm90INS1_16FlashAttnFwdSm90INS1_25CollectiveMainloopFwdSm90ILi2EN4cute5tupleIJNS5_1CILi1EEES8_S8_EEENS6_IJNS7_ILi128EEENS7_ILi96EEENS7_ILi192EEEEEELi192ENS_6half_tEfNS_4arch4Sm90ELb0ELb1ELb1ELb1ELb0ELb0ELb0ELb1ELb1ELb1ELb0ELb0EEENS1_21CollectiveEpilogueFwdINS6_IJSA_SC_SB_EEES9_SE_SG_Li256ELb1ELb1ELb0ELb0EEENS1_36VarlenDynamicPersistentTileSchedulerILi128ELi96ELi256ELi128ELb0ELb1ELb1ELb1ELb0ELb1EEEEEEEEEvNT_6ParamsE)
        /*004c*/ 	.short	0x0380
        /*004e*/ 	.short	0x0a80


	//----- nvinfo : EIATTR_SW_WAR
	.align		4
.L_488:
        /*0050*/ 	.byte	0x04, 0x36
        /*0052*/ 	.short	(.L_490 - .L_489)
.L_489:
        /*0054*/ 	.word	0x00000008
.L_490:


//--------------------- .nv.info._ZN7cutlass13device_kernelIN5flash11enable_sm90INS1_16FlashAttnFwdSm90INS1_25CollectiveMainloopFwdSm90ILi2EN4cute5tupleIJNS5_1CILi1EEES8_S8_EEENS6_IJNS7_ILi128EEENS7_ILi96EEENS7_ILi192EEEEEELi192ENS_6half_tEfNS_4arch4Sm90ELb0ELb1ELb1ELb1ELb0ELb1ELb0ELb1ELb1ELb1ELb0ELb0EEENS1_21CollectiveEpilogueFwdINS6_IJSA_SC_SB_EEES9_SE_SG_Li256ELb1ELb1ELb0ELb0EEENS1_36VarlenDynamicPersistentTileSchedulerILi128ELi96ELi256ELi128ELb0ELb1ELb1ELb1ELb0ELb1EEEEEEEEEvNT_6ParamsE --------------------------
	.section	.nv.info._ZN7cutlass13device_kernelIN5flash11enable_sm90INS1_16FlashAttnFwdSm90INS1_25CollectiveMainloopFwdSm90ILi2EN4cute5tupleIJNS5_1CILi1EEES8_S8_EEENS6_IJNS7_ILi128EEENS7_ILi96EEENS7_ILi192EEEEEELi192ENS_6half_tEfNS_4arch4Sm90ELb0ELb1ELb1ELb1ELb0ELb1ELb0ELb1ELb1ELb1ELb0ELb0EEENS1_21CollectiveEpilogueFwdINS6_IJSA_SC_SB_EEES9_SE_SG_Li256ELb1ELb1ELb0ELb0EEENS1_36VarlenDynamicPersistentTileSchedulerILi128ELi96ELi256ELi128ELb0ELb1ELb1ELb1ELb0ELb1EEEEEEEEEvNT_6ParamsE,"",@"SHT_CUDA_INFO"
	.sectionflags	@""
	.align	4


	//----- nvinfo : EIATTR_CUDA_API_VERSION
	.align		4
        /*0000*/ 	.byte	0x04, 0x37
        /*0002*/ 	.short	(.L_492 - .L_491)
.L_491:
        /*0004*/ 	.word	0x00000082


	//----- nvinfo : EIATTR_KPARAM_INFO
	.align		4
.L_492:
        /*0008*/ 	.byte	0x04, 0x17
        /*000a*/ 	.short	(.L_494 - .L_493)
.L_493:
        /*000c*/ 	.word	0x00000000
        /*0010*/ 	.short	0x0000
        /*0012*/ 	.short	0x0000
        /*0014*/ 	.byte	0x00, 0xf0, 0x01, 0x2a


	//----- nvinfo : EIATTR_SPARSE_MMA_MASK
	.align		4
.L_494:
        /*0018*/ 	.byte	0x03, 0x50
        /*001a*/ 	.short	0x0000


	//----- nvinfo : EIATTR_MAXREG_COUNT
	.align		4
        /*001c*/ 	.byte	0x03, 0x1b
        /*001e*/ 	.short	0x00a8


	//----- nvinfo : EIATTR_MERCURY_ISA_VERSION
	.align		4
        /*0020*/ 	.byte	0x03, 0x5f
        /*0022*/ 	.short	0x0101


	//----- nvinfo : EIATTR_VRC_CTA_INIT_COUNT
	.align		4
        /*0024*/ 	.byte	0x02, 0x4a
	.zero		1
	.zero		1


	//----- nvinfo : EIATTR_EXIT_INSTR_OFFSETS
	.align		4
        /*0028*/ 	.byte	0x04, 0x1c
        /*002a*/ 	.short	(.L_496 - .L_495)


	//   ....[0]....
.L_495:
        /*002c*/ 	.word	0x00000010


	//----- nvinfo : EIATTR_MAX_THREADS
	.align		4
.L_496:
        /*0030*/ 	.byte	0x04, 0x05
        /*0032*/ 	.short	(.L_498 - .L_497)
.L_497:
        /*0034*/ 	.word	0x00000180
        /*0038*/ 	.word	0x00000001
        /*003c*/ 	.word	0x00000001


	//----- nvinfo : EIATTR_CBANK_PARAM_SIZE
	.align		4
.L_498:
        /*0040*/ 	.byte	0x03, 0x19
        /*0042*/ 	.short	0x0a80


	//----- nvinfo : EIATTR_PARAM_CBANK
	.align		4
        /*0044*/ 	.byte	0x04, 0x0a
        /*0046*/ 	.short	(.L_500 - .L_499)
	.align		4
.L_499:
        /*0048*/ 	.word	index@(.nv.constant0._ZN7cutlass13device_kernelIN5flash11enable_sm90INS1_16FlashAttnFwdSm90INS1_25CollectiveMainloopFwdSm90ILi2EN4cute5tupleIJNS5_1CILi1EEES8_S8_EEENS6_IJNS7_ILi128EEENS7_ILi96EEENS7_ILi192EEEEEELi192ENS_6half_tEfNS_4arch4Sm90ELb0ELb1ELb1ELb1ELb0ELb1ELb0ELb1ELb1ELb1ELb0ELb0EEENS1_21CollectiveEpilogueFwdINS6_IJSA_SC_SB_EEES9_SE_SG_Li256ELb1ELb1ELb0ELb0EEENS1_36VarlenDynamicPersistentTileSchedulerILi128ELi96ELi256ELi128ELb0ELb1ELb1ELb1ELb0ELb1EEEEEEEEEvNT_6ParamsE)
        /*004c*/ 	.short	0x0380
        /*004e*/ 	.short	0x0a80


	//----- nvinfo : EIATTR_SW_WAR
	.align		4
.L_500:
        /*0050*/ 	.byte	0x04, 0x36
        /*0052*/ 	.short	(.L_502 - .L_501)
.L_501:
        /*0054*/ 	.word	0x00000008
.L_502:


//--------------------- .nv.info._ZN7cutlass13device_kernelIN5flash11enable_sm90INS1_16FlashAttnFwdSm90INS1_25CollectiveMainloopFwdSm90ILi2EN4cute5tupleIJNS5_1CILi1EEES8_S8_EEENS6_IJNS7_ILi128EEENS7_ILi112EEENS7_ILi192EEEEEELi192ENS_6half_tEfNS_4arch4Sm90ELb1ELb0ELb1ELb0ELb0ELb0ELb0ELb1ELb1ELb1ELb0ELb0EEENS1_21CollectiveEpilogueFwdINS6_IJSA_SC_SB_EEES9_SE_SG_Li256ELb0ELb1ELb0ELb0EEENS1_30DynamicPersistentTileSchedulerILi256ELi128ELb0ELb1ELb1EEEEEEEEEvNT_6ParamsE --------------------------
	.section	.nv.info._ZN7cutlass13device_kernelIN5flash11enable_sm90INS1_16FlashAttnFwdSm90INS1_25CollectiveMainloopFwdSm90ILi2EN4cute5tupleIJNS5_1CILi1EEES8_S8_EEENS6_IJNS7_ILi128EEENS7_ILi112EEENS7_ILi192EEEEEELi192ENS_6half_tEfNS_4arch4Sm90ELb1ELb0ELb1ELb0ELb0ELb0ELb0ELb1ELb1ELb1ELb0ELb0EEENS1_21CollectiveEpilogueFwdINS6_IJSA_SC_SB_EEES9_SE_SG_Li256ELb0ELb1ELb0ELb0EEENS1_30DynamicPersistentTileSchedulerILi256ELi128ELb0ELb1ELb1EEEEEEEEEvNT_6ParamsE,"",@"SHT_CUDA_INFO"
	.sectionflags	@""
	.align	4


	//----- nvinfo : EIATTR_CUDA_API_VERSION
	.align		4
        /*0000*/ 	.byte	0x04, 0x37
        /*0002*/ 	.short	(.L_504 - .L_503)
.L_503:
        /*0004*/ 	.word	0x00000082


	//----- nvinfo : EIATTR_KPARAM_INFO
	.align		4
.L_504:
        /*0008*/ 	.byte	0x04, 0x17
        /*000a*/ 	.short	(.L_506 - .L_505)
.L_505:
        /*000c*/ 	.word	0x00000000
        /*0010*/ 	.short	0x0000
        /*0012*/ 	.short	0x0000
        /*0014*/ 	.byte	0x00, 0xf0, 0x01, 0x2a


	//----- nvinfo : EIATTR_SPARSE_MMA_MASK
	.align		4
.L_506:
        /*0018*/ 	.byte	0x03, 0x50
        /*001a*/ 	.short	0x0000


	//----- nvinfo : EIATTR_MAXREG_COUNT
	.align		4
        /*001c*/ 	.byte	0x03, 0x1b
        /*001e*/ 	.short	0x00a8


	//----- nvinfo : EIATTR_MERCURY_ISA_VERSION
	.align		4
        /*0020*/ 	.byte	0x03, 0x5f
        /*0022*/ 	.short	0x0101


	//----- nvinfo : EIATTR_VRC_CTA_INIT_COUNT
	.align		4
        /*0024*/ 	.byte	0x02, 0x4a
	.zero		1
	.zero		1


	//----- nvinfo : EIATTR_EXIT_INSTR_OFFSETS
	.align		4
        /*0028*/ 	.byte	0x04, 0x1c
        /*002a*/ 	.short	(.L_508 - .L_507)


	//   ....[0]....
.L_507:
        /*002c*/ 	.word	0x00000010


	//----- nvinfo : EIATTR_MAX_THREADS
	.align		4
.L_508:
        /*0030*/ 	.byte	0x04, 0x05
        /*0032*/ 	.short	(.L_510 - .L_509)
.L_509:
        /*0034*/ 	.word	0x00000180
        /*0038*/ 	.word	0x00000001
        /*003c*/ 	.word	0x00000001


	//----- nvinfo : EIATTR_CBANK_PARAM_SIZE
	.align		4
.L_510:
        /*0040*/ 	.byte	0x03, 0x19
        /*0042*/ 	.short	0x0a80


	//----- nvinfo : EIATTR_PARAM_CBANK
	.align		4
        /*0044*/ 	.byte	0x04, 0x0a
        /*0046*/ 	.short	(.L_512 - .L_511)
	.align		4
.L_511:
        /*0048*/ 	.word	index@(.nv.constant0._ZN7cutlass13device_kernelIN5flash11enable_sm90INS1_16FlashAttnFwdSm90INS1_25CollectiveMainloopFwdSm90ILi2EN4cute5tupleIJNS5_1CILi1EEES8_S8_EEENS6_IJNS7_ILi128EEENS7_ILi112EEENS7_ILi192EEEEEELi192ENS_6half_tEfNS_4arch4Sm90ELb1ELb0ELb1ELb0ELb0ELb0ELb0ELb1ELb1ELb1ELb0ELb0EEENS1_21CollectiveEpilogueFwdINS6_IJSA_SC_SB_EEES9_SE_SG_Li256ELb0ELb1ELb0ELb0EEENS1_30DynamicPersistentTileSchedulerILi256ELi128ELb0ELb1ELb1EEEEEEEEEvNT_6ParamsE)
        /*004c*/ 	.short	0x0380
        /*004e*/ 	.short	0x0a80


	//----- nvinfo : EIATTR_SW_WAR
	.align		4
.L_512:
        /*0050*/ 	.byte	0x04, 0x36
        /*0052*/ 	.short	(.L_514 - .L_513)
.L_513:
        /*0054*/ 	.word	0x00000008
.L_514:


//--------------------- .nv.info._ZN7cutlass13device_kernelIN5flash11enable_sm90INS1_16FlashAttnFwdSm90INS1_25CollectiveMainloopFwdSm90ILi2EN4cute5tupleIJNS5_1CILi1EEES8_S8_EEENS6_IJNS7_ILi128EEENS7_ILi112EEENS7_ILi192EEEEEELi192ENS_6half_tEfNS_4arch4Sm90ELb1ELb0ELb1ELb1ELb0ELb0ELb0ELb1ELb1ELb1ELb0ELb0EEENS1_21CollectiveEpilogueFwdINS6_IJSA_SC_SB_EEES9_SE_SG_Li256ELb1ELb1ELb0ELb0EEENS1_36VarlenDynamicPersistentTileSchedulerILi128ELi112ELi256ELi128ELb0ELb1ELb1ELb1ELb1ELb1EEEEEEEEEvNT_6ParamsE --------------------------
	.section	.nv.info._ZN7cutlass13device_kernelIN5flash11enable_sm90INS1_16FlashAttnFwdSm90INS1_25CollectiveMainloopFwdSm90ILi2EN4cute5tupleIJNS5_1CILi1EEES8_S8_EEENS6_IJNS7_ILi128EEENS7_ILi112EEENS7_ILi192EEEEEELi192ENS_6half_tEfNS_4arch4Sm90ELb1ELb0ELb1ELb1ELb0ELb0ELb0ELb1ELb1ELb1ELb0ELb0EEENS1_21CollectiveEpilogueFwdINS6_IJSA_SC_SB_EEES9_SE_SG_Li256ELb1ELb1ELb0ELb0EEENS1_36VarlenDynamicPersistentTileSchedulerILi128ELi112ELi256ELi128ELb0ELb1ELb1ELb1ELb1ELb1EEEEEEEEEvNT_6ParamsE,"",@"SHT_CUDA_INFO"
	.sectionflags	@""
	.align	4


	//----- nvinfo : EIATTR_CUDA_API_VERSION
	.align		4
        /*0000*/ 	.byte	0x04, 0x37
        /*0002*/ 	.short	(.L_516 - .L_515)
.L_515:
        /*0004*/ 	.word	0x00000082


	//----- nvinfo : EIATTR_KPARAM_INFO
	.align		4
.L_516:
        /*0008*/ 	.byte	0x04, 0x17
        /*000a*/ 	.short	(.L_518 - .L_517)
.L_517:
        /*000c*/ 	.word	0x00000000
        /*0010*/ 	.short	0x0000
        /*0012*/ 	.short	0x0000
        /*0014*/ 	.byte	0x00, 0xf0, 0x01, 0x2a


	//----- nvinfo : EIATTR_SPARSE_MMA_MASK
	.align		4
.L_518:
        /*0018*/ 	.byte	0x03, 0x50
        /*001a*/ 	.short	0x0000


	//----- nvinfo : EIATTR_MAXREG_COUNT
	.align		4
        /*001c*/ 	.byte	0x03, 0x1b
        /*001e*/ 	.short	0x00a8


	//----- nvinfo : EIATTR_MERCURY_ISA_VERSION
	.align		4
        /*0020*/ 	.byte	0x03, 0x5f
        /*0022*/ 	.short	0x0101


	//----- nvinfo : EIATTR_VRC_CTA_INIT_COUNT
	.align		4
        /*0024*/ 	.byte	0x02, 0x4a
	.zero		1
	.zero		1


	//----- nvinfo : EIATTR_EXIT_INSTR_OFFSETS
	.align		4
        /*0028*/ 	.byte	0x04, 0x1c
        /*002a*/ 	.short	(.L_520 - .L_519)


	//   ....[0]....
.L_519:
        /*002c*/ 	.word	0x00000010


	//----- nvinfo : EIATTR_MAX_THREADS
	.align		4
.L_520:
        /*0030*/ 	.byte	0x04, 0x05
        /*0032*/ 	.short	(.L_522 - .L_521)
.L_521:
        /*0034*/ 	.word	0x00000180
        /*0038*/ 	.word	0x00000001
        /*003c*/ 	.word	0x00000001


	//----- nvinfo : EIATTR_CBANK_PARAM_SIZE
	.align		4
.L_522:
        /*0040*/ 	.byte	0x03, 0x19
        /*0042*/ 	.short	0x0a80


	//----- nvinfo : EIATTR_PARAM_CBANK
	.align		4
        /*0044*/ 	.byte	0x04, 0x0a
        /*0046*/ 	.short	(.L_524 - .L_523)
	.align		4
.L_523:
        /*0048*/ 	.word	index@(.nv.constant0._ZN7cutlass13device_kernelIN5flash11enable_sm90INS1_16FlashAttnFwdSm90INS1_25CollectiveMainloopFwdSm90ILi2EN4cute5tupleIJNS5_1CILi1EEES8_S8_EEENS6_IJNS7_ILi128EEENS7_ILi112EEENS7_ILi192EEEEEELi192ENS_6half_tEfNS_4arch4Sm90ELb1ELb0ELb1ELb1ELb0ELb0ELb0ELb1ELb1ELb1ELb0ELb0EEENS1_21CollectiveEpilogueFwdINS6_IJSA_SC_SB_EEES9_SE_SG_Li256ELb1ELb1ELb0ELb0EEENS1_36VarlenDynamicPersistentTileSchedulerILi128ELi112ELi256ELi128ELb0ELb1ELb1ELb1ELb1ELb1EEEEEEEEEvNT_6ParamsE)
        /*004c*/ 	.short	0x0380
        /*004e*/ 	.short	0x0a80


	//----- nvinfo : EIATTR_SW_WAR
	.align		4
.L_524:
        /*0050*/ 	.byte	0x04, 0x36
        /*0052*/ 	.short	(.L_526 - .L_525)
.L_525:
        /*0054*/ 	.word	0x00000008
.L_526:


//--------------------- .nv.info._ZN7cutlass13device_kernelIN5flash11enable_sm90INS1_16FlashAttnFwdSm90INS1_25CollectiveMainloopFwdSm90ILi2EN4cute5tupleIJNS5_1CILi1EEES8_S8_EEENS6_IJNS7_ILi128EEENS7_ILi112EEENS7_ILi192EEEEEELi192ENS_6half_tEfNS_4arch4Sm90ELb1ELb0ELb1ELb1ELb0ELb1ELb0ELb1ELb1ELb1ELb0ELb0EEENS1_21CollectiveEpilogueFwdINS6_IJSA_SC_SB_EEES9_SE_SG_Li256ELb1ELb1ELb0ELb0EEENS1_36VarlenDynamicPersistentTileSchedulerILi128ELi112ELi256ELi128ELb0ELb1ELb1ELb1ELb1ELb1EEEEEEEEEvNT_6ParamsE --------------------------
	.section	.nv.info._ZN7cutlass13device_kernelIN5flash11enable_sm90INS1_16FlashAttnFwdSm90INS1_25CollectiveMainloopFwdSm90ILi2EN4cute5tupleIJNS5_1CILi1EEES8_S8_EEENS6_IJNS7_ILi128EEENS7_ILi112EEENS7_ILi192EEEEEELi192ENS_6half_tEfNS_4arch4Sm90ELb1ELb0ELb1ELb1ELb0ELb1ELb0ELb1ELb1ELb1ELb0ELb0EEENS1_21CollectiveEpilogueFwdINS6_IJSA_SC_SB_EEES9_SE_SG_Li256ELb1ELb1ELb0ELb0EEENS1_36VarlenDynamicPersistentTileSchedulerILi128ELi112ELi256ELi128ELb0ELb1ELb1ELb1ELb1ELb1EEEEEEEEEvNT_6ParamsE,"",@"SHT_CUDA_INFO"
	.sectionflags	@""
	.align	4


	//----- nvinfo : EIATTR_CUDA_API_VERSION
	.align		4
        /*0000*/ 	.byte	0x04, 0x37
        /*0002*/ 	.short	(.L_528 - .L_527)
.L_527:
        /*0004*/ 	.word	0x00000082


	//----- nvinfo : EIATTR_KPARAM_INFO
	.align		4
.L_528:
        /*0008*/ 	.byte	0x04, 0x17
        /*000a*/ 	.short	(.L_530 - .L_529)
.L_529:
        /*000c*/ 	.word	0x00000000
        /*0010*/ 	.short	0x0000
        /*0012*/ 	.short	0x0000
        /*0014*/ 	.byte	0x00, 0xf0, 0x01, 0x2a


	//----- nvinfo : EIATTR_SPARSE_MMA_MASK
	.align		4
.L_530:
        /*0018*/ 	.byte	0x03, 0x50
        /*001a*/ 	.short	0x0000


	//----- nvinfo : EIATTR_MAXREG_COUNT
	.align		4
        /*001c*/ 	.byte	0x03, 0x1b
        /*001e*/ 	.short	0x00a8


	//----- nvinfo : EIATTR_MERCURY_ISA_VERSION
	.align		4
        /*0020*/ 	.byte	0x03, 0x5f
        /*0022*/ 	.short	0x0101


	//----- nvinfo : EIATTR_VRC_CTA_INIT_COUNT
	.align		4
        /*0024*/ 	.byte	0x02, 0x4a
	.zero		1
	.zero		1


	//----- nvinfo : EIATTR_EXIT_INSTR_OFFSETS
	.align		4
        /*0028*/ 	.byte	0x04, 0x1c
        /*002a*/ 	.short	(.L_532 - .L_531)


	//   ....[0]....
.L_531:
        /*002c*/ 	.word	0x00000010


	//----- nvinfo : EIATTR_MAX_THREADS
	.align		4
.L_532:
        /*0030*/ 	.byte	0x04, 0x05
        /*0032*/ 	.short	(.L_534 - .L_533)
.L_533:
        /*0034*/ 	.word	0x00000180
        /*0038*/ 	.word	0x00000001
        /*003c*/ 	.word	0x00000001


	//----- nvinfo : EIATTR_CBANK_PARAM_SIZE
	.align		4
.L_534:
        /*0040*/ 	.byte	0x03, 0x19
        /*0042*/ 	.short	0x0a80


	//----- nvinfo : EIATTR_PARAM_CBANK
	.align		4
        /*0044*/ 	.byte	0x04, 0x0a
        /*0046*/ 	.short	(.L_536 - .L_535)
	.align		4
.L_535:
        /*0048*/ 	.word	index@(.nv.constant0._ZN7cutlass13device_kernelIN5flash11enable_sm90INS1_16FlashAttnFwdSm90INS1_25CollectiveMainloopFwdSm90ILi2EN4cute5tupleIJNS5_1CILi1EEES8_S8_EEENS6_IJNS7_ILi128EEENS7_ILi112EEENS7_ILi192EEEEEELi192ENS_6half_tEfNS_4arch4Sm90ELb1ELb0ELb1ELb1ELb0ELb1ELb0ELb1ELb1ELb1ELb0ELb0EEENS1_21CollectiveEpilogueFwdINS6_IJSA_SC_SB_EEES9_SE_SG_Li256ELb1ELb1ELb0ELb0EEENS1_36VarlenDynamicPersistentTileSchedulerILi128ELi112ELi256ELi128ELb0ELb1ELb1ELb1ELb1ELb1EEEEEEEEEvNT_6ParamsE)
        /*004c*/ 	.short	0x0380
        /*004e*/ 	.short	0x0a80


	//----- nvinfo : EIATTR_SW_WAR
	.align		4
.L_536:
        /*0050*/ 	.byte	0x04, 0x36
        /*0052*/ 	.short	(.L_538 - .L_537)
.L_537:
        /*0054*/ 	.word	0x00000008
.L_538:


//--------------------- .nv.info._ZN7cutlass13device_kernelIN5flash11enable_sm90INS1_16FlashAttnFwdSm90INS1_25CollectiveMainloopFwdSm90ILi2EN4cute5tupleIJNS5_1CILi1EEES8_S8_EEENS6_IJNS7_ILi128EEENS7_ILi176EEESA_EEELi128ENS_6half_tEfNS_4arch4Sm90ELb0ELb0ELb1ELb0ELb0ELb0ELb0ELb1ELb1ELb1ELb0ELb0EEENS1_21CollectiveEpilogueFwdINS6_IJSA_SA_SB_EEES9_SD_SF_Li256ELb0ELb1ELb0ELb0EEENS1_29StaticPersistentTileSchedulerILb0EEEEEEEEEvNT_6ParamsE --------------------------
	.section	.nv.info._ZN7cutlass13device_kernelIN5flash11enable_sm90INS1_16FlashAttnFwdSm90INS1_25CollectiveMainloopFwdSm90ILi2EN4cute5tupleIJNS5_1CILi1EEES8_S8_EEENS6_IJNS7_ILi128EEENS7_ILi176EEESA_EEELi128ENS_6half_tEfNS_4arch4Sm90ELb0ELb0ELb1ELb0ELb0ELb0ELb0ELb1ELb1ELb1ELb0ELb0EEENS1_21CollectiveEpilogueFwdINS6_IJSA_SA_SB_EEES9_SD_SF_Li256ELb0ELb1ELb0ELb0EEENS1_29StaticPersistentTileSchedulerILb0EEEEEEEEEvNT_6ParamsE,"",@"SHT_CUDA_INFO"
	.sectionflags	@""
	.align	4


	//----- nvinfo : EIATTR_CUDA_API_VERSION
	.align		4
        /*0000*/ 	.byte	0x04, 0x37
        /*0002*/ 	.short	(.L_540 - .L_539)
.L_539:
        /*0004*/ 	.word	0x00000082


	//----- nvinfo : EIATTR_KPARAM_INFO
	.align		4
.L_540:
        /*0008*/ 	.byte	0x04, 0x17
        /*000a*/ 	.short	(.L_542 - .L_541)
.L_541:
        /*000c*/ 	.word	0x00000000
        /*0010*/ 	.short	0x0000
        /*0012*/ 	.short	0x0000
        /*0014*/ 	.byte	0x00, 0xf0, 0x01, 0x28


	//----- nvinfo : EIATTR_SPARSE_MMA_MASK
	.align		4
.L_542:
        /*0018*/ 	.byte	0x03, 0x50
        /*001a*/ 	.short	0x0000


	//----- nvinfo : EIATTR_MAXREG_COUNT
	.align		4
        /*001c*/ 	.byte	0x03, 0x1b
        /*001e*/ 	.short	0x00a8


	//----- nvinfo : EIATTR_MERCURY_ISA_VERSION
	.align		4
        /*0020*/ 	.byte	0x03, 0x5f
        /*0022*/ 	.short	0x0101


	//----- nvinfo : EIATTR_VRC_CTA_INIT_COUNT
	.align		4
        /*0024*/ 	.byte	0x02, 0x4a
	.zero		1
	.zero		1


	//----- nvinfo : EIATTR_EXIT_INSTR_OFFSETS
	.align		4
        /*0028*/ 	.byte	0x04, 0x1c
        /*002a*/ 	.short	(.L_544 - .L_543)


	//   ....[0]....
.L_543:
        /*002c*/ 	.word	0x00000010


	//----- nvinfo : EIATTR_MAX_THREADS
	.align		4
.L_544:
        /*0030*/ 	.byte	0x04, 0x05
        /*0032*/ 	.short	(.L_546 - .L_545)
.L_545:
        /*0034*/ 	.word	0x00000180
        /*0038*/ 	.word	0x00000001
        /*003c*/ 	.word	0x00000001


	//----- nvinfo : EIATTR_CBANK_PARAM_SIZE
	.align		4
.L_546:
        /*0040*/ 	.byte	0x03, 0x19
        /*0042*/ 	.short	0x0a00


	//----- nvinfo : EIATTR_PARAM_CBANK
	.align		4
        /*0044*/ 	.byte	0x04, 0x0a
        /*0046*/ 	.short	(.L_548 - .L_547)
	.align		4
.L_547:
        /*0048*/ 	.word	index@(.nv.constant0._ZN7cutlass13device_kernelIN5flash11enable_sm90INS1_16FlashAttnFwdSm90INS1_25CollectiveMainloopFwdSm90ILi2EN4cute5tupleIJNS5_1CILi1EEES8_S8_EEENS6_IJNS7_ILi128EEENS7_ILi176EEESA_EEELi128ENS_6half_tEfNS_4arch4Sm90ELb0ELb0ELb1ELb0ELb0ELb0ELb0ELb1ELb1ELb1ELb0ELb0EEENS1_21CollectiveEpilogueFwdINS6_IJSA_SA_SB_EEES9_SD_SF_Li256ELb0ELb1ELb0ELb0EEENS1_29StaticPersistentTileSchedulerILb0EEEEEEEEEvNT_6ParamsE)
        /*004c*/ 	.short	0x0380
        /*004e*/ 	.short	0x0a00


	//----- nvinfo : EIATTR_SW_WAR
	.align		4
.L_548:
        /*0050*/ 	.byte	0x04, 0x36
        /*0052*/ 	.short	(.L_550 - .L_549)
.L_549:
        /*0054*/ 	.word	0x00000008
.L_550:


//--------------------- .nv.info._ZN7cutlass13device_kernelIN5flash11enable_sm90INS1_16FlashAttnFwdSm90INS1_25CollectiveMainloopFwdSm90ILi2EN4cute5tupleIJNS5_1CILi2EEENS7_ILi1EEES9_EEENS6_IJNS7_ILi128EEENS7_ILi176EEESB_EEELi128ENS_6half_tEfNS_4arch4Sm90ELb0ELb0ELb1ELb0ELb0ELb0ELb0ELb1ELb1ELb1ELb0ELb0EEENS1_21CollectiveEpilogueFwdINS6_IJSB_SB_SC_EEESA_SE_SG_Li256ELb0ELb1ELb0ELb0EEENS1_29StaticPersistentTileSchedulerILb0EEEEEEEEEvNT_6ParamsE --------------------------
	.section	.nv.info._ZN7cutlass13device_kernelIN5flash11enable_sm90INS1_16FlashAttnFwdSm90INS1_25CollectiveMainloopFwdSm90ILi2EN4cute5tupleIJNS5_1CILi2EEENS7_ILi1EEES9_EEENS6_IJNS7_ILi128EEENS7_ILi176EEESB_EEELi128ENS_6half_tEfNS_4arch4Sm90ELb0ELb0ELb1ELb0ELb0ELb0ELb0ELb1ELb1ELb1ELb0ELb0EEENS1_21CollectiveEpilogueFwdINS6_IJSB_SB_SC_EEESA_SE_SG_Li256ELb0ELb1ELb0ELb0EEENS1_29StaticPersistentTileSchedulerILb0EEEEEEEEEvNT_6ParamsE,"",@"SHT_CUDA_INFO"
	.sectionflags	@""
	.align	4


	//----- nvinfo : EIATTR_CUDA_API_VERSION
	.align		4
        /*0000*/ 	.byte	0x04, 0x37
        /*0002*/ 	.short	(.L_552 - .L_551)
.L_551:
        /*0004*/ 	.word	0x00000082


	//----- nvinfo : EIATTR_KPARAM_INFO
	.align		4
.L_552:
        /*0008*/ 	.byte	0x04, 0x17
        /*000a*/ 	.short	(.L_554 - .L_553)
.L_553:
        /*000c*/ 	.word	0x00000000
        /*0010*/ 	.short	0x0000
        /*0012*/ 	.short	0x0000
        /*0014*/ 	.byte	0x00, 0xf0, 0x01, 0x28


	//----- nvinfo : EIATTR_SPARSE_MMA_MASK
	.align		4
.L_554:
        /*0018*/ 	.byte	0x03, 0x50
        /*001a*/ 	.short	0x0000


	//----- nvinfo : EIATTR_MAXREG_COUNT
	.align		4
        /*001c*/ 	.byte	0x03, 0x1b
        /*001e*/ 	.short	0x00a8


	//----- nvinfo : EIATTR_MERCURY_ISA_VERSION
	.align		4
        /*0020*/ 	.byte	0x03, 0x5f
        /*0022*/ 	.short	0x0101


	//----- nvinfo : EIATTR_VRC_CTA_INIT_COUNT
	.align		4
        /*0024*/ 	.byte	0x02, 0x4a
	.zero		1
	.zero		1


	//----- nvinfo : EIATTR_EXIT_INSTR_OFFSETS
	.align		4
        /*0028*/ 	.byte	0x04, 0x1c
        /*002a*/ 	.short	(.L_556 - .L_555)


	//   ....[0]....
.L_555:
        /*002c*/ 	.word	0x00000010


	//----- nvinfo : EIATTR_MAX_THREADS
	.align		4
.L_556:
        /*0030*/ 	.byte	0x04, 0x05
        /*0032*/ 	.short	(.L_558 - .L_557)
.L_557:
        /*0034*/ 	.word	0x00000180
        /*0038*/ 	.word	0x00000001
        /*003c*/ 	.word	0x00000001


	//----- nvinfo : EIATTR_CBANK_PARAM_SIZE
	.align		4
.L_558:
        /*0040*/ 	.byte	0x03, 0x19
        /*0042*/ 	.short	0x0a00


	//----- nvinfo : EIATTR_PARAM_CBANK
	.align		4
        /*0044*/ 	.byte	0x04, 0x0a
        /*0046*/ 	.short	(.L_560 - .L_559)
	.align		4
.L_559:
        /*0048*/ 	.word	index@(.nv.constant0._ZN7cutlass13device_kernelIN5flash11enable_sm90INS1_16FlashAttnFwdSm90INS1_25CollectiveMainloopFwdSm90ILi2EN4cute5tupleIJNS5_1CILi2EEENS7_ILi1EEES9_EEENS6_IJNS7_ILi128EEENS7_ILi176EEESB_EEELi128ENS_6half_tEfNS_4arch4Sm90ELb0ELb0ELb1ELb0ELb0ELb0ELb0ELb1ELb1ELb1ELb0ELb0EEENS1_21CollectiveEpilogueFwdINS6_IJSB_SB_SC_EEESA_SE_SG_Li256ELb0ELb1ELb0ELb0EEENS1_29StaticPersistentTileSchedulerILb0EEEEEEEEEvNT_6ParamsE)
        /*004c*/ 	.short	0x0380
        /*004e*/ 	.short	0x0a00


	//----- nvinfo : EIATTR_SW_WAR
	.align		4
.L_560:
        /*0050*/ 	.byte	0x04, 0x36
        /*0052*/ 	.short	(.L_562 - .L_561)
.L_561:
        /*0054*/ 	.word	0x00000008
.L_562:


//--------------------- .nv.info._ZN7cutlass13device_kernelIN5flash11enable_sm90INS1_16FlashAttnFwdSm90INS1_25CollectiveMainloopFwdSm90ILi2EN4cute5tupleIJNS5_1CILi1EEES8_S8_EEENS6_IJNS7_ILi128EEENS7_ILi176EEESA_EEELi128ENS_6half_tEfNS_4arch4Sm90ELb0ELb0ELb1ELb1ELb0ELb0ELb0ELb1ELb1ELb1ELb0ELb0EEENS1_21CollectiveEpilogueFwdINS6_IJSA_SA_SB_EEES9_SD_SF_Li256ELb1ELb1ELb0ELb0EEENS1_36VarlenDynamicPersistentTileSchedulerILi128ELi176ELi256ELi128ELb0ELb1ELb1ELb0ELb1ELb1EEEEEEEEEvNT_6ParamsE --------------------------
	.section	.nv.info._ZN7cutlass13device_kernelIN5flash11enable_sm90INS1_16FlashAttnFwdSm90INS1_25CollectiveMainloopFwdSm90ILi2EN4cute5tupleIJNS5_1CILi1EEES8_S8_EEENS6_IJNS7_ILi128EEENS7_ILi176EEESA_EEELi128ENS_6half_tEfNS_4arch4Sm90ELb0ELb0ELb1ELb1ELb0ELb0ELb0ELb1ELb1ELb1ELb0ELb0EEENS1_21CollectiveEpilogueFwdINS6_IJSA_SA_SB_EEES9_SD_SF_Li256ELb1ELb1ELb0ELb0EEENS1_36VarlenDynamicPersistentTileSchedulerILi128ELi176ELi256ELi128ELb0ELb1ELb1ELb0ELb1ELb1EEEEEEEEEvNT_6ParamsE,"",@"SHT_CUDA_INFO"
	.sectionflags	@""
	.align	4


	//----- nvinfo : EIATTR_CUDA_API_VERSION
	.align		4
        /*0000*/ 	.byte	0x04, 0x37
        /*0002*/ 	.short	(.L_564 - .L_563)
.L_563:
        /*0004*/ 	.word	0x00000082


	//----- nvinfo : EIATTR_KPARAM_INFO
	.align		4
.L_564:
        /*0008*/ 	.byte	0x04, 0x17
        /*000a*/ 	.short	(.L_566 - .L_565)
.L_565:
        /*000c*/ 	.word	0x00000000
        /*0010*/ 	.short	0x0000
        /*0012*/ 	.short	0x0000
        /*0014*/ 	.byte	0x00, 0xf0, 0x01, 0x2a


	//----- nvinfo : EIATTR_SPARSE_MMA_MASK
	.align		4
.L_566:
        /*0018*/ 	.byte	0x03, 0x50
        /*001a*/ 	.short	0x0000


	//----- nvinfo : EIATTR_MAXREG_COUNT
	.align		4
        /*001c*/ 	.byte	0x03, 0x1b
        /*001e*/ 	.short	0x00a8


	//----- nvinfo : EIATTR_MERCURY_ISA_VERSION
	.align		4
        /*0020*/ 	.byte	0x03, 0x5f
        /*0022*/ 	.short	0x0101


	//----- nvinfo : EIATTR_VRC_CTA_INIT_COUNT
	.align		4
        /*0024*/ 	.byte	0x02, 0x4a
	.zero		1
	.zero		1


	//----- nvinfo : EIATTR_EXIT_INSTR_OFFSETS
	.align		4
        /*0028*/ 	.byte	0x04, 0x1c
        /*002a*/ 	.short	(.L_568 - .L_567)


	//   ....[0]....
.L_567:
        /*002c*/ 	.word	0x00000010


	//----- nvinfo : EIATTR_MAX_THREADS
	.align		4
.L_568:
        /*0030*/ 	.byte	0x04, 0x05
        /*0032*/ 	.short	(.L_570 - .L_569)
.L_569:
        /*0034*/ 	.word	0x00000180
        /*0038*/ 	.word	0x00000001
        /*003c*/ 	.word	0x00000001


	//----- nvinfo : EIATTR_CBANK_PARAM_SIZE
	.align		4
.L_570:
        /*0040*/ 	.byte	0x03, 0x19
        /*0042*/ 	.short	0x0a80


	//----- nvinfo : EIATTR_PARAM_CBANK
	.align		4
        /*0044*/ 	.byte	0x04, 0x0a
        /*0046*/ 	.short	(.L_572 - .L_571)
	.align		4
.L_571:
        /*0048*/ 	.word	index@(.nv.constant0._ZN7cutlass13device_kernelIN5flash11enable_sm90INS1_16FlashAttnFwdSm90INS1_25CollectiveMainloopFwdSm90ILi2EN4cute5tupleIJNS5_1CILi1EEES8_S8_EEENS6_IJNS7_ILi128EEENS7_ILi176EEESA_EEELi128ENS_6half_tEfNS_4arch4Sm90ELb0ELb0ELb1ELb1ELb0ELb0ELb0ELb1ELb1ELb1ELb0ELb0EEENS1_21CollectiveEpilogueFwdINS6_IJSA_SA_SB_EEES9_SD_SF_Li256ELb1ELb1ELb0ELb0EEENS1_36VarlenDynamicPersistentTileSchedulerILi128ELi176ELi256ELi128ELb0ELb1ELb1ELb0ELb1ELb1EEEEEEEEEvNT_6ParamsE)
        /*004c*/ 	.short	0x0380
        /*004e*/ 	.short	0x0a80


	//----- nvinfo : EIATTR_SW_WAR
	.align		4
.L_572:
        /*0050*/ 	.byte	0x04, 0x36
        /*0052*/ 	.short	(.L_574 - .L_573)
.L_573:
        /*0054*/ 	.word	0x00000008
.L_574:


//--------------------- .nv.info._ZN7cutlass13device_kernelIN5flash11enable_sm90INS1_16FlashAttnFwdSm90INS1_25CollectiveMainloopFwdSm90ILi2EN4cute5tupleIJNS5_1CILi1EEES8_S8_EEENS6_IJNS7_ILi128EEENS7_ILi176EEESA_EEELi128ENS_6half_tEfNS_4arch4Sm90ELb0ELb0ELb1ELb1ELb0ELb1ELb0ELb1ELb1ELb1ELb0ELb0EEENS1_21CollectiveEpilogueFwdINS6_IJSA_SA_SB_EEES9_SD_SF_Li256ELb1ELb1ELb0ELb0EEENS1_36VarlenDynamicPersistentTileSchedulerILi128ELi176ELi256ELi128ELb0ELb1ELb1ELb0ELb1ELb1EEEEEEEEEvNT_6ParamsE --------------------------
	.section	.nv.info._ZN7cutlass13device_kernelIN5flash11enable_sm90INS1_16FlashAttnFwdSm90INS1_25CollectiveMainloopFwdSm90ILi2EN4cute5tupleIJNS5_1CILi1EEES8_S8_EEENS6_IJNS7_ILi128EEENS7_ILi176EEESA_EEELi128ENS_6half_tEfNS_4arch4Sm90ELb0ELb0ELb1ELb1ELb0ELb1ELb0ELb1ELb1ELb1ELb0ELb0EEENS1_21CollectiveEpilogueFwdINS6_IJSA_SA_SB_EEES9_SD_SF_Li256ELb1ELb1ELb0ELb0EEENS1_36VarlenDynamicPersistentTileSchedulerILi128ELi176ELi256ELi128ELb0ELb1ELb1ELb0ELb1ELb1EEEEEEEEEvNT_6ParamsE,"",@"SHT_CUDA_INFO"
	.sectionflags	@""
	.align	4


	//----- nvinfo : EIATTR_CUDA_API_VERSION
	.align		4
        /*0000*/ 	.byte	0x04, 0x37
        /*0002*/ 	.short	(.L_576 - .L_575)
.L_575:
        /*0004*/ 	.word	0x00000082


	//----- nvinfo : EIATTR_KPARAM_INFO
	.align		4
.L_576:
        /*0008*/ 	.byte	0x04, 0x17
        /*000a*/ 	.short	(.L_578 - .L_577)
.L_577:
        /*000c*/ 	.word	0x00000000
        /*0010*/ 	.short	0x0000
        /*0012*/ 	.short	0x0000
        /*0014*/ 	.byte	0x00, 0xf0, 0x01, 0x2a


	//----- nvinfo : EIATTR_SPARSE_MMA_MASK
	.align		4
.L_578:
        /*0018*/ 	.byte	0x03, 0x50
        /*001a*/ 	.short	0x0000


	//----- nvinfo : EIATTR_MAXREG_COUNT
	.align		4
        /*001c*/ 	.byte	0x03, 0x1b
        /*001e*/ 	.short	0x00a8


	//----- nvinfo : EIATTR_MERCURY_ISA_VERSION
	.align		4
        /*0020*/ 	.byte	0x03, 0x5f
        /*0022*/ 	.short	0x0101


	//----- nvinfo : EIATTR_VRC_CTA_INIT_COUNT
	.align		4
        /*0024*/ 	.byte	0x02, 0x4a
	.zero		1
	.zero		1


	//----- nvinfo : EIATTR_EXIT_INSTR_OFFSETS
	.align		4
        /*0028*/ 	.byte	0x04, 0x1c
        /*002a*/ 	.short	(.L_580 - .L_579)


	//   ....[0]....
.L_579:
        /*002c*/ 	.word	0x00000010


	//----- nvinfo : EIATTR_MAX_THREADS
	.align		4
.L_580:
        /*0030*/ 	.byte	0x04, 0x05
        /*0032*/ 	.short	(.L_582 - .L_581)
.L_581:
        /*0034*/ 	.word	0x00000180
        /*0038*/ 	.word	0x00000001
        /*003c*/ 	.word	0x00000001


	//----- nvinfo : EIATTR_CBANK_PARAM_SIZE
	.align		4
.L_582:
        /*0040*/ 	.byte	0x03, 0x19
        /*0042*/ 	.short	0x0a80


	//----- nvinfo : EIATTR_PARAM_CBANK
	.align		4
        /*0044*/ 	.byte	0x04, 0x0a
        /*0046*/ 	.short	(.L_584 - .L_583)
	.align		4
.L_583:
        /*0048*/ 	.word	index@(.nv.constant0._ZN7cutlass13device_kernelIN5flash11enable_sm90INS1_16FlashAttnFwdSm90INS1_25CollectiveMainloopFwdSm90ILi2EN4cute5tupleIJNS5_1CILi1EEES8_S8_EEENS6_IJNS7_ILi128EEENS7_ILi176EEESA_EEELi128ENS_6half_tEfNS_4arch4Sm90ELb0ELb0ELb1ELb1ELb0ELb1ELb0ELb1ELb1ELb1ELb0ELb0EEENS1_21CollectiveEpilogueFwdINS6_IJSA_SA_SB_EEES9_SD_SF_Li256ELb1ELb1ELb0ELb0EEENS1_36VarlenDynamicPersistentTileSchedulerILi128ELi176ELi256ELi128ELb0ELb1ELb1ELb0ELb1ELb1EEEEEEEEEvNT_6ParamsE)
        /*004c*/ 	.short	0x0380
        /*004e*/ 	.short	0x0a80


	//----- nvinfo : EIATTR_SW_WAR
	.align		4
.L_584:
        /*0050*/ 	.byte	0x04, 0x36
        /*0052*/ 	.short	(.L_586 - .L_585)
.L_585:
        /*0054*/ 	.word	0x00000008
.L_586:


//--------------------- .nv.info._ZN7cutlass13device_kernelIN5flash11enable_sm90INS1_16FlashAttnFwdSm90INS1_25CollectiveMainloopFwdSm90ILi2EN4cute5tupleIJNS5_1CILi1EEES8_S8_EEENS6_IJNS7_ILi128EEESA_SA_EEELi128ENS_6half_tEfNS_4arch4Sm90ELb0ELb1ELb1ELb0ELb0ELb0ELb0ELb1ELb1ELb1ELb0ELb0EEENS1_21CollectiveEpilogueFwdISB_S9_SC_SE_Li256ELb0ELb1ELb0ELb0EEENS1_30DynamicPersistentTileSchedulerILi256ELi128ELb0ELb1ELb1EEEEEEEEEvNT_6ParamsE --------------------------
	.section	.nv.info._ZN7cutlass13device_kernelIN5flash11enable_sm90INS1_16FlashAttnFwdSm90INS1_25CollectiveMainloopFwdSm90ILi2EN4cute5tupleIJNS5_1CILi1EEES8_S8_EEENS6_IJNS7_ILi128EEESA_SA_EEELi128ENS_6half_tEfNS_4arch4Sm90ELb0ELb1ELb1ELb0ELb0ELb0ELb0ELb1ELb1ELb1ELb0ELb0EEENS1_21CollectiveEpilogueFwdISB_S9_SC_SE_Li256ELb0ELb1ELb0ELb0EEENS1_30DynamicPersistentTileSchedulerILi256ELi128ELb0ELb1ELb1EEEEEEEEEvNT_6ParamsE,"",@"SHT_CUDA_INFO"
	.sectionflags	@""
	.align	4


	//----- nvinfo : EIATTR_CUDA_API_VERSION
	.align		4
        /*0000*/ 	.byte	0x04, 0x37
        /*0002*/ 	.short	(.L_588 - .L_587)
.L_587:
        /*0004*/ 	.word	0x00000082


	//----- nvinfo : EIATTR_KPARAM_INFO
	.align		4
.L_588:
        /*0008*/ 	.byte	0x04, 0x17
        /*000a*/ 	.short	(.L_590 - .L_589)
.L_589:
        /*000c*/ 	.word	0x00000000
        /*0010*/ 	.short	0x0000
        /*0012*/ 	.short	0x0000
        /*0014*/ 	.byte	0x00, 0xf0, 0x01, 0x2a


	//----- nvinfo : EIATTR_SPARSE_MMA_MASK
	.align		4
.L_590:
        /*0018*/ 	.byte	0x03, 0x50
        /*001a*/ 	.short	0x0000


	//----- nvinfo : EIATTR_MAXREG_COUNT
	.align		4
        /*001c*/ 	.byte	0x03, 0x1b
        /*001e*/ 	.short	0x00a8


	//----- nvinfo : EIATTR_MERCURY_ISA_VERSION
	.align		4
        /*0020*/ 	.byte	0x03, 0x5f
        /*0022*/ 	.short	0x0101


	//----- nvinfo : EIATTR_VRC_CTA_INIT_COUNT
	.align		4
        /*0024*/ 	.byte	0x02, 0x4a
	.zero		1
	.zero		1


	//----- nvinfo : EIATTR_EXIT_INSTR_OFFSETS
	.align		4
        /*0028*/ 	.byte	0x04, 0x1c
        /*002a*/ 	.short	(.L_592 - .L_591)


	//   ....[0]....
.L_591:
        /*002c*/ 	.word	0x00000010


	//----- nvinfo : EIATTR_MAX_THREADS
	.align		4
.L_592:
        /*0030*/ 	.byte	0x04, 0x05
        /*0032*/ 	.short	(.L_594 - .L_593)
.L_593:
        /*0034*/ 	.word	0x00000180
        /*0038*/ 	.word	0x00000001
        /*003c*/ 	.word	0x00000001


	//----- nvinfo : EIATTR_CBANK_PARAM_SIZE
	.align		4
.L_594:
        /*0040*/ 	.byte	0x03, 0x19
        /*0042*/ 	.short	0x0a80


	//----- nvinfo : EIATTR_PARAM_CBANK
	.align		4
        /*0044*/ 	.byte	0x04, 0x0a
        /*0046*/ 	.short	(.L_596 - .L_595)
	.align		4
.L_595:
        /*0048*/ 	.word	index@(.nv.constant0._ZN7cutlass13device_kernelIN5flash11enable_sm90INS1_16FlashAttnFwdSm90INS1_25CollectiveMainloopFwdSm90ILi2EN4cute5tupleIJNS5_1CILi1EEES8_S8_EEENS6_IJNS7_ILi128EEESA_SA_EEELi128ENS_6half_tEfNS_4arch4Sm90ELb0ELb1ELb1ELb0ELb0ELb0ELb0ELb1ELb1ELb1ELb0ELb0EEENS1_21CollectiveEpilogueFwdISB_S9_SC_SE_Li256ELb0ELb1ELb0ELb0EEENS1_30DynamicPersistentTileSchedulerILi256ELi128ELb0ELb1ELb1EEEEEEEEEvNT_6ParamsE)
        /*004c*/ 	.short	0x0380
        /*004e*/ 	.short	0x0a80


	//----- nvinfo : EIATTR_SW_WAR
	.align		4
.L_596:
        /*0050*/ 	.byte	0x04, 0x36
        /*0052*/ 	.short	(.L_598 - .L_597)
.L_597:
        /*0054*/ 	.word	0x00000008
.L_598:


//--------------------- .nv.info._ZN7cutlass13device_kernelIN5flash11enable_sm90INS1_16FlashAttnFwdSm90INS1_25CollectiveMainloopFwdSm90ILi2EN4cute5tupleIJNS5_1CILi1EEES8_S8_EEENS6_IJNS7_ILi128EEESA_SA_EEELi128ENS_6half_tEfNS_4arch4Sm90ELb0ELb1ELb1ELb1ELb0ELb0ELb0ELb1ELb1ELb1ELb0ELb0EEENS1_21CollectiveEpilogueFwdISB_S9_SC_SE_Li256ELb1ELb1ELb0ELb0EEENS1_36VarlenDynamicPersistentTileSchedulerILi128ELi128ELi256ELi128ELb0ELb1ELb1ELb1ELb0ELb1EEEEEEEEEvNT_6ParamsE --------------------------
	.section	.nv.info._ZN7cutlass13device_kernelIN5flash11enable_sm90INS1_16FlashAttnFwdSm90INS1_25CollectiveMainloopFwdSm90ILi2EN4cute5tupleIJNS5_1CILi1EEES8_S8_EEENS6_IJNS7_ILi128EEESA_SA_EEELi128ENS_6half_tEfNS_4arch4Sm90ELb0ELb1ELb1ELb1ELb0ELb0ELb0ELb1ELb1ELb1ELb0ELb0EEENS1_21CollectiveEpilogueFwdISB_S9_SC_SE_Li256ELb1ELb1ELb0ELb0EEENS1_36VarlenDynamicPersistentTileSchedulerILi128ELi128ELi256ELi128ELb0ELb1ELb1ELb1ELb0ELb1EEEEEEEEEvNT_6ParamsE,"",@"SHT_CUDA_INFO"
	.sectionflags	@""
	.align	4


	//----- nvinfo : EIATTR_CUDA_API_VERSION
	.align		4
        /*0000*/ 	.byte	0x04, 0x37
        /*0002*/ 	.short	(.L_600 - .L_599)
.L_599:
        /*0004*/ 	.word	0x00000082


	//----- nvinfo : EIATTR_KPARAM_INFO
	.align		4
.L_600:
        /*0008*/ 	.byte	0x04, 0x17
        /*000a*/ 	.short	(.L_602 - .L_601)
.L_601:
        /*000c*/ 	.word	0x00000000
        /*0010*/ 	.short	0x0000
        /*0012*/ 	.short	0x0000
        /*0014*/ 	.byte	0x00, 0xf0, 0x01, 0x2a


	//----- nvinfo : EIATTR_SPARSE_MMA_MASK
	.align		4
.L_602:
        /*0018*/ 	.byte	0x03, 0x50
        /*001a*/ 	.short	0x0000


	//----- nvinfo : EIATTR_MAXREG_COUNT
	.align		4
        /*001c*/ 	.byte	0x03, 0x1b
        /*001e*/ 	.short	0x00a8


	//----- nvinfo : EIATTR_MERCURY_ISA_VERSION
	.align		4
        /*0020*/ 	.byte	0x03, 0x5f
        /*0022*/ 	.short	0x0101


	//----- nvinfo : EIATTR_VRC_CTA_INIT_COUNT
	.align		4
        /*0024*/ 	.byte	0x02, 0x4a
	.zero		1
	.zero		1


	//----- nvinfo : EIATTR_EXIT_INSTR_OFFSETS
	.align		4
        /*0028*/ 	.byte	0x04, 0x1c
        /*002a*/ 	.short	(.L_604 - .L_603)


	//   ....[0]....
.L_603:
        /*002c*/ 	.word	0x00000010


	//----- nvinfo : EIATTR_MAX_THREADS
	.align		4
.L_604:
        /*0030*/ 	.byte	0x04, 0x05
        /*0032*/ 	.short	(.L_606 - .L_605)
.L_605:
        /*0034*/ 	.word	0x00000180
        /*0038*/ 	.word	0x00000001
        /*003c*/ 	.word	0x00000001


	//----- nvinfo : EIATTR_CBANK_PARAM_SIZE
	.align		4
.L_606:
        /*0040*/ 	.byte	0x03, 0x19
        /*0042*/ 	.short	0x0a80


	//----- nvinfo : EIATTR_PARAM_CBANK
	.align		4
        /*0044*/ 	.byte	0x04, 0x0a
        /*0046*/ 	.short	(.L_608 - .L_607)
	.align		4
.L_607:
        /*0048*/ 	.word	index@(.nv.constant0._ZN7cutlass13device_kernelIN5flash11enable_sm90INS1_16FlashAttnFwdSm90INS1_25CollectiveMainloopFwdSm90ILi2EN4cute5tupleIJNS5_1CILi1EEES8_S8_EEENS6_IJNS7_ILi128EEESA_SA_EEELi128ENS_6half_tEfNS_4arch4Sm90ELb0ELb1ELb1ELb1ELb0ELb0ELb0ELb1ELb1ELb1ELb0ELb0EEENS1_21CollectiveEpilogueFwdISB_S9_SC_SE_Li256ELb1ELb1ELb0ELb0EEENS1_36VarlenDynamicPersistentTileSchedulerILi128ELi128ELi256ELi128ELb0ELb1ELb1ELb1ELb0ELb1EEEEEEEEEvNT_6ParamsE)
        /*004c*/ 	.short	0x0380
        /*004e*/ 	.short	0x0a80


	//----- nvinfo : EIATTR_SW_WAR
	.align		4
.L_608:
        /*0050*/ 	.byte	0x04, 0x36
        /*0052*/ 	.short	(.L_610 - .L_609)
.L_609:
        /*0054*/ 	.word	0x00000008
.L_610:


//--------------------- .nv.info._ZN7cutlass13device_kernelIN5flash11enable_sm90INS1_16FlashAttnFwdSm90INS1_25CollectiveMainloopFwdSm90ILi2EN4cute5tupleIJNS5_1CILi1EEES8_S8_EEENS6_IJNS7_ILi128EEESA_SA_EEELi128ENS_6half_tEfNS_4arch4Sm90ELb0ELb1ELb1ELb1ELb0ELb1ELb0ELb1ELb1ELb1ELb0ELb0EEENS1_21CollectiveEpilogueFwdISB_S9_SC_SE_Li256ELb1ELb1ELb0ELb0EEENS1_36VarlenDynamicPersistentTileSchedulerILi128ELi128ELi256ELi128ELb0ELb1ELb1ELb1ELb0ELb1EEEEEEEEEvNT_6ParamsE --------------------------
	.section	.nv.info._ZN7cutlass13device_kernelIN5flash11enable_sm90INS1_16FlashAttnFwdSm90INS1_25CollectiveMainloopFwdSm90ILi2EN4cute5tupleIJNS5_1CILi1EEES8_S8_EEENS6_IJNS7_ILi128EEESA_SA_EEELi128ENS_6half_tEfNS_4arch4Sm90ELb0ELb1ELb1ELb1ELb0ELb1ELb0ELb1ELb1ELb1ELb0ELb0EEENS1_21CollectiveEpilogueFwdISB_S9_SC_SE_Li256ELb1ELb1ELb0ELb0EEENS1_36VarlenDynamicPersistentTileSchedulerILi128ELi128ELi256ELi128ELb0ELb1ELb1ELb1ELb0ELb1EEEEEEEEEvNT_6ParamsE,"",@"SHT_CUDA_INFO"
	.sectionflags	@""
	.align	4


	//----- nvinfo : EIATTR_CUDA_API_VERSION
	.align		4
        /*0000*/ 	.byte	0x04, 0x37
        /*0002*/ 	.short	(.L_612 - .L_611)
.L_611:
        /*0004*/ 	.word	0x00000082


	//----- nvinfo : EIATTR_KPARAM_INFO
	.align		4
.L_612:
        /*0008*/ 	.byte	0x04, 0x17
        /*000a*/ 	.short	(.L_614 - .L_613)
.L_613:
        /*000c*/ 	.word	0x00000000
        /*0010*/ 	.short	0x0000
        /*0012*/ 	.short	0x0000
        /*0014*/ 	.byte	0x00, 0xf0, 0x01, 0x2a


	//----- nvinfo : EIATTR_SPARSE_MMA_MASK
	.align		4
.L_614:
        /*0018*/ 	.byte	0x03, 0x50
        /*001a*/ 	.short	0x0000


	//----- nvinfo : EIATTR_MAXREG_COUNT
	.align		4
        /*001c*/ 	.byte	0x03, 0x1b
        /*001e*/ 	.short	0x00a8


	//----- nvinfo : EIATTR_MERCURY_ISA_VERSION
	.align		4
        /*0020*/ 	.byte	0x03, 0x5f
        /*0022*/ 	.short	0x0101


	//----- nvinfo : EIATTR_VRC_CTA_INIT_COUNT
	.align		4
        /*0024*/ 	.byte	0x02, 0x4a
	.zero		1
	.zero		1


	//----- nvinfo : EIATTR_EXIT_INSTR_OFFSETS
	.align		4
        /*0028*/ 	.byte	0x04, 0x1c
        /*002a*/ 	.short	(.L_616 - .L_615)


	//   ....[0]....
.L_615:
        /*002c*/ 	.word	0x00000010


	//----- nvinfo : EIATTR_MAX_THREADS
	.align		4
.L_616:
        /*0030*/ 	.byte	0x04, 0x05
        /*0032*/ 	.short	(.L_618 - .L_617)
.L_617:
        /*0034*/ 	.word	0x00000180
        /*0038*/ 	.word	0x00000001
        /*003c*/ 	.word	0x00000001


	//----- nvinfo : EIATTR_CBANK_PARAM_SIZE
	.align		4
.L_618:
        /*0040*/ 	.byte	0x03, 0x19
        /*0042*/ 	.short	0x0a80


	//----- nvinfo : EIATTR_PARAM_CBANK
	.align		4
        /*0044*/ 	.byte	0x04, 0x0a
        /*0046*/ 	.short	(.L_620 - .L_619)
	.align		4
.L_619:
        /*0048*/ 	.word	index@(.nv.constant0._ZN7cutlass13device_kernelIN5flash11enable_sm90INS1_16FlashAttnFwdSm90INS1_25CollectiveMainloopFwdSm90ILi2EN4cute5tupleIJNS5_1CILi1EEES8_S8_EEENS6_IJNS7_ILi128EEESA_SA_EEELi128ENS_6half_tEfNS_4arch4Sm90ELb0ELb1ELb1ELb1ELb0ELb1ELb0ELb1ELb1ELb1ELb0ELb0EEENS1_21CollectiveEpilogueFwdISB_S9_SC_SE_Li256ELb1ELb1ELb0ELb0EEENS1_36VarlenDynamicPersistentTileSchedulerILi128ELi128ELi256ELi128ELb0ELb1ELb1ELb1ELb0ELb1EEEEEEEEEvNT_6ParamsE)
        /*004c*/ 	.short	0x0380
        /*004e*/ 	.short	0x0a80


	//----- nvinfo : EIATTR_SW_WAR
	.align		4
.L_620:
        /*0050*/ 	.byte	0x04, 0x36
        /*0052*/ 	.short	(.L_622 - .L_621)
.L_621:
        /*0054*/ 	.word	0x00000008
.L_622:


//--------------------- .nv.info._ZN7cutlass13device_kernelIN5flash11enable_sm90INS1_16FlashAttnFwdSm90INS1_25CollectiveMainloopFwdSm90ILi2EN4cute5tupleIJNS5_1CILi1EEES8_S8_EEENS6_IJNS7_ILi128EEESA_SA_EEELi128ENS_6half_tEfNS_4arch4Sm90ELb1ELb0ELb1ELb0ELb0ELb0ELb0ELb1ELb1ELb1ELb0ELb0EEENS1_21CollectiveEpilogueFwdISB_S9_SC_SE_Li256ELb0ELb1ELb0ELb0EEENS1_30DynamicPersistentTileSchedulerILi256ELi128ELb0ELb1ELb1EEEEEEEEEvNT_6ParamsE --------------------------
	.section	.nv.info._ZN7cutlass13device_kernelIN5flash11enable_sm90INS1_16FlashAttnFwdSm90INS1_25CollectiveMainloopFwdSm90ILi2EN4cute5tupleIJNS5_1CILi1EEES8_S8_EEENS6_IJNS7_ILi128EEESA_SA_EEELi128ENS_6half_tEfNS_4arch4Sm90ELb1ELb0ELb1ELb0ELb0ELb0ELb0ELb1ELb1ELb1ELb0ELb0EEENS1_21CollectiveEpilogueFwdISB_S9_SC_SE_Li256ELb0ELb1ELb0ELb0EEENS1_30DynamicPersistentTileSchedulerILi256ELi128ELb0ELb1ELb1EEEEEEEEEvNT_6ParamsE,"",@"SHT_CUDA_INFO"
	.sectionflags	@""
	.align	4


	//----- nvinfo : EIATTR_CUDA_API_VERSION
	.align		4
        /*0000*/ 	.byte	0x04, 0x37
        /*0002*/ 	.short	(.L_624 - .L_623)
.L_623:
        /*0004*/ 	.word	0x00000082


	//----- nvinfo : EIATTR_KPARAM_INFO
	.align		4
.L_624:
        /*0008*/ 	.byte	0x04, 0x17
        /*000a*/ 	.short	(.L_626 - .L_625)
.L_625:
        /*000c*/ 	.word	0x00000000
        /*0010*/ 	.short	0x0000
        /*0012*/ 	.short	0x0000
        /*0014*/ 	.byte	0x00, 0xf0, 0x01, 0x2a


	//----- nvinfo : EIATTR_SPARSE_MMA_MASK
	.align		4
.L_626:
        /*0018*/ 	.byte	0x03, 0x50
        /*001a*/ 	.short	0x0000


	//----- nvinfo : EIATTR_MAXREG_COUNT
	.align		4
        /*001c*/ 	.byte	0x03, 0x1b
        /*001e*/ 	.short	0x00a8


	//----- nvinfo : EIATTR_MERCURY_ISA_VERSION
	.align		4
        /*0020*/ 	.byte	0x03, 0x5f
        /*0022*/ 	.short	0x0101


	//----- nvinfo : EIATTR_VRC_CTA_INIT_COUNT
	.align		4
        /*0024*/ 	.byte	0x02, 0x4a
	.zero		1
	.zero		1


	//----- nvinfo : EIATTR_EXIT_INSTR_OFFSETS
	.align		4
        /*0028*/ 	.byte	0x04, 0x1c
        /*002a*/ 	.short	(.L_628 - .L_627)


	//   ....[0]....
.L_627:
        /*002c*/ 	.word	0x00000010


	//----- nvinfo : EIATTR_MAX_THREADS
	.align		4
.L_628:
        /*0030*/ 	.byte	0x04, 0x05
        /*0032*/ 	.short	(.L_630 - .L_629)
.L_629:
        /*0034*/ 	.word	0x00000180
        /*0038*/ 	.word	0x00000001
        /*003c*/ 	.word	0x00000001


	//----- nvinfo : EIATTR_CBANK_PARAM_SIZE
	.align		4
.L_630:
        /*0040*/ 	.byte	0x03, 0x19
        /*0042*/ 	.short	0x0a80


	//----- nvinfo : EIATTR_PARAM_CBANK
	.align		4
        /*0044*/ 	.byte	0x04, 0x0a
        /*0046*/ 	.short	(.L_632 - .L_631)
	.align		4
.L_631:
        /*0048*/ 	.word	index@(.nv.constant0._ZN7cutlass13device_kernelIN5flash11enable_sm90INS1_16FlashAttnFwdSm90INS1_25CollectiveMainloopFwdSm90ILi2EN4cute5tupleIJNS5_1CILi1EEES8_S8_EEENS6_IJNS7_ILi128EEESA_SA_EEELi128ENS_6half_tEfNS_4arch4Sm90ELb1ELb0ELb1ELb0ELb0ELb0ELb0ELb1ELb1ELb1ELb0ELb0EEENS1_21CollectiveEpilogueFwdISB_S9_SC_SE_Li256ELb0ELb1ELb0ELb0EEENS1_30DynamicPersistentTileSchedulerILi256ELi128ELb0ELb1ELb1EEEEEEEEEvNT_6ParamsE)
        /*004c*/ 	.short	0x0380
        /*004e*/ 	.short	0x0a80


	//----- nvinfo : EIATTR_SW_WAR
	.align		4
.L_632:
        /*0050*/ 	.byte	0x04, 0x36
        /*0052*/ 	.short	(.L_634 - .L_633)
.L_633:
        /*0054*/ 	.word	0x00000008
.L_634:


//--------------------- .nv.info._ZN7cutlass13device_kernelIN5flash11enable_sm90INS1_16FlashAttnFwdSm90INS1_25CollectiveMainloopFwdSm90ILi2EN4cute5tupleIJNS5_1CILi1EEES8_S8_EEENS6_IJNS7_ILi128EEESA_SA_EEELi128ENS_6half_tEfNS_4arch4Sm90ELb1ELb0ELb1ELb1ELb0ELb0ELb0ELb1ELb1ELb1ELb0ELb0EEENS1_21CollectiveEpilogueFwdISB_S9_SC_SE_Li256ELb1ELb1ELb0ELb0EEENS1_36VarlenDynamicPersistentTileSchedulerILi128ELi128ELi256ELi128ELb0ELb1ELb1ELb1ELb1ELb1EEEEEEEEEvNT_6ParamsE --------------------------
	.section	.nv.info._ZN7cutlass13device_kernelIN5flash11enable_sm90INS1_16FlashAttnFwdSm90INS1_25CollectiveMainloopFwdSm90ILi2EN4cute5tupleIJNS5_1CILi1EEES8_S8_EEENS6_IJNS7_ILi128EEESA_SA_EEELi128ENS_6half_tEfNS_4arch4Sm90ELb1ELb0ELb1ELb1ELb0ELb0ELb0ELb1ELb1ELb1ELb0ELb0EEENS1_21CollectiveEpilogueFwdISB_S9_SC_SE_Li256ELb1ELb1ELb0ELb0EEENS1_36VarlenDynamicPersistentTileSchedulerILi128ELi128ELi256ELi128ELb0ELb1ELb1ELb1ELb1ELb1EEEEEEEEEvNT_6ParamsE,"",@"SHT_CUDA_INFO"
	.sectionflags	@""
	.align	4


	//----- nvinfo : EIATTR_CUDA_API_VERSION
	.align		4
        /*0000*/ 	.byte	0x04, 0x37
        /*0002*/ 	.short	(.L_636 - .L_635)
.L_635:
        /*0004*/ 	.word	0x00000082


	//----- nvinfo : EIATTR_KPARAM_INFO
	.align		4
.L_636:
        /*0008*/ 	.byte	0x04, 0x17
        /*000a*/ 	.short	(.L_638 - .L_637)
.L_637:
        /*000c*/ 	.word	0x00000000
        /*0010*/ 	.short	0x0000
        /*0012*/ 	.short	0x0000
        /*0014*/ 	.byte	0x00, 0xf0, 0x01, 0x2a


	//----- nvinfo : EIATTR_SPARSE_MMA_MASK
	.align		4
.L_638:
        /*0018*/ 	.byte	0x03, 0x50
        /*001a*/ 	.short	0x0000


	//----- nvinfo : EIATTR_MAXREG_COUNT
	.align		4
        /*001c*/ 	.byte	0x03, 0x1b
        /*001e*/ 	.short	0x00a8


	//----- nvinfo : EIATTR_MERCURY_ISA_VERSION
	.align		4
        /*0020*/ 	.byte	0x03, 0x5f
        /*0022*/ 	.short	0x0101


	//----- nvinfo : EIATTR_VRC_CTA_INIT_COUNT
	.align		4
        /*0024*/ 	.byte	0x02, 0x4a
	.zero		1
	.zero		1


	//----- nvinfo : EIATTR_EXIT_INSTR_OFFSETS
	.align		4
        /*0028*/ 	.byte	0x04, 0x1c
        /*002a*/ 	.short	(.L_640 - .L_639)


	//   ....[0]....
.L_639:
        /*002c*/ 	.word	0x00000010


	//----- nvinfo : EIATTR_MAX_THREADS
	.align		4
.L_640:
        /*0030*/ 	.byte	0x04, 0x05
        /*0032*/ 	.short	(.L_642 - .L_641)
.L_641:
        /*0034*/ 	.word	0x00000180
        /*0038*/ 	.word	0x00000001
        /*003c*/ 	.word	0x00000001


	//----- nvinfo : EIATTR_CBANK_PARAM_SIZE
	.align		4
.L_642:
        /*0040*/ 	.byte	0x03, 0x19
        /*0042*/ 	.short	0x0a80


	//----- nvinfo : EIATTR_PARAM_CBANK
	.align		4
        /*0044*/ 	.byte	0x04, 0x0a
        /*0046*/ 	.short	(.L_644 - .L_643)
	.align		4
.L_643:
        /*0048*/ 	.word	index@(.nv.constant0._ZN7cutlass13device_kernelIN5flash11enable_sm90INS1_16FlashAttnFwdSm90INS1_25CollectiveMainloopFwdSm90ILi2EN4cute5tupleIJNS5_1CILi1EEES8_S8_EEENS6_IJNS7_ILi128EEESA_SA_EEELi128ENS_6half_tEfNS_4arch4Sm90ELb1ELb0ELb1ELb1ELb0ELb0ELb0ELb1ELb1ELb1ELb0ELb0EEENS1_21CollectiveEpilogueFwdISB_S9_SC_SE_Li256ELb1ELb1ELb0ELb0EEENS1_36VarlenDynamicPersistentTileSchedulerILi128ELi128ELi256ELi128ELb0ELb1ELb1ELb1ELb1ELb1EEEEEEEEEvNT_6ParamsE)
        /*004c*/ 	.short	0x0380
        /*004e*/ 	.short	0x0a80


	//----- nvinfo : EIATTR_SW_WAR
	.align		4
.L_644:
        /*0050*/ 	.byte	0x04, 0x36
        /*0052*/ 	.short	(.L_646 - .L_645)
.L_645:
        /*0054*/ 	.word	0x00000008
.L_646:


//--------------------- .nv.info._ZN7cutlass13device_kernelIN5flash11enable_sm90INS1_16FlashAttnFwdSm90INS1_25CollectiveMainloopFwdSm90ILi2EN4cute5tupleIJNS5_1CILi1EEES8_S8_EEENS6_IJNS7_ILi128EEESA_SA_EEELi128ENS_6half_tEfNS_4arch4Sm90ELb1ELb0ELb1ELb1ELb0ELb1ELb0ELb1ELb1ELb1ELb0ELb0EEENS1_21CollectiveEpilogueFwdISB_S9_SC_SE_Li256ELb1ELb1ELb0ELb0EEENS1_36VarlenDynamicPersistentTileSchedulerILi128ELi128ELi256ELi128ELb0ELb1ELb1ELb1ELb1ELb1EEEEEEEEEvNT_6ParamsE --------------------------
	.section	.nv.info._ZN7cutlass13device_kernelIN5flash11enable_sm90INS1_16FlashAttnFwdSm90INS1_25CollectiveMainloopFwdSm90ILi2EN4cute5tupleIJNS5_1CILi1EEES8_S8_EEENS6_IJNS7_ILi128EEESA_SA_EEELi128ENS_6half_tEfNS_4arch4Sm90ELb1ELb0ELb1ELb1ELb0ELb1ELb0ELb1ELb1ELb1ELb0ELb0EEENS1_21CollectiveEpilogueFwdISB_S9_SC_SE_Li256ELb1ELb1ELb0ELb0EEENS1_36VarlenDynamicPersistentTileSchedulerILi128ELi128ELi256ELi128ELb0ELb1ELb1ELb1ELb1ELb1EEEEEEEEEvNT_6ParamsE,"",@"SHT_CUDA_INFO"
	.sectionflags	@""
	.align	4


	//----- nvinfo : EIATTR_CUDA_API_VERSION
	.align		4
        /*0000*/ 	.byte	0x04, 0x37
        /*0002*/ 	.short	(.L_648 - .L_647)
.L_647:
        /*0004*/ 	.word	0x00000082


	//----- nvinfo : EIATTR_KPARAM_INFO
	.align		4
.L_648:
        /*0008*/ 	.byte	0x04, 0x17
        /*000a*/ 	.short	(.L_650 - .L_649)
.L_649:
        /*000c*/ 	.word	0x00000000
        /*0010*/ 	.short	0x0000
        /*0012*/ 	.short	0x0000
        /*0014*/ 	.byte	0x00, 0xf0, 0x01, 0x2a


	//----- nvinfo : EIATTR_SPARSE_MMA_MASK
	.align		4
.L_650:
        /*0018*/ 	.byte	0x03, 0x50
        /*001a*/ 	.short	0x0000


	//----- nvinfo : EIATTR_MAXREG_COUNT
	.align		4
        /*001c*/ 	.byte	0x03, 0x1b
        /*001e*/ 	.short	0x00a8


	//----- nvinfo : EIATTR_MERCURY_ISA_VERSION
	.align		4
        /*0020*/ 	.byte	0x03, 0x5f
        /*0022*/ 	.short	0x0101


	//----- nvinfo : EIATTR_VRC_CTA_INIT_COUNT
	.align		4
        /*0024*/ 	.byte	0x02, 0x4a
	.zero		1
	.zero		1


	//----- nvinfo : EIATTR_EXIT_INSTR_OFFSETS
	.align		4
        /*0028*/ 	.byte	0x04, 0x1c
        /*002a*/ 	.short	(.L_652 - .L_651)


	//   ....[0]....
.L_651:
        /*002c*/ 	.word	0x00000010


	//----- nvinfo : EIATTR_MAX_THREADS
	.align		4
.L_652:
        /*0030*/ 	.byte	0x04, 0x05
        /*0032*/ 	.short	(.L_654 - .L_653)
.L_653:
        /*0034*/ 	.word	0x00000180
        /*0038*/ 	.word	0x00000001
        /*003c*/ 	.word	0x00000001


	//----- nvinfo : EIATTR_CBANK_PARAM_SIZE
	.align		4
.L_654:
        /*0040*/ 	.byte	0x03, 0x19
        /*0042*/ 	.short	0x0a80


	//----- nvinfo : EIATTR_PARAM_CBANK
	.align		4
        /*0044*/ 	.byte	0x04, 0x0a
        /*0046*/ 	.short	(.L_656 - .L_655)
	.align		4
.L_655:
        /*0048*/ 	.word	index@(.nv.constant0._ZN7cutlass13device_kernelIN5flash11enable_sm90INS1_16FlashAttnFwdSm90INS1_25CollectiveMainloopFwdSm90ILi2EN4cute5tupleIJNS5_1CILi1EEES8_S8_EEENS6_IJNS7_ILi128EEESA_SA_EEELi128ENS_6half_tEfNS_4arch4Sm90ELb1ELb0ELb1ELb1ELb0ELb1ELb0ELb1ELb1ELb1ELb0ELb0EEENS1_21CollectiveEpilogueFwdISB_S9_SC_SE_Li256ELb1ELb1ELb0ELb0EEENS1_36VarlenDynamicPersistentTileSchedulerILi128ELi128ELi256ELi128ELb0ELb1ELb1ELb1ELb1ELb1EEEEEEEEEvNT_6ParamsE)
        /*004c*/ 	.short	0x0380
        /*004e*/ 	.short	0x0a80


	//----- nvinfo : EIATTR_SW_WAR
	.align		4
.L_656:
        /*0050*/ 	.byte	0x04, 0x36
        /*0052*/ 	.short	(.L_658 - .L_657)
.L_657:
        /*0054*/ 	.word	0x00000008
.L_658:


//--------------------- .nv.info._ZN7cutlass13device_kernelIN5flash11enable_sm90INS1_16FlashAttnFwdSm90INS1_25CollectiveMainloopFwdSm90ILi2EN4cute5tupleIJNS5_1CILi1EEES8_S8_EEENS6_IJNS7_ILi192EEENS7_ILi144EEENS7_ILi96EEEEEELi96ENS_6half_tEfNS_4arch4Sm90ELb0ELb0ELb1ELb0ELb0ELb0ELb0ELb0ELb1ELb1ELb0ELb0EEENS1_21CollectiveEpilogueFwdINS6_IJSA_SC_SB_EEES9_SE_SG_Li384ELb0ELb1ELb0ELb0EEENS1_29StaticPersistentTileSchedulerILb0EEEEEEEEEvNT_6ParamsE --------------------------
	.section	.nv.info._ZN7cutlass13device_kernelIN5flash11enable_sm90INS1_16FlashAttnFwdSm90INS1_25CollectiveMainloopFwdSm90ILi2EN4cute5tupleIJNS5_1CILi1EEES8_S8_EEENS6_IJNS7_ILi192EEENS7_ILi144EEENS7_ILi96EEEEEELi96ENS_6half_tEfNS_4arch4Sm90ELb0ELb0ELb1ELb0ELb0ELb0ELb0ELb0ELb1ELb1ELb0ELb0EEENS1_21CollectiveEpilogueFwdINS6_IJSA_SC_SB_EEES9_SE_SG_Li384ELb0ELb1ELb0ELb0EEENS1_29StaticPersistentTileSchedulerILb0EEEEEEEEEvNT_6ParamsE,"",@"SHT_CUDA_INFO"
	.sectionflags	@""
	.align	4


	//----- nvinfo : EIATTR_CUDA_API_VERSION
	.align		4
        /*0000*/ 	.byte	0x04, 0x37
        /*0002*/ 	.short	(.L_660 - .L_659)
.L_659:
        /*0004*/ 	.word	0x00000082


	//----- nvinfo : EIATTR_KPARAM_INFO
	.align		4
.L_660:
        /*0008*/ 	.byte	0x04, 0x17
        /*000a*/ 	.short	(.L_662 - .L_661)
.L_661:
        /*000c*/ 	.word	0x00000000
        /*0010*/ 	.short	0x0000
        /*0012*/ 	.short	0x0000
        /*0014*/ 	.byte	0x00, 0xf0, 0x01, 0x28


	//----- nvinfo : EIATTR_SPARSE_MMA_MASK
	.align		4
.L_662:
        /*0018*/ 	.byte	0x03, 0x50
        /*001a*/ 	.short	0x0000


	//----- nvinfo : EIATTR_MAXREG_COUNT
	.align		4
        /*001c*/ 	.byte	0x03, 0x1b
        /*001e*/ 	.short	0x0080


	//----- nvinfo : EIATTR_MERCURY_ISA_VERSION
	.align		4
        /*0020*/ 	.byte	0x03, 0x5f
        /*0022*/ 	.short	0x0101


	//----- nvinfo : EIATTR_VRC_CTA_INIT_COUNT
	.align		4
        /*0024*/ 	.byte	0x02, 0x4a
	.zero		1
	.zero		1


	//----- nvinfo : EIATTR_EXIT_INSTR_OFFSETS
	.align		4
        /*0028*/ 	.byte	0x04, 0x1c
        /*002a*/ 	.short	(.L_664 - .L_663)


	//   ....[0]....
.L_663:
        /*002c*/ 	.word	0x00000010


	//----- nvinfo : EIATTR_MAX_THREADS
	.align		4
.L_664:
        /*0030*/ 	.byte	0x04, 0x05
        /*0032*/ 	.short	(.L_666 - .L_665)
.L_665:
        /*0034*/ 	.word	0x00000200
        /*0038*/ 	.word	0x00000001
        /*003c*/ 	.word	0x00000001


	//----- nvinfo : EIATTR_CBANK_PARAM_SIZE
	.align		4
.L_666:
        /*0040*/ 	.byte	0x03, 0x19
        /*0042*/ 	.short	0x0a00


	//----- nvinfo : EIATTR_PARAM_CBANK
	.align		4
        /*0044*/ 	.byte	0x04, 0x0a
        /*0046*/ 	.short	(.L_668 - .L_667)
	.align		4
.L_667:
        /*0048*/ 	.word	index@(.nv.constant0._ZN7cutlass13device_kernelIN5flash11enable_sm90INS1_16FlashAttnFwdSm90INS1_25CollectiveMainloopFwdSm90ILi2EN4cute5tupleIJNS5_1CILi1EEES8_S8_EEENS6_IJNS7_ILi192EEENS7_ILi144EEENS7_ILi96EEEEEELi96ENS_6half_tEfNS_4arch4Sm90ELb0ELb0ELb1ELb0ELb0ELb0ELb0ELb0ELb1ELb1ELb0ELb0EEENS1_21CollectiveEpilogueFwdINS6_IJSA_SC_SB_EEES9_SE_SG_Li384ELb0ELb1ELb0ELb0EEENS1_29StaticPersistentTileSchedulerILb0EEEEEEEEEvNT_6ParamsE)
        /*004c*/ 	.short	0x0380
        /*004e*/ 	.short	0x0a00


	//----- nvinfo : EIATTR_SW_WAR
	.align		4
.L_668:
        /*0050*/ 	.byte	0x04, 0x36
        /*0052*/ 	.short	(.L_670 - .L_669)
.L_669:
        /*0054*/ 	.word	0x00000008
.L_670:


//--------------------- .nv.info._ZN7cutlass13device_kernelIN5flash11enable_sm90INS1_16FlashAttnFwdSm90INS1_25CollectiveMainloopFwdSm90ILi2EN4cute5tupleIJNS5_1CILi1EEES8_S8_EEENS6_IJNS7_ILi192EEENS7_ILi144EEENS7_ILi96EEEEEELi96ENS_6half_tEfNS_4arch4Sm90ELb0ELb0ELb1ELb1ELb0ELb0ELb0ELb0ELb1ELb1ELb0ELb0EEENS1_21CollectiveEpilogueFwdINS6_IJSA_SC_SB_EEES9_SE_SG_Li384ELb1ELb1ELb0ELb0EEENS1_36VarlenDynamicPersistentTileSchedulerILi192ELi144ELi384ELi128ELb0ELb1ELb1ELb0ELb1ELb1EEEEEEEEEvNT_6ParamsE --------------------------
	.section	.nv.info._ZN7cutlass13device_kernelIN5flash11enable_sm90INS1_16FlashAttnFwdSm90INS1_25CollectiveMainloopFwdSm90ILi2EN4cute5tupleIJNS5_1CILi1EEES8_S8_EEENS6_IJNS7_ILi192EEENS7_ILi144EEENS7_ILi96EEEEEELi96ENS_6half_tEfNS_4arch4Sm90ELb0ELb0ELb1ELb1ELb0ELb0ELb0ELb0ELb1ELb1ELb0ELb0EEENS1_21CollectiveEpilogueFwdINS6_IJSA_SC_SB_EEES9_SE_SG_Li384ELb1ELb1ELb0ELb0EEENS1_36VarlenDynamicPersistentTileSchedulerILi192ELi144ELi384ELi128ELb0ELb1ELb1ELb0ELb1ELb1EEEEEEEEEvNT_6ParamsE,"",@"SHT_CUDA_INFO"
	.sectionflags	@""
	.align	4


	//----- nvinfo : EIATTR_CUDA_API_VERSION
	.align		4
        /*0000*/ 	.byte	0x04, 0x37
        /*0002*/ 	.short	(.L_672 - .L_671)
.L_671:
        /*0004*/ 	.word	0x00000082


	//----- nvinfo : EIATTR_KPARAM_INFO
	.align		4
.L_672:
        /*0008*/ 	.byte	0x04, 0x17
        /*000a*/ 	.short	(.L_674 - .L_673)
.L_673:
        /*000c*/ 	.word	0x00000000
        /*0010*/ 	.short	0x0000
        /*0012*/ 	.short	0x0000
        /*0014*/ 	.byte	0x00, 0xf0, 0x01, 0x2a


	//----- nvinfo : EIATTR_SPARSE_MMA_MASK
	.align		4
.L_674:
        /*0018*/ 	.byte	0x03, 0x50
        /*001a*/ 	.short	0x0000


	//----- nvinfo : EIATTR_MAXREG_COUNT
	.align		4
        /*001c*/ 	.byte	0x03, 0x1b
        /*001e*/ 	.short	0x0080


	//----- nvinfo : EIATTR_MERCURY_ISA_VERSION
	.align		4
        /*0020*/ 	.byte	0x03, 0x5f
        /*0022*/ 	.short	0x0101


	//----- nvinfo : EIATTR_VRC_CTA_INIT_COUNT
	.align		4
        /*0024*/ 	.byte	0x02, 0x4a
	.zero		1
	.zero		1


	//----- nvinfo : EIATTR_EXIT_INSTR_OFFSETS
	.align		4
        /*0028*/ 	.byte	0x04, 0x1c
        /*002a*/ 	.short	(.L_676 - .L_675)


	//   ....[0]....
.L_675:
        /*002c*/ 	.word	0x00000010


	//----- nvinfo : EIATTR_MAX_THREADS
	.align		4
.L_676:
        /*0030*/ 	.byte	0x04, 0x05
        /*0032*/ 	.short	(.L_678 - .L_677)
.L_677:
        /*0034*/ 	.word	0x00000200
        /*0038*/ 	.word	0x00000001
        /*003c*/ 	.word	0x00000001


	//----- nvinfo : EIATTR_CBANK_PARAM_SIZE
	.align		4
.L_678:
        /*0040*/ 	.byte	0x03, 0x19
        /*0042*/ 	.short	0x0a80


	//----- nvinfo : EIATTR_PARAM_CBANK
	.align		4
        /*0044*/ 	.byte	0x04, 0x0a
        /*0046*/ 	.short	(.L_680 - .L_679)
	.align		4
.L_679:
        /*0048*/ 	.word	index@(.nv.constant0._ZN7cutlass13device_kernelIN5flash11enable_sm90INS1_16FlashAttnFwdSm90INS1_25CollectiveMainloopFwdSm90ILi2EN4cute5tupleIJNS5_1CILi1EEES8_S8_EEENS6_IJNS7_ILi192EEENS7_ILi144EEENS7_ILi96EEEEEELi96ENS_6half_tEfNS_4arch4Sm90ELb0ELb0ELb1ELb1ELb0ELb0ELb0ELb0ELb1ELb1ELb0ELb0EEENS1_21CollectiveEpilogueFwdINS6_IJSA_SC_SB_EEES9_SE_SG_Li384ELb1ELb1ELb0ELb0EEENS1_36VarlenDynamicPersistentTileSchedulerILi192ELi144ELi384ELi128ELb0ELb1ELb1ELb0ELb1ELb1EEEEEEEEEvNT_6ParamsE)
        /*004c*/ 	.short	0x0380
        /*004e*/ 	.short	0x0a80


	//----- nvinfo : EIATTR_SW_WAR
	.align		4
.L_680:
        /*0050*/ 	.byte	0x04, 0x36
        /*0052*/ 	.short	(.L_682 - .L_681)
.L_681:
        /*0054*/ 	.word	0x00000008
.L_682:


//--------------------- .nv.info._ZN7cutlass13device_kernelIN5flash11enable_sm90INS1_16FlashAttnFwdSm90INS1_25CollectiveMainloopFwdSm90ILi2EN4cute5tupleIJNS5_1CILi1EEES8_S8_EEENS6_IJNS7_ILi192EEENS7_ILi144EEENS7_ILi96EEEEEELi96ENS_6half_tEfNS_4arch4Sm90ELb0ELb0ELb1ELb1ELb0ELb1ELb0ELb0ELb1ELb1ELb0ELb0EEENS1_21CollectiveEpilogueFwdINS6_IJSA_SC_SB_EEES9_SE_SG_Li384ELb1ELb1ELb0ELb0EEENS1_36VarlenDynamicPersistentTileSchedulerILi192ELi144ELi384ELi128ELb0ELb1ELb1ELb0ELb1ELb1EEEEEEEEEvNT_6ParamsE --------------------------
	.section	.nv.info._ZN7cutlass13device_kernelIN5flash11enable_sm90INS1_16FlashAttnFwdSm90INS1_25CollectiveMainloopFwdSm90ILi2EN4cute5tupleIJNS5_1CILi1EEES8_S8_EEENS6_IJNS7_ILi192EEENS7_ILi144EEENS7_ILi96EEEEEELi96ENS_6half_tEfNS_4arch4Sm90ELb0ELb0ELb1ELb1ELb0ELb1ELb0ELb0ELb1ELb1ELb0ELb0EEENS1_21CollectiveEpilogueFwdINS6_IJSA_SC_SB_EEES9_SE_SG_Li384ELb1ELb1ELb0ELb0EEENS1_36VarlenDynamicPersistentTileSchedulerILi192ELi144ELi384ELi128ELb0ELb1ELb1ELb0ELb1ELb1EEEEEEEEEvNT_6ParamsE,"",@"SHT_CUDA_INFO"
	.sectionflags	@""
	.align	4


	//----- nvinfo : EIATTR_CUDA_API_VERSION
	.align		4
        /*0000*/ 	.byte	0x04, 0x37
        /*0002*/ 	.short	(.L_684 - .L_683)
.L_683:
        /*0004*/ 	.word	0x00000082


	//----- nvinfo : EIATTR_KPARAM_INFO
	.align		4
.L_684:
        /*0008*/ 	.byte	0x04, 0x17
        /*000a*/ 	.short	(.L_686 - .L_685)
.L_685:
        /*000c*/ 	.word	0x00000000
        /*0010*/ 	.short	0x0000
        /*0012*/ 	.short	0x0000
        /*0014*/ 	.byte	0x00, 0xf0, 0x01, 0x2a


	//----- nvinfo : EIATTR_SPARSE_MMA_MASK
	.align		4
.L_686:
        /*0018*/ 	.byte	0x03, 0x50
        /*001a*/ 	.short	0x0000


	//----- nvinfo : EIATTR_MAXREG_COUNT
	.align		4
        /*001c*/ 	.byte	0x03, 0x1b
        /*001e*/ 	.short	0x0080


	//----- nvinfo : EIATTR_MERCURY_ISA_VERSION
	.align		4
        /*0020*/ 	.byte	0x03, 0x5f
        /*0022*/ 	.short	0x0101


	//----- nvinfo : EIATTR_VRC_CTA_INIT_COUNT
	.align		4
        /*0024*/ 	.byte	0x02, 0x4a
	.zero		1
	.zero		1


	//----- nvinfo : EIATTR_EXIT_INSTR_OFFSETS
	.align		4
        /*0028*/ 	.byte	0x04, 0x1c
        /*002a*/ 	.short	(.L_688 - .L_687)


	//   ....[0]....
.L_687:
        /*002c*/ 	.word	0x00000010


	//----- nvinfo : EIATTR_MAX_THREADS
	.align		4
.L_688:
        /*0030*/ 	.byte	0x04, 0x05
        /*0032*/ 	.short	(.L_690 - .L_689)
.L_689:
        /*0034*/ 	.word	0x00000200
        /*0038*/ 	.word	0x00000001
        /*003c*/ 	.word	0x00000001


	//----- nvinfo : EIATTR_CBANK_PARAM_SIZE
	.align		4
.L_690:
        /*0040*/ 	.byte	0x03, 0x19
        /*0042*/ 	.short	0x0a80


	//----- nvinfo : EIATTR_PARAM_CBANK
	.align		4
        /*0044*/ 	.byte	0x04, 0x0a
        /*0046*/ 	.short	(.L_692 - .L_691)
	.align		4
.L_691:
        /*0048*/ 	.word	index@(.nv.constant0._ZN7cutlass13device_kernelIN5flash11enable_sm90INS1_16FlashAttnFwdSm90INS1_25CollectiveMainloopFwdSm90ILi2EN4cute5tupleIJNS5_1CILi1EEES8_S8_EEENS6_IJNS7_ILi192EEENS7_ILi144EEENS7_ILi96EEEEEELi96ENS_6half_tEfNS_4arch4Sm90ELb0ELb0ELb1ELb1ELb0ELb1ELb0ELb0ELb1ELb1ELb0ELb0EEENS1_21CollectiveEpilogueFwdINS6_IJSA_SC_SB_EEES9_SE_SG_Li384ELb1ELb1ELb0ELb0EEENS1_36VarlenDynamicPersistentTileSchedulerILi192ELi144ELi384ELi128ELb0ELb1ELb1ELb0ELb1ELb1EEEEEEEEEvNT_6ParamsE)
        /*004c*/ 	.short	0x0380
        /*004e*/ 	.short	0x0a80


	//----- nvinfo : EIATTR_SW_WAR
	.align		4
.L_692:
        /*0050*/ 	.byte	0x04, 0x36
        /*0052*/ 	.short	(.L_694 - .L_693)
.L_693:
        /*0054*/ 	.word	0x00000008
.L_694:


//--------------------- .nv.info._ZN7cutlass13device_kernelIN5flash11enable_sm90INS1_16FlashAttnFwdSm90INS1_25CollectiveMainloopFwdSm90ILi2EN4cute5tupleIJNS5_1CILi1EEES8_S8_EEENS6_IJNS7_ILi192EEENS7_ILi128EEENS7_ILi96EEEEEELi96ENS_6half_tEfNS_4arch4Sm90ELb0ELb1ELb1ELb0ELb0ELb0ELb0ELb0ELb1ELb1ELb0ELb0EEENS1_21CollectiveEpilogueFwdINS6_IJSA_SC_SB_EEES9_SE_SG_Li384ELb0ELb1ELb0ELb0EEENS1_30DynamicPersistentTileSchedulerILi384ELi128ELb0ELb1ELb1EEEEEEEEEvNT_6ParamsE --------------------------
	.section	.nv.info._ZN7cutlass13device_kernelIN5flash11enable_sm90INS1_16FlashAttnFwdSm90INS1_25CollectiveMainloopFwdSm90ILi2EN4cute5tupleIJNS5_1CILi1EEES8_S8_EEENS6_IJNS7_ILi192EEENS7_ILi128EEENS7_ILi96EEEEEELi96ENS_6half_tEfNS_4arch4Sm90ELb0ELb1ELb1ELb0ELb0ELb0ELb0ELb0ELb1ELb1ELb0ELb0EEENS1_21CollectiveEpilogueFwdINS6_IJSA_SC_SB_EEES9_SE_SG_Li384ELb0ELb1ELb0ELb0EEENS1_30DynamicPersistentTileSchedulerILi384ELi128ELb0ELb1ELb1EEEEEEEEEvNT_6ParamsE,"",@"SHT_CUDA_INFO"
	.sectionflags	@""
	.align	4


	//----- nvinfo : EIATTR_CUDA_API_VERSION
	.align		4
        /*0000*/ 	.byte	0x04, 0x37
        /*0002*/ 	.short	(.L_696 - .L_695)
.L_695:
        /*0004*/ 	.word	0x00000082


	//----- nvinfo : EIATTR_KPARAM_INFO
	.align		4
.L_696:
        /*0008*/ 	.byte	0x04, 0x17
        /*000a*/ 	.short	(.L_698 - .L_697)
.L_697:
        /*000c*/ 	.word	0x00000000
        /*0010*/ 	.short	0x0000
        /*0012*/ 	.short	0x0000
        /*0014*/ 	.byte	0x00, 0xf0, 0x01, 0x2a


	//----- nvinfo : EIATTR_SPARSE_MMA_MASK
	.align		4
.L_698:
        /*0018*/ 	.byte	0x03, 0x50
        /*001a*/ 	.short	0x0000


	//----- nvinfo : EIATTR_MAXREG_COUNT
	.align		4
        /*001c*/ 	.byte	0x03, 0x1b
        /*001e*/ 	.short	0x0080


	//----- nvinfo : EIATTR_MERCURY_ISA_VERSION
	.align		4
        /*0020*/ 	.byte	0x03, 0x5f
        /*0022*/ 	.short	0x0101


	//----- nvinfo : EIATTR_VRC_CTA_INIT_COUNT
	.align		4
        /*0024*/ 	.byte	0x02, 0x4a
	.zero		1
	.zero		1


	//----- nvinfo : EIATTR_EXIT_INSTR_OFFSETS
	.align		4
        /*0028*/ 	.byte	0x04, 0x1c
        /*002a*/ 	.short	(.L_700 - .L_699)


	//   ....[0]....
.L_699:
        /*002c*/ 	.word	0x00000010


	//----- nvinfo : EIATTR_MAX_THREADS
	.align		4
.L_700:
        /*0030*/ 	.byte	0x04, 0x05
        /*0032*/ 	.short	(.L_702 - .L_701)
.L_701:
        /*0034*/ 	.word	0x00000200
        /*0038*/ 	.word	0x00000001
        /*003c*/ 	.word	0x00000001


	//----- nvinfo : EIATTR_CBANK_PARAM_SIZE
	.align		4
.L_702:
        /*0040*/ 	.byte	0x03, 0x19
        /*0042*/ 	.short	0x0a80


	//----- nvinfo : EIATTR_PARAM_CBANK
	.align		4
        /*0044*/ 	.byte	0x04, 0x0a
        /*0046*/ 	.short	(.L_704 - .L_703)
	.align		4
.L_703:
        /*0048*/ 	.word	index@(.nv.constant0._ZN7cutlass13device_kernelIN5flash11enable_sm90INS1_16FlashAttnFwdSm90INS1_25CollectiveMainloopFwdSm90ILi2EN4cute5tupleIJNS5_1CILi1EEES8_S8_EEENS6_IJNS7_ILi192EEENS7_ILi128EEENS7_ILi96EEEEEELi96ENS_6half_tEfNS_4arch4Sm90ELb0ELb1ELb1ELb0ELb0ELb0ELb0ELb0ELb1ELb1ELb0ELb0EEENS1_21CollectiveEpilogueFwdINS6_IJSA_SC_SB_EEES9_SE_SG_Li384ELb0ELb1ELb0ELb0EEENS1_30DynamicPersistentTileSchedulerILi384ELi128ELb0ELb1ELb1EEEEEEEEEvNT_6ParamsE)
        /*004c*/ 	.short	0x0380
        /*004e*/ 	.short	0x0a80


	//----- nvinfo : EIATTR_SW_WAR
	.align		4
.L_704:
        /*0050*/ 	.byte	0x04, 0x36
        /*0052*/ 	.short	(.L_706 - .L_705)
.L_705:
        /*0054*/ 	.word	0x00000008
.L_706:


//--------------------- .nv.info._ZN7cutlass13device_kernelIN5flash11enable_sm90INS1_16FlashAttnFwdSm90INS1_25CollectiveMainloopFwdSm90ILi2EN4cute5tupleIJNS5_1CILi1EEES8_S8_EEENS6_IJNS7_ILi192EEENS7_ILi128EEENS7_ILi96EEEEEELi96ENS_6half_tEfNS_4arch4Sm90ELb0ELb1ELb1ELb1ELb0ELb0ELb0ELb0ELb1ELb1ELb0ELb0EEENS1_21CollectiveEpilogueFwdINS6_IJSA_SC_SB_EEES9_SE_SG_Li384ELb1ELb1ELb0ELb0EEENS1_36VarlenDynamicPersistentTileSchedulerILi192ELi128ELi384ELi128ELb0ELb1ELb1ELb1ELb0ELb1EEEEEEEEEvNT_6ParamsE --------------------------
	.section	.nv.info._ZN7cutlass13device_kernelIN5flash11enable_sm90INS1_16FlashAttnFwdSm90INS1_25CollectiveMainloopFwdSm90ILi2EN4cute5tupleIJNS5_1CILi1EEES8_S8_EEENS6_IJNS7_ILi192EEENS7_ILi128EEENS7_ILi96EEEEEELi96ENS_6half_tEfNS_4arch4Sm90ELb0ELb1ELb1ELb1ELb0ELb0ELb0ELb0ELb1ELb1ELb0ELb0EEENS1_21CollectiveEpilogueFwdINS6_IJSA_SC_SB_EEES9_SE_SG_Li384ELb1ELb1ELb0ELb0EEENS1_36VarlenDynamicPersistentTileSchedulerILi192ELi128ELi384ELi128ELb0ELb1ELb1ELb1ELb0ELb1EEEEEEEEEvNT_6ParamsE,"",@"SHT_CUDA_INFO"
	.sectionflags	@""
	.align	4


	//----- nvinfo : EIATTR_CUDA_API_VERSION
	.align		4
        /*0000*/ 	.byte	0x04, 0x37
        /*0002*/ 	.short	(.L_708 - .L_707)
.L_707:
        /*0004*/ 	.word	0x00000082


	//----- nvinfo : EIATTR_KPARAM_INFO
	.align		4
.L_708:
        /*0008*/ 	.byte	0x04, 0x17
        /*000a*/ 	.short	(.L_710 - .L_709)
.L_709:
        /*000c*/ 	.word	0x00000000
        /*0010*/ 	.short	0x0000
        /*0012*/ 	.short	0x0000
        /*0014*/ 	.byte	0x00, 0xf0, 0x01, 0x2a


	//----- nvinfo : EIATTR_SPARSE_MMA_MASK
	.align		4
.L_710:
        /*0018*/ 	.byte	0x03, 0x50
        /*001a*/ 	.short	0x0000


	//----- nvinfo : EIATTR_MAXREG_COUNT
	.align		4
        /*001c*/ 	.byte	0x03, 0x1b
        /*001e*/ 	.short	0x0080


	//----- nvinfo : EIATTR_MERCURY_ISA_VERSION
	.align		4
        /*0020*/ 	.byte	0x03, 0x5f
        /*0022*/ 	.short	0x0101


	//----- nvinfo : EIATTR_VRC_CTA_INIT_COUNT
	.align		4
        /*0024*/ 	.byte	0x02, 0x4a
	.zero		1
	.zero		1


	//----- nvinfo : EIATTR_EXIT_INSTR_OFFSETS
	.align		4
        /*0028*/ 	.byte	0x04, 0x1c
        /*002a*/ 	.short	(.L_712 - .L_711)


	//   ....[0]....
.L_711:
        /*002c*/ 	.word	0x00000010


	//----- nvinfo : EIATTR_MAX_THREADS
	.align		4
.L_712:
        /*0030*/ 	.byte	0x04, 0x05
        /*0032*/ 	.short	(.L_714 - .L_713)
.L_713:
        /*0034*/ 	.word	0x00000200
        /*0038*/ 	.word	0x00000001
        /*003c*/ 	.word	0x00000001


	//----- nvinfo : EIATTR_CBANK_PARAM_SIZE
	.align		4
.L_714:
        /*0040*/ 	.byte	0x03, 0x19
        /*0042*/ 	.short	0x0a80


	//----- nvinfo : EIATTR_PARAM_CBANK
	.align		4
        /*0044*/ 	.byte	0x04, 0x0a
        /*0046*/ 	.short	(.L_716 - .L_715)
	.align		4
.L_715:
        /*0048*/ 	.word	index@(.nv.constant0._ZN7cutlass13device_kernelIN5flash11enable_sm90INS1_16FlashAttnFwdSm90INS1_25CollectiveMainloopFwdSm90ILi2EN4cute5tupleIJNS5_1CILi1EEES8_S8_EEENS6_IJNS7_ILi192EEENS7_ILi128EEENS7_ILi96EEEEEELi96ENS_6half_tEfNS_4arch4Sm90ELb0ELb1ELb1ELb1ELb0ELb0ELb0ELb0ELb1ELb1ELb0ELb0EEENS1_21CollectiveEpilogueFwdINS6_IJSA_SC_SB_EEES9_SE_SG_Li384ELb1ELb1ELb0ELb0EEENS1_36VarlenDynamicPersistentTileSchedulerILi192ELi128ELi384ELi128ELb0ELb1ELb1ELb1ELb0ELb1EEEEEEEEEvNT_6ParamsE)
        /*004c*/ 	.short	0x0380
        /*004e*/ 	.short	0x0a80


	//----- nvinfo : EIATTR_SW_WAR
	.align		4
.L_716:
        /*0050*/ 	.byte	0x04, 0x36
        /*0052*/ 	.short	(.L_718 - .L_717)
.L_717:
        /*0054*/ 	.word	0x00000008
.L_718:


//--------------------- .nv.info._ZN7cutlass13device_kernelIN5flash11enable_sm90INS1_16FlashAttnFwdSm90INS1_25CollectiveMainloopFwdSm90ILi2EN4cute5tupleIJNS5_1CILi1EEES8_S8_EEENS6_IJNS7_ILi192EEENS7_ILi128EEENS7_ILi96EEEEEELi96ENS_6half_tEfNS_4arch4Sm90ELb0ELb1ELb1ELb1ELb0ELb1ELb0ELb0ELb1ELb1ELb0ELb0EEENS1_21CollectiveEpilogueFwdINS6_IJSA_SC_SB_EEES9_SE_SG_Li384ELb1ELb1ELb0ELb0EEENS1_36VarlenDynamicPersistentTileSchedulerILi192ELi128ELi384ELi128ELb0ELb1ELb1ELb1ELb0ELb1EEEEEEEEEvNT_6ParamsE --------------------------
	.section	.nv.info._ZN7cutlass13device_kernelIN5flash11enable_sm90INS1_16FlashAttnFwdSm90INS1_25CollectiveMainloopFwdSm90ILi2EN4cute5tupleIJNS5_1CILi1EEES8_S8_EEENS6_IJNS7_ILi192EEENS7_ILi128EEENS7_ILi96EEEEEELi96ENS_6half_tEfNS_4arch4Sm90ELb0ELb1ELb1ELb1ELb0ELb1ELb0ELb0ELb1ELb1ELb0ELb0EEENS1_21CollectiveEpilogueFwdINS6_IJSA_SC_SB_EEES9_SE_SG_Li384ELb1ELb1ELb0ELb0EEENS1_36VarlenDynamicPersistentTileSchedulerILi192ELi128ELi384ELi128ELb0ELb1ELb1ELb1ELb0ELb1EEEEEEEEEvNT_6ParamsE,"",@"SHT_CUDA_INFO"
	.sectionflags	@""
	.align	4


	//----- nvinfo : EIATTR_CUDA_API_VERSION
	.align		4
        /*0000*/ 	.byte	0x04, 0x37
        /*0002*/ 	.short	(.L_720 - .L_719)
.L_719:
        /*0004*/ 	.word	0x00000082


	//----- nvinfo : EIATTR_KPARAM_INFO
	.align		4
.L_720:
        /*0008*/ 	.byte	0x04, 0x17
        /*000a*/ 	.short	(.L_722 - .L_721)
.L_721:
        /*000c*/ 	.word	0x00000000
        /*0010*/ 	.short	0x0000
        /*0012*/ 	.short	0x0000
        /*0014*/ 	.byte	0x00, 0xf0, 0x01, 0x2a


	//----- nvinfo : EIATTR_SPARSE_MMA_MASK
	.align		4
.L_722:
        /*0018*/ 	.byte	0x03, 0x50
        /*001a*/ 	.short	0x0000


	//----- nvinfo : EIATTR_MAXREG_COUNT
	.align		4
        /*001c*/ 	.byte	0x03, 0x1b
        /*001e*/ 	.short	0x0080


	//----- nvinfo : EIATTR_MERCURY_ISA_VERSION
	.align		4
        /*0020*/ 	.byte	0x03, 0x5f
        /*0022*/ 	.short	0x0101


	//----- nvinfo : EIATTR_VRC_CTA_INIT_COUNT
	.align		4
        /*0024*/ 	.byte	0x02, 0x4a
	.zero		1
	.zero		1


	//----- nvinfo : EIATTR_EXIT_INSTR_OFFSETS
	.align		4
        /*0028*/ 	.byte	0x04, 0x1c
        /*002a*/ 	.short	(.L_724 - .L_723)


	//   ....[0]....
.L_723:
        /*002c*/ 	.word	0x00000010


	//----- nvinfo : EIATTR_MAX_THREADS
	.align		4
.L_724:
        /*0030*/ 	.byte	0x04, 0x05
        /*0032*/ 	.short	(.L_726 - .L_725)
.L_725:
        /*0034*/ 	.word	0x00000200
        /*0038*/ 	.word	0x00000001
        /*003c*/ 	.word	0x00000001


	//----- nvinfo : EIATTR_CBANK_PARAM_SIZE
	.align		4
.L_726:
        /*0040*/ 	.byte	0x03, 0x19
        /*0042*/ 	.short	0x0a80


	//----- nvinfo : EIATTR_PARAM_CBANK
	.align		4
        /*0044*/ 	.byte	0x04, 0x0a
        /*0046*/ 	.short	(.L_728 - .L_727)
	.align		4
.L_727:
        /*0048*/ 	.word	index@(.nv.constant0._ZN7cutlass13device_kernelIN5flash11enable_sm90INS1_16FlashAttnFwdSm90INS1_25CollectiveMainloopFwdSm90ILi2EN4cute5tupleIJNS5_1CILi1EEES8_S8_EEENS6_IJNS7_ILi192EEENS7_ILi128EEENS7_ILi96EEEEEELi96ENS_6half_tEfNS_4arch4Sm90ELb0ELb1ELb1ELb1ELb0ELb1ELb0ELb0ELb1ELb1ELb0ELb0EEENS1_21CollectiveEpilogueFwdINS6_IJSA_SC_SB_EEES9_SE_SG_Li384ELb1ELb1ELb0ELb0EEENS1_36VarlenDynamicPersistentTileSchedulerILi192ELi128ELi384ELi128ELb0ELb1ELb1ELb1ELb0ELb1EEEEEEEEEvNT_6ParamsE)
        /*004c*/ 	.short	0x0380
        /*004e*/ 	.short	0x0a80


	//----- nvinfo : EIATTR_SW_WAR
	.align		4
.L_728:
        /*0050*/ 	.byte	0x04, 0x36
        /*0052*/ 	.short	(.L_730 - .L_729)
.L_729:
        /*0054*/ 	.word	0x00000008
.L_730:


//--------------------- .nv.info._ZN7cutlass13device_kernelIN5flash11enable_sm90INS1_16FlashAttnFwdSm90INS1_25CollectiveMainloopFwdSm90ILi2EN4cute5tupleIJNS5_1CILi1EEES8_S8_EEENS6_IJNS7_ILi192EEENS7_ILi144EEENS7_ILi96EEEEEELi96ENS_6half_tEfNS_4arch4Sm90ELb1ELb0ELb1ELb0ELb0ELb0ELb0ELb0ELb1ELb1ELb0ELb0EEENS1_21CollectiveEpilogueFwdINS6_IJSA_SC_SB_EEES9_SE_SG_Li384ELb0ELb1ELb0ELb0EEENS1_30DynamicPersistentTileSchedulerILi384ELi128ELb0ELb1ELb1EEEEEEEEEvNT_6ParamsE --------------------------
	.section	.nv.info._ZN7cutlass13device_kernelIN5flash11enable_sm90INS1_16FlashAttnFwdSm90INS1_25CollectiveMainloopFwdSm90ILi2EN4cute5tupleIJNS5_1CILi1EEES8_S8_EEENS6_IJNS7_ILi192EEENS7_ILi144EEENS7_ILi96EEEEEELi96ENS_6half_tEfNS_4arch4Sm90ELb1ELb0ELb1ELb0ELb0ELb0ELb0ELb0ELb1ELb1ELb0ELb0EEENS1_21CollectiveEpilogueFwdINS6_IJSA_SC_SB_EEES9_SE_SG_Li384ELb0ELb1ELb0ELb0EEENS1_30DynamicPersistentTileSchedulerILi384ELi128ELb0ELb1ELb1EEEEEEEEEvNT_6ParamsE,"",@"SHT_CUDA_INFO"
	.sectionflags	@""
	.align	4


	//----- nvinfo : EIATTR_CUDA_API_VERSION
	.align		4
        /*0000*/ 	.byte	0x04, 0x37
        /*0002*/ 	.short	(.L_732 - .L_731)
.L_731:
        /*0004*/ 	.word	0x00000082


	//----- nvinfo : EIATTR_KPARAM_INFO
	.align		4
.L_732:
        /*0008*/ 	.byte	0x04, 0x17
        /*000a*/ 	.short	(.L_734 - .L_733)
.L_733:
        /*000c*/ 	.word	0x00000000
        /*0010*/ 	.short	0x0000
        /*0012*/ 	.short	0x0000
        /*0014*/ 	.byte	0x00, 0xf0, 0x01, 0x2a


	//----- nvinfo : EIATTR_SPARSE_MMA_MASK
	.align		4
.L_734:
        /*0018*/ 	.byte	0x03, 0x50
        /*001a*/ 	.short	0x0000


	//----- nvinfo : EIATTR_MAXREG_COUNT
	.align		4
        /*001c*/ 	.byte	0x03, 0x1b
        /*001e*/ 	.short	0x0080


	//----- nvinfo : EIATTR_MERCURY_ISA_VERSION
	.align		4
        /*0020*/ 	.byte	0x03, 0x5f
        /*0022*/ 	.short	0x0101


	//----- nvinfo : EIATTR_VRC_CTA_INIT_COUNT
	.align		4
        /*0024*/ 	.byte	0x02, 0x4a
	.zero		1
	.zero		1


	//----- nvinfo : EIATTR_EXIT_INSTR_OFFSETS
	.align		4
        /*0028*/ 	.byte	0x04, 0x1c
        /*002a*/ 	.short	(.L_736 - .L_735)


	//   ....[0]....
.L_735:
        /*002c*/ 	.word	0x00000010


	//----- nvinfo : EIATTR_MAX_THREADS
	.align		4
.L_736:
        /*0030*/ 	.byte	0x04, 0x05
        /*0032*/ 	.short	(.L_738 - .L_737)
.L_737:
        /*0034*/ 	.word	0x00000200
        /*0038*/ 	.word	0x00000001
        /*003c*/ 	.word	0x00000001


	//----- nvinfo : EIATTR_CBANK_PARAM_SIZE
	.align		4
.L_738:
        /*0040*/ 	.byte	0x03, 0x19
        /*0042*/ 	.short	0x0a80


	//----- nvinfo : EIATTR_PARAM_CBANK
	.align		4
        /*0044*/ 	.byte	0x04, 0x0a
        /*0046*/ 	.short	(.L_740 - .L_739)
	.align		4
.L_739:
        /*0048*/ 	.word	index@(.nv.constant0._ZN7cutlass13device_kernelIN5flash11enable_sm90INS1_16FlashAttnFwdSm90INS1_25CollectiveMainloopFwdSm90ILi2EN4cute5tupleIJNS5_1CILi1EEES8_S8_EEENS6_IJNS7_ILi192EEENS7_ILi144EEENS7_ILi96EEEEEELi96ENS_6half_tEfNS_4arch4Sm90ELb1ELb0ELb1ELb0ELb0ELb0ELb0ELb0ELb1ELb1ELb0ELb0EEENS1_21CollectiveEpilogueFwdINS6_IJSA_SC_SB_EEES9_SE_SG_Li384ELb0ELb1ELb0ELb0EEENS1_30DynamicPersistentTileSchedulerILi384ELi128ELb0ELb1ELb1EEEEEEEEEvNT_6ParamsE)
        /*004c*/ 	.short	0x0380
        /*004e*/ 	.short	0x0a80


	//----- nvinfo : EIATTR_SW_WAR
	.align		4
.L_740:
        /*0050*/ 	.byte	0x04, 0x36
        /*0052*/ 	.short	(.L_742 - .L_741)
.L_741:
        /*0054*/ 	.word	0x00000008
.L_742:


//--------------------- .nv.info._ZN7cutlass13device_kernelIN5flash11enable_sm90INS1_16FlashAttnFwdSm90INS1_25CollectiveMainloopFwdSm90ILi2EN4cute5tupleIJNS5_1CILi1EEES8_S8_EEENS6_IJNS7_ILi192EEENS7_ILi144EEENS7_ILi96EEEEEELi96ENS_6half_tEfNS_4arch4Sm90ELb1ELb0ELb1ELb1ELb0ELb0ELb0ELb0ELb1ELb1ELb0ELb0EEENS1_21CollectiveEpilogueFwdINS6_IJSA_SC_SB_EEES9_SE_SG_Li384ELb1ELb1ELb0ELb0EEENS1_36VarlenDynamicPersistentTileSchedulerILi192ELi144ELi384ELi128ELb0ELb1ELb1ELb1ELb1ELb1EEEEEEEEEvNT_6ParamsE --------------------------
	.section	.nv.info._ZN7cutlass13device_kernelIN5flash11enable_sm90INS1_16FlashAttnFwdSm90INS1_25CollectiveMainloopFwdSm90ILi2EN4cute5tupleIJNS5_1CILi1EEES8_S8_EEENS6_IJNS7_ILi192EEENS7_ILi144EEENS7_ILi96EEEEEELi96ENS_6half_tEfNS_4arch4Sm90ELb1ELb0ELb1ELb1ELb0ELb0ELb0ELb0ELb1ELb1ELb0ELb0EEENS1_21CollectiveEpilogueFwdINS6_IJSA_SC_SB_EEES9_SE_SG_Li384ELb1ELb1ELb0ELb0EEENS1_36VarlenDynamicPersistentTileSchedulerILi192ELi144ELi384ELi128ELb0ELb1ELb1ELb1ELb1ELb1EEEEEEEEEvNT_6ParamsE,"",@"SHT_CUDA_INFO"
	.sectionflags	@""
	.align	4


	//----- nvinfo : EIATTR_CUDA_API_VERSION
	.align		4
        /*0000*/ 	.byte	0x04, 0x37
        /*0002*/ 	.short	(.L_744 - .L_743)
.L_743:
        /*0004*/ 	.word	0x00000082


	//----- nvinfo : EIATTR_KPARAM_INFO
	.align		4
.L_744:
        /*0008*/ 	.byte	0x04, 0x17
        /*000a*/ 	.short	(.L_746 - .L_745)
.L_745:
        /*000c*/ 	.word	0x00000000
        /*0010*/ 	.short	0x0000
        /*0012*/ 	.short	0x0000
        /*0014*/ 	.byte	0x00, 0xf0, 0x01, 0x2a


	//----- nvinfo : EIATTR_SPARSE_MMA_MASK
	.align		4
.L_746:
        /*0018*/ 	.byte	0x03, 0x50
        /*001a*/ 	.short	0x0000


	//----- nvinfo : EIATTR_MAXREG_COUNT
	.align		4
        /*001c*/ 	.byte	0x03, 0x1b
        /*001e*/ 	.short	0x0080


	//----- nvinfo : EIATTR_MERCURY_ISA_VERSION
	.align		4
        /*0020*/ 	.byte	0x03, 0x5f
        /*0022*/ 	.short	0x0101


	//----- nvinfo : EIATTR_VRC_CTA_INIT_COUNT
	.align		4
        /*0024*/ 	.byte	0x02, 0x4a
	.zero		1
	.zero		1


	//----- nvinfo : EIATTR_EXIT_INSTR_OFFSETS
	.align		4
        /*0028*/ 	.byte	0x04, 0x1c
        /*002a*/ 	.short	(.L_748 - .L_747)


	//   ....[0]....
.L_747:
        /*002c*/ 	.word	0x00000010


	//----- nvinfo : EIATTR_MAX_THREADS
	.align		4
.L_748:
        /*0030*/ 	.byte	0x04, 0x05
        /*0032*/ 	.short	(.L_750 - .L_749)
.L_749:
        /*0034*/ 	.word	0x00000200
        /*0038*/ 	.word	0x00000001
        /*003c*/ 	.word	0x00000001


	//----- nvinfo : EIATTR_CBANK_PARAM_SIZE
	.align		4
.L_750:
        /*0040*/ 	.byte	0x03, 0x19
        /*0042*/ 	.short	0x0a80


	//----- nvinfo : EIATTR_PARAM_CBANK
	.align		4
        /*0044*/ 	.byte	0x04, 0x0a
        /*0046*/ 	.short	(.L_752 - .L_751)
	.align		4
.L_751:
        /*0048*/ 	.word	index@(.nv.constant0._ZN7cutlass13device_kernelIN5flash11enable_sm90INS1_16FlashAttnFwdSm90INS1_25CollectiveMainloopFwdSm90ILi2EN4cute5tupleIJNS5_1CILi1EEES8_S8_EEENS6_IJNS7_ILi192EEENS7_ILi144EEENS7_ILi96EEEEEELi96ENS_6half_tEfNS_4arch4Sm90ELb1ELb0ELb1ELb1ELb0ELb0ELb0ELb0ELb1ELb1ELb0ELb0EEENS1_21CollectiveEpilogueFwdINS6_IJSA_SC_SB_EEES9_SE_SG_Li384ELb1ELb1ELb0ELb0EEENS1_36VarlenDynamicPersistentTileSchedulerILi192ELi144ELi384ELi128ELb0ELb1ELb1ELb1ELb1ELb1EEEEEEEEEvNT_6ParamsE)
        /*004c*/ 	.short	0x0380
        /*004e*/ 	.short	0x0a80


	//----- nvinfo : EIATTR_SW_WAR
	.align		4
.L_752:
        /*0050*/ 	.byte	0x04, 0x36
        /*0052*/ 	.short	(.L_754 - .L_753)
.L_753:
        /*0054*/ 	.word	0x00000008
.L_754:


//--------------------- .nv.info._ZN7cutlass13device_kernelIN5flash11enable_sm90INS1_16FlashAttnFwdSm90INS1_25CollectiveMainloopFwdSm90ILi2EN4cute5tupleIJNS5_1CILi1EEES8_S8_EEENS6_IJNS7_ILi192EEENS7_ILi144EEENS7_ILi96EEEEEELi96ENS_6half_tEfNS_4arch4Sm90ELb1ELb0ELb1ELb1ELb0ELb1ELb0ELb0ELb1ELb1ELb0ELb0EEENS1_21CollectiveEpilogueFwdINS6_IJSA_SC_SB_EEES9_SE_SG_Li384ELb1ELb1ELb0ELb0EEENS1_36VarlenDynamicPersistentTileSchedulerILi192ELi144ELi384ELi128ELb0ELb1ELb1ELb1ELb1ELb1EEEEEEEEEvNT_6ParamsE --------------------------
	.section	.nv.info._ZN7cutlass13device_kernelIN5flash11enable_sm90INS1_16FlashAttnFwdSm90INS1_25CollectiveMainloopFwdSm90ILi2EN4cute5tupleIJNS5_1CILi1EEES8_S8_EEENS6_IJNS7_ILi192EEENS7_ILi144EEENS7_ILi96EEEEEELi96ENS_6half_tEfNS_4arch4Sm90ELb1ELb0ELb1ELb1ELb0ELb1ELb0ELb0ELb1ELb1ELb0ELb0EEENS1_21CollectiveEpilogueFwdINS6_IJSA_SC_SB_EEES9_SE_SG_Li384ELb1ELb1ELb0ELb0EEENS1_36VarlenDynamicPersistentTileSchedulerILi192ELi144ELi384ELi128ELb0ELb1ELb1ELb1ELb1ELb1EEEEEEEEEvNT_6ParamsE,"",@"SHT_CUDA_INFO"
	.sectionflags	@""
	.align	4


	//----- nvinfo : EIATTR_CUDA_API_VERSION
	.align		4
        /*0000*/ 	.byte	0x04, 0x37
        /*0002*/ 	.short	(.L_756 - .L_755)
.L_755:
        /*0004*/ 	.word	0x00000082


	//----- nvinfo : EIATTR_KPARAM_INFO
	.align		4
.L_756:
        /*0008*/ 	.byte	0x04, 0x17
        /*000a*/ 	.short	(.L_758 - .L_757)
.L_757:
        /*000c*/ 	.word	0x00000000
        /*0010*/ 	.short	0x0000
        /*0012*/ 	.short	0x0000
        /*0014*/ 	.byte	0x00, 0xf0, 0x01, 0x2a


	//----- nvinfo : EIATTR_SPARSE_MMA_MASK
	.align		4
.L_758:
        /*0018*/ 	.byte	0x03, 0x50
        /*001a*/ 	.short	0x0000


	//----- nvinfo : EIATTR_MAXREG_COUNT
	.align		4
        /*001c*/ 	.byte	0x03, 0x1b
        /*001e*/ 	.short	0x0080


	//----- nvinfo : EIATTR_MERCURY_ISA_VERSION
	.align		4
        /*0020*/ 	.byte	0x03, 0x5f
        /*0022*/ 	.short	0x0101


	//----- nvinfo : EIATTR_VRC_CTA_INIT_COUNT
	.align		4
        /*0024*/ 	.byte	0x02, 0x4a
	.zero		1
	.zero		1


	//----- nvinfo : EIATTR_EXIT_INSTR_OFFSETS
	.align		4
        /*0028*/ 	.byte	0x04, 0x1c
        /*002a*/ 	.short	(.L_760 - .L_759)


	//   ....[0]....
.L_759:
        /*002c*/ 	.word	0x00000010


	//----- nvinfo : EIATTR_MAX_THREADS
	.align		4
.L_760:
        /*0030*/ 	.byte	0x04, 0x05
        /*0032*/ 	.short	(.L_762 - .L_761)
.L_761:
        /*0034*/ 	.word	0x00000200
        /*0038*/ 	.word	0x00000001
        /*003c*/ 	.word	0x00000001


	//----- nvinfo : EIATTR_CBANK_PARAM_SIZE
	.align		4
.L_762:
        /*0040*/ 	.byte	0x03, 0x19
        /*0042*/ 	.short	0x0a80


	//----- nvinfo : EIATTR_PARAM_CBANK
	.align		4
        /*0044*/ 	.byte	0x04, 0x0a
        /*0046*/ 	.short	(.L_764 - .L_763)
	.align		4
.L_763:
        /*0048*/ 	.word	index@(.nv.constant0._ZN7cutlass13device_kernelIN5flash11enable_sm90INS1_16FlashAttnFwdSm90INS1_25CollectiveMainloopFwdSm90ILi2EN4cute5tupleIJNS5_1CILi1EEES8_S8_EEENS6_IJNS7_ILi192EEENS7_ILi144EEENS7_ILi96EEEEEELi96ENS_6half_tEfNS_4arch4Sm90ELb1ELb0ELb1ELb1ELb0ELb1ELb0ELb0ELb1ELb1ELb0ELb0EEENS1_21CollectiveEpilogueFwdINS6_IJSA_SC_SB_EEES9_SE_SG_Li384ELb1ELb1ELb0ELb0EEENS1_36VarlenDynamicPersistentTileSchedulerILi192ELi144ELi384ELi128ELb0ELb1ELb1ELb1ELb1ELb1EEEEEEEEEvNT_6ParamsE)
        /*004c*/ 	.short	0x0380
        /*004e*/ 	.short	0x0a80


	//----- nvinfo : EIATTR_SW_WAR
	.align		4
.L_764:
        /*0050*/ 	.byte	0x04, 0x36
        /*0052*/ 	.short	(.L_766 - .L_765)
.L_765:
        /*0054*/ 	.word	0x00000008
.L_766:


//--------------------- .nv.info._ZN7cutlass13device_kernelIN5flash11enable_sm90INS1_16FlashAttnFwdSm90INS1_25CollectiveMainloopFwdSm90ILi2EN4cute5tupleIJNS5_1CILi1EEES8_S8_EEENS6_IJNS7_ILi192EEESA_NS7_ILi64EEEEEELi64ENS_6half_tEfNS_4arch4Sm90ELb0ELb0ELb1ELb0ELb0ELb0ELb0ELb0ELb1ELb1ELb0ELb0EEENS1_21CollectiveEpilogueFwdINS6_IJSA_SB_SA_EEES9_SD_SF_Li384ELb0ELb1ELb0ELb0EEENS1_29StaticPersistentTileSchedulerILb0EEEEEEEEEvNT_6ParamsE --------------------------
	.section	.nv.info._ZN7cutlass13device_kernelIN5flash11enable_sm90INS1_16FlashAttnFwdSm90INS1_25CollectiveMainloopFwdSm90ILi2EN4cute5tupleIJNS5_1CILi1EEES8_S8_EEENS6_IJNS7_ILi192EEESA_NS7_ILi64EEEEEELi64ENS_6half_tEfNS_4arch4Sm90ELb0ELb0ELb1ELb0ELb0ELb0ELb0ELb0ELb1ELb1ELb0ELb0EEENS1_21CollectiveEpilogueFwdINS6_IJSA_SB_SA_EEES9_SD_SF_Li384ELb0ELb1ELb0ELb0EEENS1_29StaticPersistentTileSchedulerILb0EEEEEEEEEvNT_6ParamsE,"",@"SHT_CUDA_INFO"
	.sectionflags	@""
	.align	4


	//----- nvinfo : EIATTR_CUDA_API_VERSION
	.align		4
        /*0000*/ 	.byte	0x04, 0x37
        /*0002*/ 	.short	(.L_768 - .L_767)
.L_767:
        /*0004*/ 	.word	0x00000082


	//----- nvinfo : EIATTR_KPARAM_INFO
	.align		4
.L_768:
        /*0008*/ 	.byte	0x04, 0x17
        /*000a*/ 	.short	(.L_770 - .L_769)
.L_769:
        /*000c*/ 	.word	0x00000000
        /*0010*/ 	.short	0x0000
        /*0012*/ 	.short	0x0000
        /*0014*/ 	.byte	0x00, 0xf0, 0x01, 0x28


	//----- nvinfo : EIATTR_SPARSE_MMA_MASK
	.align		4
.L_770:
        /*0018*/ 	.byte	0x03, 0x50
        /*001a*/ 	.short	0x0000


	//----- nvinfo : EIATTR_MAXREG_COUNT
	.align		4
        /*001c*/ 	.byte	0x03, 0x1b
        /*001e*/ 	.short	0x0080


	//----- nvinfo : EIATTR_MERCURY_ISA_VERSION
	.align		4
        /*0020*/ 	.byte	0x03, 0x5f
        /*0022*/ 	.short	0x0101


	//----- nvinfo : EIATTR_VRC_CTA_INIT_COUNT
	.align		4
        /*0024*/ 	.byte	0x02, 0x4a
	.zero		1
	.zero		1


	//----- nvinfo : EIATTR_EXIT_INSTR_OFFSETS
	.align		4
        /*0028*/ 	.byte	0x04, 0x1c
        /*002a*/ 	.short	(.L_772 - .L_771)


	//   ....[0]....
.L_771:
        /*002c*/ 	.word	0x00000010


	//----- nvinfo : EIATTR_MAX_THREADS
	.align		4
.L_772:
        /*0030*/ 	.byte	0x04, 0x05
        /*0032*/ 	.short	(.L_774 - .L_773)
.L_773:
        /*0034*/ 	.word	0x00000200
        /*0038*/ 	.word	0x00000001
        /*003c*/ 	.word	0x00000001


	//----- nvinfo : EIATTR_CBANK_PARAM_SIZE
	.align		4
.L_774:
        /*0040*/ 	.byte	0x03, 0x19
        /*0042*/ 	.short	0x0a00


	//----- nvinfo : EIATTR_PARAM_CBANK
	.align		4
        /*0044*/ 	.byte	0x04, 0x0a
        /*0046*/ 	.short	(.L_776 - .L_775)
	.align		4
.L_775:
        /*0048*/ 	.word	index@(.nv.constant0._ZN7cutlass13device_kernelIN5flash11enable_sm90INS1_16FlashAttnFwdSm90INS1_25CollectiveMainloopFwdSm90ILi2EN4cute5tupleIJNS5_1CILi1EEES8_S8_EEENS6_IJNS7_ILi192EEESA_NS7_ILi64EEEEEELi64ENS_6half_tEfNS_4arch4Sm90ELb0ELb0ELb1ELb0ELb0ELb0ELb0ELb0ELb1ELb1ELb0ELb0EEENS1_21CollectiveEpilogueFwdINS6_IJSA_SB_SA_EEES9_SD_SF_Li384ELb0ELb1ELb0ELb0EEENS1_29StaticPersistentTileSchedulerILb0EEEEEEEEEvNT_6ParamsE)
        /*004c*/ 	.short	0x0380
        /*004e*/ 	.short	0x0a00


	//----- nvinfo : EIATTR_SW_WAR
	.align		4
.L_776:
        /*0050*/ 	.byte	0x04, 0x36
        /*0052*/ 	.short	(.L_778 - .L_777)
.L_777:
        /*0054*/ 	.word	0x00000008
.L_778:


//--------------------- .nv.info._ZN7cutlass13device_kernelIN5flash11enable_sm90INS1_16FlashAttnFwdSm90INS1_25CollectiveMainloopFwdSm90ILi2EN4cute5tupleIJNS5_1CILi1EEES8_S8_EEENS6_IJNS7_ILi192EEESA_NS7_ILi64EEEEEELi64ENS_6half_tEfNS_4arch4Sm90ELb0ELb0ELb1ELb1ELb0ELb0ELb0ELb0ELb1ELb1ELb0ELb0EEENS1_21CollectiveEpilogueFwdINS6_IJSA_SB_SA_EEES9_SD_SF_Li384ELb1ELb1ELb0ELb0EEENS1_36VarlenDynamicPersistentTileSchedulerILi192ELi192ELi384ELi128ELb0ELb1ELb1ELb0ELb1ELb1EEEEEEEEEvNT_6ParamsE --------------------------
	.section	.nv.info._ZN7cutlass13device_kernelIN5flash11enable_sm90INS1_16FlashAttnFwdSm90INS1_25CollectiveMainloopFwdSm90ILi2EN4cute5tupleIJNS5_1CILi1EEES8_S8_EEENS6_IJNS7_ILi192EEESA_NS7_ILi64EEEEEELi64ENS_6half_tEfNS_4arch4Sm90ELb0ELb0ELb1ELb1ELb0ELb0ELb0ELb0ELb1ELb1ELb0ELb0EEENS1_21CollectiveEpilogueFwdINS6_IJSA_SB_SA_EEES9_SD_SF_Li384ELb1ELb1ELb0ELb0EEENS1_36VarlenDynamicPersistentTileSchedulerILi192ELi192ELi384ELi128ELb0ELb1ELb1ELb0ELb1ELb1EEEEEEEEEvNT_6ParamsE,"",@"SHT_CUDA_INFO"
	.sectionflags	@""
	.align	4


	//----- nvinfo : EIATTR_CUDA_API_VERSION
	.align		4
        /*0000*/ 	.byte	0x04, 0x37
        /*0002*/ 	.short	(.L_780 - .L_779)
.L_779:
        /*0004*/ 	.word	0x00000082


	//----- nvinfo : EIATTR_KPARAM_INFO
	.align		4
.L_780:
        /*0008*/ 	.byte	0x04, 0x17
        /*000a*/ 	.short	(.L_782 - .L_781)
.L_781:
        /*000c*/ 	.word	0x00000000
        /*0010*/ 	.short	0x0000
        /*0012*/ 	.short	0x0000
        /*0014*/ 	.byte	0x00, 0xf0, 0x01, 0x2a


	//----- nvinfo : EIATTR_SPARSE_MMA_MASK
	.align		4
.L_782:
        /*0018*/ 	.byte	0x03, 0x50
        /*001a*/ 	.short	0x0000


	//----- nvinfo : EIATTR_MAXREG_COUNT
	.align		4
        /*001c*/ 	.byte	0x03, 0x1b
        /*001e*/ 	.short	0x0080


	//----- nvinfo : EIATTR_MERCURY_ISA_VERSION
	.align		4
        /*0020*/ 	.byte	0x03, 0x5f
        /*0022*/ 	.short	0x0101


	//----- nvinfo : EIATTR_VRC_CTA_INIT_COUNT
	.align		4
        /*0024*/ 	.byte	0x02, 0x4a
	.zero		1
	.zero		1


	//----- nvinfo : EIATTR_EXIT_INSTR_OFFSETS
	.align		4
        /*0028*/ 	.byte	0x04, 0x1c
        /*002a*/ 	.short	(.L_784 - .L_783)


	//   ....[0]....
.L_783:
        /*002c*/ 	.word	0x00000010


	//----- nvinfo : EIATTR_MAX_THREADS
	.align		4
.L_784:
        /*0030*/ 	.byte	0x04, 0x05
        /*0032*/ 	.short	(.L_786 - .L_785)
.L_785:
        /*0034*/ 	.word	0x00000200
        /*0038*/ 	.word	0x00000001
        /*003c*/ 	.word	0x00000001


	//----- nvinfo : EIATTR_CBANK_PARAM_SIZE
	.align		4
.L_786:
        /*0040*/ 	.byte	0x03, 0x19
        /*0042*/ 	.short	0x0a80


	//----- nvinfo : EIATTR_PARAM_CBANK
	.align		4
        /*0044*/ 	.byte	0x04, 0x0a
        /*0046*/ 	.short	(.L_788 - .L_787)
	.align		4
.L_787:
        /*0048*/ 	.word	index@(.nv.constant0._ZN7cutlass13device_kernelIN5flash11enable_sm90INS1_16FlashAttnFwdSm90INS1_25CollectiveMainloopFwdSm90ILi2EN4cute5tupleIJNS5_1CILi1EEES8_S8_EEENS6_IJNS7_ILi192EEESA_NS7_ILi64EEEEEELi64ENS_6half_tEfNS_4arch4Sm90ELb0ELb0ELb1ELb1ELb0ELb0ELb0ELb0ELb1ELb1ELb0ELb0EEENS1_21CollectiveEpilogueFwdINS6_IJSA_SB_SA_EEES9_SD_SF_Li384ELb1ELb1ELb0ELb0EEENS1_36VarlenDynamicPersistentTileSchedulerILi192ELi192ELi384ELi128ELb0ELb1ELb1ELb0ELb1ELb1EEEEEEEEEvNT_6ParamsE)
        /*004c*/ 	.short	0x0380
        /*004e*/ 	.short	0x0a80


	//----- nvinfo : EIATTR_SW_WAR
	.align		4
.L_788:
        /*0050*/ 	.byte	0x04, 0x36
        /*0052*/ 	.short	(.L_790 - .L_789)
.L_789:
        /*0054*/ 	.word	0x00000008
.L_790:


//--------------------- .nv.info._ZN7cutlass13device_kernelIN5flash11enable_sm90INS1_16FlashAttnFwdSm90INS1_25CollectiveMainloopFwdSm90ILi2EN4cute5tupleIJNS5_1CILi1EEES8_S8_EEENS6_IJNS7_ILi192EEESA_NS7_ILi64EEEEEELi64ENS_6half_tEfNS_4arch4Sm90ELb0ELb0ELb1ELb1ELb0ELb1ELb0ELb0ELb1ELb1ELb0ELb0EEENS1_21CollectiveEpilogueFwdINS6_IJSA_SB_SA_EEES9_SD_SF_Li384ELb1ELb1ELb0ELb0EEENS1_36VarlenDynamicPersistentTileSchedulerILi192ELi192ELi384ELi128ELb0ELb1ELb1ELb0ELb1ELb1EEEEEEEEEvNT_6ParamsE --------------------------
	.section	.nv.info._ZN7cutlass13device_kernelIN5flash11enable_sm90INS1_16FlashAttnFwdSm90INS1_25CollectiveMainloopFwdSm90ILi2EN4cute5tupleIJNS5_1CILi1EEES8_S8_EEENS6_IJNS7_ILi192EEESA_NS7_ILi64EEEEEELi64ENS_6half_tEfNS_4arch4Sm90ELb0ELb0ELb1ELb1ELb0ELb1ELb0ELb0ELb1ELb1ELb0ELb0EEENS1_21CollectiveEpilogueFwdINS6_IJSA_SB_SA_EEES9_SD_SF_Li384ELb1ELb1ELb0ELb0EEENS1_36VarlenDynamicPersistentTileSchedulerILi192ELi192ELi384ELi128ELb0ELb1ELb1ELb0ELb1ELb1EEEEEEEEEvNT_6ParamsE,"",@"SHT_CUDA_INFO"
	.sectionflags	@""
	.align	4


	//----- nvinfo : EIATTR_CUDA_API_VERSION
	.align		4
        /*0000*/ 	.byte	0x04, 0x37
        /*0002*/ 	.short	(.L_792 - .L_791)
.L_791:
        /*0004*/ 	.word	0x00000082


	//----- nvinfo : EIATTR_KPARAM_INFO
	.align		4
.L_792:
        /*0008*/ 	.byte	0x04, 0x17
        /*000a*/ 	.short	(.L_794 - .L_793)
.L_793:
        /*000c*/ 	.word	0x00000000
        /*0010*/ 	.short	0x0000
        /*0012*/ 	.short	0x0000
        /*0014*/ 	.byte	0x00, 0xf0, 0x01, 0x2a


	//----- nvinfo : EIATTR_SPARSE_MMA_MASK
	.align		4
.L_794:
        /*0018*/ 	.byte	0x03, 0x50
        /*001a*/ 	.short	0x0000


	//----- nvinfo : EIATTR_MAXREG_COUNT
	.align		4
        /*001c*/ 	.byte	0x03, 0x1b
        /*001e*/ 	.short	0x0080


	//----- nvinfo : EIATTR_MERCURY_ISA_VERSION
	.align		4
        /*0020*/ 	.byte	0x03, 0x5f
        /*0022*/ 	.short	0x0101


	//----- nvinfo : EIATTR_VRC_CTA_INIT_COUNT
	.align		4
        /*0024*/ 	.byte	0x02, 0x4a
	.zero		1
	.zero		1


	//----- nvinfo : EIATTR_EXIT_INSTR_OFFSETS
	.align		4
        /*0028*/ 	.byte	0x04, 0x1c
        /*002a*/ 	.short	(.L_796 - .L_795)


	//   ....[0]....
.L_795:
        /*002c*/ 	.word	0x00000010


	//----- nvinfo : EIATTR_MAX_THREADS
	.align		4
.L_796:
        /*0030*/ 	.byte	0x04, 0x05
        /*0032*/ 	.short	(.L_798 - .L_797)
.L_797:
        /*0034*/ 	.word	0x00000200
        /*0038*/ 	.word	0x00000001
        /*003c*/ 	.word	0x00000001


	//----- nvinfo : EIATTR_CBANK_PARAM_SIZE
	.align		4
.L_798:
        /*0040*/ 	.byte	0x03, 0x19
        /*0042*/ 	.short	0x0a80


	//----- nvinfo : EIATTR_PARAM_CBANK
	.align		4
        /*0044*/ 	.byte	0x04, 0x0a
        /*0046*/ 	.short	(.L_800 - .L_799)
	.align		4
.L_799:
        /*0048*/ 	.word	index@(.nv.constant0._ZN7cutlass13device_kernelIN5flash11enable_sm90INS1_16FlashAttnFwdSm90INS1_25CollectiveMainloopFwdSm90ILi2EN4cute5tupleIJNS5_1CILi1EEES8_S8_EEENS6_IJNS7_ILi192EEESA_NS7_ILi64EEEEEELi64ENS_6half_tEfNS_4arch4Sm90ELb0ELb0ELb1ELb1ELb0ELb1ELb0ELb0ELb1ELb1ELb0ELb0EEENS1_21CollectiveEpilogueFwdINS6_IJSA_SB_SA_EEES9_SD_SF_Li384ELb1ELb1ELb0ELb0EEENS1_36VarlenDynamicPersistentTileSchedulerILi192ELi192ELi384ELi128ELb0ELb1ELb1ELb0ELb1ELb1EEEEEEEEEvNT_6ParamsE)
        /*004c*/ 	.short	0x0380
        /*004e*/ 	.short	0x0a80


	//----- nvinfo : EIATTR_SW_WAR
	.align		4
.L_800:
        /*0050*/ 	.byte	0x04, 0x36
        /*0052*/ 	.short	(.L_802 - .L_801)
.L_801:
        /*0054*/ 	.word	0x00000008
.L_802:


//--------------------- .nv.info._ZN7cutlass13device_kernelIN5flash11enable_sm90INS1_16FlashAttnFwdSm90INS1_25CollectiveMainloopFwdSm90ILi2EN4cute5tupleIJNS5_1CILi1EEES8_S8_EEENS6_IJNS7_ILi192EEENS7_ILi128EEENS7_ILi64EEEEEELi64ENS_6half_tEfNS_4arch4Sm90ELb0ELb1ELb1ELb0ELb0ELb0ELb0ELb1ELb1ELb1ELb0ELb0EEENS1_21CollectiveEpilogueFwdINS6_IJSA_SC_SB_EEES9_SE_SG_Li384ELb0ELb1ELb0ELb0EEENS1_30DynamicPersistentTileSchedulerILi384ELi128ELb0ELb1ELb1EEEEEEEEEvNT_6ParamsE --------------------------
	.section	.nv.info._ZN7cutlass13device_kernelIN5flash11enable_sm90INS1_16FlashAttnFwdSm90INS1_25CollectiveMainloopFwdSm90ILi2EN4cute5tupleIJNS5_1CILi1EEES8_S8_EEENS6_IJNS7_ILi192EEENS7_ILi128EEENS7_ILi64EEEEEELi64ENS_6half_tEfNS_4arch4Sm90ELb0ELb1ELb1ELb0ELb0ELb0ELb0ELb1ELb1ELb1ELb0ELb0EEENS1_21CollectiveEpilogueFwdINS6_IJSA_SC_SB_EEES9_SE_SG_Li384ELb0ELb1ELb0ELb0EEENS1_30DynamicPersistentTileSchedulerILi384ELi128ELb0ELb1ELb1EEEEEEEEEvNT_6ParamsE,"",@"SHT_CUDA_INFO"
	.sectionflags	@""
	.align	4


	//----- nvinfo : EIATTR_CUDA_API_VERSION
	.align		4
        /*0000*/ 	.byte	0x04, 0x37
        /*0002*/ 	.short	(.L_804 - .L_803)
.L_803:
        /*0004*/ 	.word	0x00000082


	//----- nvinfo : EIATTR_KPARAM_INFO
	.align		4
.L_804:
        /*0008*/ 	.byte	0x04, 0x17
        /*000a*/ 	.short	(.L_806 - .L_805)
.L_805:
        /*000c*/ 	.word	0x00000000
        /*0010*/ 	.short	0x0000
        /*0012*/ 	.short	0x0000
        /*0014*/ 	.byte	0x00, 0xf0, 0x01, 0x2a


	//----- nvinfo : EIATTR_SPARSE_MMA_MASK
	.align		4
.L_806:
        /*0018*/ 	.byte	0x03, 0x50
        /*001a*/ 	.short	0x0000


	//----- nvinfo : EIATTR_MAXREG_COUNT
	.align		4
        /*001c*/ 	.byte	0x03, 0x1b
        /*001e*/ 	.short	0x0080


	//----- nvinfo : EIATTR_MERCURY_ISA_VERSION
	.align		4
        /*0020*/ 	.byte	0x03, 0x5f
        /*0022*/ 	.short	0x0101


	//----- nvinfo : EIATTR_VRC_CTA_INIT_COUNT
	.align		4
        /*0024*/ 	.byte	0x02, 0x4a
	.zero		1
	.zero		1


	//----- nvinfo : EIATTR_EXIT_INSTR_OFFSETS
	.align		4
        /*0028*/ 	.byte	0x04, 0x1c
        /*002a*/ 	.short	(.L_808 - .L_807)


	//   ....[0]....
.L_807:
        /*002c*/ 	.word	0x00000010


	//----- nvinfo : EIATTR_MAX_THREADS
	.align		4
.L_808:
        /*0030*/ 	.byte	0x04, 0x05
        /*0032*/ 	.short	(.L_810 - .L_809)
.L_809:
        /*0034*/ 	.word	0x00000200
        /*0038*/ 	.word	0x00000001
        /*003c*/ 	.word	0x00000001


	//----- nvinfo : EIATTR_CBANK_PARAM_SIZE
	.align		4
.L_810:
        /*0040*/ 	.byte	0x03, 0x19
        /*0042*/ 	.short	0x0a80


	//----- nvinfo : EIATTR_PARAM_CBANK
	.align		4
        /*0044*/ 	.byte	0x04, 0x0a
        /*0046*/ 	.short	(.L_812 - .L_811)
	.align		4
.L_811:
        /*0048*/ 	.word	index@(.nv.constant0._ZN7cutlass13device_kernelIN5flash11enable_sm90INS1_16FlashAttnFwdSm90INS1_25CollectiveMainloopFwdSm90ILi2EN4cute5tupleIJNS5_1CILi1EEES8_S8_EEENS6_IJNS7_ILi192EEENS7_ILi128EEENS7_ILi64EEEEEELi64ENS_6half_tEfNS_4arch4Sm90ELb0ELb1ELb1ELb0ELb0ELb0ELb0ELb1ELb1ELb1ELb0ELb0EEENS1_21CollectiveEpilogueFwdINS6_IJSA_SC_SB_EEES9_SE_SG_Li384ELb0ELb1ELb0ELb0EEENS1_30DynamicPersistentTileSchedulerILi384ELi128ELb0ELb1ELb1EEEEEEEEEvNT_6ParamsE)
        /*004c*/ 	.short	0x0380
        /*004e*/ 	.short	0x0a80


	//----- nvinfo : EIATTR_SW_WAR
	.align		4
.L_812:
        /*0050*/ 	.byte	0x04, 0x36
        /*0052*/ 	.short	(.L_814 - .L_813)
.L_813:
        /*0054*/ 	.word	0x00000008
.L_814:


//--------------------- .nv.info._ZN7cutlass13device_kernelIN5flash11enable_sm90INS1_16FlashAttnFwdSm90INS1_25CollectiveMainloopFwdSm90ILi2EN4cute5tupleIJNS5_1CILi1EEES8_S8_EEENS6_IJNS7_ILi192EEENS7_ILi128EEENS7_ILi64EEEEEELi64ENS_6half_tEfNS_4arch4Sm90ELb0ELb1ELb1ELb1ELb0ELb0ELb0ELb1ELb1ELb1ELb0ELb0EEENS1_21CollectiveEpilogueFwdINS6_IJSA_SC_SB_EEES9_SE_SG_Li384ELb1ELb1ELb0ELb0EEENS1_36VarlenDynamicPersistentTileSchedulerILi192ELi128ELi384ELi128ELb0ELb1ELb1ELb1ELb0ELb1EEEEEEEEEvNT_6ParamsE --------------------------
	.section	.nv.info._ZN7cutlass13device_kernelIN5flash11enable_sm90INS1_16FlashAttnFwdSm90INS1_25CollectiveMainloopFwdSm90ILi2EN4cute5tupleIJNS5_1CILi1EEES8_S8_EEENS6_IJNS7_ILi192EEENS7_ILi128EEENS7_ILi64EEEEEELi64ENS_6half_tEfNS_4arch4Sm90ELb0ELb1ELb1ELb1ELb0ELb0ELb0ELb1ELb1ELb1ELb0ELb0EEENS1_21CollectiveEpilogueFwdINS6_IJSA_SC_SB_EEES9_SE_SG_Li384ELb1ELb1ELb0ELb0EEENS1_36VarlenDynamicPersistentTileSchedulerILi192ELi128ELi384ELi128ELb0ELb1ELb1ELb1ELb0ELb1EEEEEEEEEvNT_6ParamsE,"",@"SHT_CUDA_INFO"
	.sectionflags	@""
	.align	4


	//----- nvinfo : EIATTR_CUDA_API_VERSION
	.align		4
        /*0000*/ 	.byte	0x04, 0x37
        /*0002*/ 	.short	(.L_816 - .L_815)
.L_815:
        /*0004*/ 	.word	0x00000082


	//----- nvinfo : EIATTR_KPARAM_INFO
	.align		4
.L_816:
        /*0008*/ 	.byte	0x04, 0x17
        /*000a*/ 	.short	(.L_818 - .L_817)
.L_817:
        /*000c*/ 	.word	0x00000000
        /*0010*/ 	.short	0x0000
        /*0012*/ 	.short	0x0000
        /*0014*/ 	.byte	0x00, 0xf0, 0x01, 0x2a


	//----- nvinfo : EIATTR_SPARSE_MMA_MASK
	.align		4
.L_818:
        /*0018*/ 	.byte	0x03, 0x50
        /*001a*/ 	.short	0x0000


	//----- nvinfo : EIATTR_MAXREG_COUNT
	.align		4
        /*001c*/ 	.byte	0x03, 0x1b
        /*001e*/ 	.short	0x0080


	//----- nvinfo : EIATTR_MERCURY_ISA_VERSION
	.align		4
        /*0020*/ 	.byte	0x03, 0x5f
        /*0022*/ 	.short	0x0101


	//----- nvinfo : EIATTR_VRC_CTA_INIT_COUNT
	.align		4
        /*0024*/ 	.byte	0x02, 0x4a
	.zero		1
	.zero		1


	//----- nvinfo : EIATTR_EXIT_INSTR_OFFSETS
	.align		4
        /*0028*/ 	.byte	0x04, 0x1c
        /*002a*/ 	.short	(.L_820 - .L_819)


	//   ....[0]....
.L_819:
        /*002c*/ 	.word	0x00000010


	//----- nvinfo : EIATTR_MAX_THREADS
	.align		4
.L_820:
        /*0030*/ 	.byte	0x04, 0x05
        /*0032*/ 	.short	(.L_822 - .L_821)
.L_821:
        /*0034*/ 	.word	0x00000200
        /*0038*/ 	.word	0x00000001
        /*003c*/ 	.word	0x00000001


	//----- nvinfo : EIATTR_CBANK_PARAM_SIZE
	.align		4
.L_822:
        /*0040*/ 	.byte	0x03, 0x19
        /*0042*/ 	.short	0x0a80


	//----- nvinfo : EIATTR_PARAM_CBANK
	.align		4
        /*0044*/ 	.byte	0x04, 0x0a
        /*0046*/ 	.short	(.L_824 - .L_823)
	.align		4
.L_823:
        /*0048*/ 	.word	index@(.nv.constant0._ZN7cutlass13device_kernelIN5flash11enable_sm90INS1_16FlashAttnFwdSm90INS1_25CollectiveMainloopFwdSm90ILi2EN4cute5tupleIJNS5_1CILi1EEES8_S8_EEENS6_IJNS7_ILi192EEENS7_ILi128EEENS7_ILi64EEEEEELi64ENS_6half_tEfNS_4arch4Sm90ELb0ELb1ELb1ELb1ELb0ELb0ELb0ELb1ELb1ELb1ELb0ELb0EEENS1_21CollectiveEpilogueFwdINS6_IJSA_SC_SB_EEES9_SE_SG_Li384ELb1ELb1ELb0ELb0EEENS1_36VarlenDynamicPersistentTileSchedulerILi192ELi128ELi384ELi128ELb0ELb1ELb1ELb1ELb0ELb1EEEEEEEEEvNT_6ParamsE)
        /*004c*/ 	.short	0x0380
        /*004e*/ 	.short	0x0a80


	//----- nvinfo : EIATTR_SW_WAR
	.align		4
.L_824:
        /*0050*/ 	.byte	0x04, 0x36
        /*0052*/ 	.short	(.L_826 - .L_825)
.L_825:
        /*0054*/ 	.word	0x00000008
.L_826:


//--------------------- .nv.info._ZN7cutlass13device_kernelIN5flash11enable_sm90INS1_16FlashAttnFwdSm90INS1_25CollectiveMainloopFwdSm90ILi2EN4cute5tupleIJNS5_1CILi1EEES8_S8_EEENS6_IJNS7_ILi192EEENS7_ILi128EEENS7_ILi64EEEEEELi64ENS_6half_tEfNS_4arch4Sm90ELb0ELb1ELb1ELb1ELb0ELb1ELb0ELb1ELb1ELb1ELb0ELb0EEENS1_21CollectiveEpilogueFwdINS6_IJSA_SC_SB_EEES9_SE_SG_Li384ELb1ELb1ELb0ELb0EEENS1_36VarlenDynamicPersistentTileSchedulerILi192ELi128ELi384ELi128ELb0ELb1ELb1ELb1ELb0ELb1EEEEEEEEEvNT_6ParamsE --------------------------
	.section	.nv.info._ZN7cutlass13device_kernelIN5flash11enable_sm90INS1_16FlashAttnFwdSm90INS1_25CollectiveMainloopFwdSm90ILi2EN4cute5tupleIJNS5_1CILi1EEES8_S8_EEENS6_IJNS7_ILi192EEENS7_ILi128EEENS7_ILi64EEEEEELi64ENS_6half_tEfNS_4arch4Sm90ELb0ELb1ELb1ELb1ELb0ELb1ELb0ELb1ELb1ELb1ELb0ELb0EEENS1_21CollectiveEpilogueFwdINS6_IJSA_SC_SB_EEES9_SE_SG_Li384ELb1ELb1ELb0ELb0EEENS1_36VarlenDynamicPersistentTileSchedulerILi192ELi128ELi384ELi128ELb0ELb1ELb1ELb1ELb0ELb1EEEEEEEEEvNT_6ParamsE,"",@"SHT_CUDA_INFO"
	.sectionflags	@""
	.align	4


	//----- nvinfo : EIATTR_CUDA_API_VERSION
	.align		4
        /*0000*/ 	.byte	0x04, 0x37
        /*0002*/ 	.short	(.L_828 - .L_827)
.L_827:
        /*0004*/ 	.word	0x00000082


	//----- nvinfo : EIATTR_KPARAM_INFO
	.align		4
.L_828:
        /*0008*/ 	.byte	0x04, 0x17
        /*000a*/ 	.short	(.L_830 - .L_829)
.L_829:
        /*000c*/ 	.word	0x00000000
        /*0010*/ 	.short	0x0000
        /*0012*/ 	.short	0x0000
        /*0014*/ 	.byte	0x00, 0xf0, 0x01, 0x2a


	//----- nvinfo : EIATTR_SPARSE_MMA_MASK
	.align		4
.L_830:
        /*0018*/ 	.byte	0x03, 0x50
        /*001a*/ 	.short	0x0000


	//----- nvinfo : EIATTR_MAXREG_COUNT
	.align		4
        /*001c*/ 	.byte	0x03, 0x1b
        /*001e*/ 	.short	0x0080


	//----- nvinfo : EIATTR_MERCURY_ISA_VERSION
	.align		4
        /*0020*/ 	.byte	0x03, 0x5f
        /*0022*/ 	.short	0x0101


	//----- nvinfo : EIATTR_VRC_CTA_INIT_COUNT
	.align		4
        /*0024*/ 	.byte	0x02, 0x4a
	.zero		1
	.zero		1


	//----- nvinfo : EIATTR_EXIT_INSTR_OFFSETS
	.align		4
        /*0028*/ 	.byte	0x04, 0x1c
        /*002a*/ 	.short	(.L_832 - .L_831)


	//   ....[0]....
.L_831:
        /*002c*/ 	.word	0x00000010


	//----- nvinfo : EIATTR_MAX_THREADS
	.align		4
.L_832:
        /*0030*/ 	.byte	0x04, 0x05
        /*0032*/ 	.short	(.L_834 - .L_833)
.L_833:
        /*0034*/ 	.word	0x00000200
        /*0038*/ 	.word	0x00000001
        /*003c*/ 	.word	0x00000001


	//----- nvinfo : EIATTR_CBANK_PARAM_SIZE
	.align		4
.L_834:
        /*0040*/ 	.byte	0x03, 0x19
        /*0042*/ 	.short	0x0a80


	//----- nvinfo : EIATTR_PARAM_CBANK
	.align		4
        /*0044*/ 	.byte	0x04, 0x0a
        /*0046*/ 	.short	(.L_836 - .L_835)
	.align		4
.L_835:
        /*0048*/ 	.word	index@(.nv.constant0._ZN7cutlass13device_kernelIN5flash11enable_sm90INS1_16FlashAttnFwdSm90INS1_25CollectiveMainloopFwdSm90ILi2EN4cute5tupleIJNS5_1CILi1EEES8_S8_EEENS6_IJNS7_ILi192EEENS7_ILi128EEENS7_ILi64EEEEEELi64ENS_6half_tEfNS_4arch4Sm90ELb0ELb1ELb1ELb1ELb0ELb1ELb0ELb1ELb1ELb1ELb0ELb0EEENS1_21CollectiveEpilogueFwdINS6_IJSA_SC_SB_EEES9_SE_SG_Li384ELb1ELb1ELb0ELb0EEENS1_36VarlenDynamicPersistentTileSchedulerILi192ELi128ELi384ELi128ELb0ELb1ELb1ELb1ELb0ELb1EEEEEEEEEvNT_6ParamsE)
        /*004c*/ 	.short	0x0380
        /*004e*/ 	.short	0x0a80


	//----- nvinfo : EIATTR_SW_WAR
	.align		4
.L_836:
        /*0050*/ 	.byte	0x04, 0x36
        /*0052*/ 	.short	(.L_838 - .L_837)
.L_837:
        /*0054*/ 	.word	0x00000008
.L_838:


//--------------------- .nv.info._ZN7cutlass13device_kernelIN5flash11enable_sm90INS1_16FlashAttnFwdSm90INS1_25CollectiveMainloopFwdSm90ILi2EN4cute5tupleIJNS5_1CILi1EEES8_S8_EEENS6_IJNS7_ILi192EEENS7_ILi128EEENS7_ILi64EEEEEELi64ENS_6half_tEfNS_4arch4Sm90ELb1ELb0ELb1ELb0ELb0ELb0ELb0ELb1ELb1ELb1ELb0ELb0EEENS1_21CollectiveEpilogueFwdINS6_IJSA_SC_SB_EEES9_SE_SG_Li384ELb0ELb1ELb0ELb0EEENS1_30DynamicPersistentTileSchedulerILi384ELi128ELb0ELb1ELb1EEEEEEEEEvNT_6ParamsE --------------------------
	.section	.nv.info._ZN7cutlass13device_kernelIN5flash11enable_sm90INS1_16FlashAttnFwdSm90INS1_25CollectiveMainloopFwdSm90ILi2EN4cute5tupleIJNS5_1CILi1EEES8_S8_EEENS6_IJNS7_ILi192EEENS7_ILi128EEENS7_ILi64EEEEEELi64ENS_6half_tEfNS_4arch4Sm90ELb1ELb0ELb1ELb0ELb0ELb0ELb0ELb1ELb1ELb1ELb0ELb0EEENS1_21CollectiveEpilogueFwdINS6_IJSA_SC_SB_EEES9_SE_SG_Li384ELb0ELb1ELb0ELb0EEENS1_30DynamicPersistentTileSchedulerILi384ELi128ELb0ELb1ELb1EEEEEEEEEvNT_6ParamsE,"",@"SHT_CUDA_INFO"
	.sectionflags	@""
	.align	4


	//----- nvinfo : EIATTR_CUDA_API_VERSION
	.align		4
        /*0000*/ 	.byte	0x04, 0x37
        /*0002*/ 	.short	(.L_840 - .L_839)
.L_839:
        /*0004*/ 	.word	0x00000082


	//----- nvinfo : EIATTR_KPARAM_INFO
	.align		4
.L_840:
        /*0008*/ 	.byte	0x04, 0x17
        /*000a*/ 	.short	(.L_842 - .L_841)
.L_841:
        /*000c*/ 	.word	0x00000000
        /*0010*/ 	.short	0x0000
        /*0012*/ 	.short	0x0000
        /*0014*/ 	.byte	0x00, 0xf0, 0x01, 0x2a


	//----- nvinfo : EIATTR_SPARSE_MMA_MASK
	.align		4
.L_842:
        /*0018*/ 	.byte	0x03, 0x50
        /*001a*/ 	.short	0x0000


	//----- nvinfo : EIATTR_MAXREG_COUNT
	.align		4
        /*001c*/ 	.byte	0x03, 0x1b
        /*001e*/ 	.short	0x0080


	//----- nvinfo : EIATTR_MERCURY_ISA_VERSION
	.align		4
        /*0020*/ 	.byte	0x03, 0x5f
        /*0022*/ 	.short	0x0101


	//----- nvinfo : EIATTR_VRC_CTA_INIT_COUNT
	.align		4
        /*0024*/ 	.byte	0x02, 0x4a
	.zero		1
	.zero		1


	//----- nvinfo : EIATTR_EXIT_INSTR_OFFSETS
	.align		4
        /*0028*/ 	.byte	0x04, 0x1c
        /*002a*/ 	.short	(.L_844 - .L_843)


	//   ....[0]....
.L_843:
        /*002c*/ 	.word	0x00000010


	//----- nvinfo : EIATTR_MAX_THREADS
	.align		4
.L_844:
        /*0030*/ 	.byte	0x04, 0x05
        /*0032*/ 	.short	(.L_846 - .L_845)
.L_845:
        /*0034*/ 	.word	0x00000200
        /*0038*/ 	.word	0x00000001
        /*003c*/ 	.word	0x00000001


	//----- nvinfo : EIATTR_CBANK_PARAM_SIZE
	.align		4
.L_846:
        /*0040*/ 	.byte	0x03, 0x19
        /*0042*/ 	.short	0x0a80


	//----- nvinfo : EIATTR_PARAM_CBANK
	.align		4
        /*0044*/ 	.byte	0x04, 0x0a
        /*0046*/ 	.short	(.L_848 - .L_847)
	.align		4
.L_847:
        /*0048*/ 	.word	index@(.nv.constant0._ZN7cutlass13device_kernelIN5flash11enable_sm90INS1_16FlashAttnFwdSm90INS1_25CollectiveMainloopFwdSm90ILi2EN4cute5tupleIJNS5_1CILi1EEES8_S8_EEENS6_IJNS7_ILi192EEENS7_ILi128EEENS7_ILi64EEEEEELi64ENS_6half_tEfNS_4arch4Sm90ELb1ELb0ELb1ELb0ELb0ELb0ELb0ELb1ELb1ELb1ELb0ELb0EEENS1_21CollectiveEpilogueFwdINS6_IJSA_SC_SB_EEES9_SE_SG_Li384ELb0ELb1ELb0ELb0EEENS1_30DynamicPersistentTileSchedulerILi384ELi128ELb0ELb1ELb1EEEEEEEEEvNT_6ParamsE)
        /*004c*/ 	.short	0x0380
        /*004e*/ 	.short	0x0a80


	//----- nvinfo : EIATTR_SW_WAR
	.align		4
.L_848:
        /*0050*/ 	.byte	0x04, 0x36
        /*0052*/ 	.short	(.L_850 - .L_849)
.L_849:
        /*0054*/ 	.word	0x00000008
.L_850:


//--------------------- .nv.info._ZN7cutlass13device_kernelIN5flash11enable_sm90INS1_16FlashAttnFwdSm90INS1_25CollectiveMainloopFwdSm90ILi2EN4cute5tupleIJNS5_1CILi1EEES8_S8_EEENS6_IJNS7_ILi192EEENS7_ILi128EEENS7_ILi64EEEEEELi64ENS_6half_tEfNS_4arch4Sm90ELb1ELb0ELb1ELb1ELb0ELb0ELb0ELb1ELb1ELb1ELb0ELb0EEENS1_21CollectiveEpilogueFwdINS6_IJSA_SC_SB_EEES9_SE_SG_Li384ELb1ELb1ELb0ELb0EEENS1_36VarlenDynamicPersistentTileSchedulerILi192ELi128ELi384ELi128ELb0ELb1ELb1ELb1ELb1ELb1EEEEEEEEEvNT_6ParamsE --------------------------
	.section	.nv.info._ZN7cutlass13device_kernelIN5flash11enable_sm90INS1_16FlashAttnFwdSm90INS1_25CollectiveMainloopFwdSm90ILi2EN4cute5tupleIJNS5_1CILi1EEES8_S8_EEENS6_IJNS7_ILi192EEENS7_ILi128EEENS7_ILi64EEEEEELi64ENS_6half_tEfNS_4arch4Sm90ELb1ELb0ELb1ELb1ELb0ELb0ELb0ELb1ELb1ELb1ELb0ELb0EEENS1_21CollectiveEpilogueFwdINS6_IJSA_SC_SB_EEES9_SE_SG_Li384ELb1ELb1ELb0ELb0EEENS1_36VarlenDynamicPersistentTileSchedulerILi192ELi128ELi384ELi128ELb0ELb1ELb1ELb1ELb1ELb1EEEEEEEEEvNT_6ParamsE,"",@"SHT_CUDA_INFO"
	.sectionflags	@""
	.align	4


	//----- nvinfo : EIATTR_CUDA_API_VERSION
	.align		4
        /*0000*/ 	.byte	0x04, 0x37
        /*0002*/ 	.short	(.L_852 - .L_851)
.L_851:
        /*0004*/ 	.word	0x00000082


	//----- nvinfo : EIATTR_KPARAM_INFO
	.align		4
.L_852:
        /*0008*/ 	.byte	0x04, 0x17
        /*000a*/ 	.short	(.L_854 - .L_853)
.L_853:
        /*000c*/ 	.word	0x00000000
        /*0010*/ 	.short	0x0000
        /*0012*/ 	.short	0x0000
        /*0014*/ 	.byte	0x00, 0xf0, 0x01, 0x2a


	//----- nvinfo : EIATTR_SPARSE_MMA_MASK
	.align		4
.L_854:
        /*0018*/ 	.byte	0x03, 0x50
        /*001a*/ 	.short	0x0000


	//----- nvinfo : EIATTR_MAXREG_COUNT
	.align		4
        /*001c*/ 	.byte	0x03, 0x1b
        /*001e*/ 	.short	0x0080


	//----- nvinfo : EIATTR_MERCURY_ISA_VERSION
	.align		4
        /*0020*/ 	.byte	0x03, 0x5f
        /*0022*/ 	.short	0x0101


	//----- nvinfo : EIATTR_VRC_CTA_INIT_COUNT
	.align		4
        /*0024*/ 	.byte	0x02, 0x4a
	.zero		1
	.zero		1


	//----- nvinfo : EIATTR_EXIT_INSTR_OFFSETS
	.align		4
        /*0028*/ 	.byte	0x04, 0x1c
        /*002a*/ 	.short	(.L_856 - .L_855)


	//   ....[0]....
.L_855:
        /*002c*/ 	.word	0x00000010


	//----- nvinfo : EIATTR_MAX_THREADS
	.align		4
.L_856:
        /*0030*/ 	.byte	0x04, 0x05
        /*0032*/ 	.short	(.L_858 - .L_857)
.L_857:
        /*0034*/ 	.word	0x00000200
        /*0038*/ 	.word	0x00000001
        /*003c*/ 	.word	0x00000001


	//----- nvinfo : EIATTR_CBANK_PARAM_SIZE
	.align		4
.L_858:
        /*0040*/ 	.byte	0x03, 0x19
        /*0042*/ 	.short	0x0a80


	//----- nvinfo : EIATTR_PARAM_CBANK
	.align		4
        /*0044*/ 	.byte	0x04, 0x0a
        /*0046*/ 	.short	(.L_860 - .L_859)
	.align		4
.L_859:
        /*0048*/ 	.word	index@(.nv.constant0._ZN7cutlass13device_kernelIN5flash11enable_sm90INS1_16FlashAttnFwdSm90INS1_25CollectiveMainloopFwdSm90ILi2EN4cute5tupleIJNS5_1CILi1EEES8_S8_EEENS6_IJNS7_ILi192EEENS7_ILi128EEENS7_ILi64EEEEEELi64ENS_6half_tEfNS_4arch4Sm90ELb1ELb0ELb1ELb1ELb0ELb0ELb0ELb1ELb1ELb1ELb0ELb0EEENS1_21CollectiveEpilogueFwdINS6_IJSA_SC_SB_EEES9_SE_SG_Li384ELb1ELb1ELb0ELb0EEENS1_36VarlenDynamicPersistentTileSchedulerILi192ELi128ELi384ELi128ELb0ELb1ELb1ELb1ELb1ELb1EEEEEEEEEvNT_6ParamsE)
        /*004c*/ 	.short	0x0380
        /*004e*/ 	.short	0x0a80


	//----- nvinfo : EIATTR_SW_WAR
	.align		4
.L_860:
        /*0050*/ 	.byte	0x04, 0x36
        /*0052*/ 	.short	(.L_862 - .L_861)
.L_861:
        /*0054*/ 	.word	0x00000008
.L_862:


//--------------------- .nv.info._ZN7cutlass13device_kernelIN5flash11enable_sm90INS1_16FlashAttnFwdSm90INS1_25CollectiveMainloopFwdSm90ILi2EN4cute5tupleIJNS5_1CILi1EEES8_S8_EEENS6_IJNS7_ILi192EEENS7_ILi128EEENS7_ILi64EEEEEELi64ENS_6half_tEfNS_4arch4Sm90ELb1ELb0ELb1ELb1ELb0ELb1ELb0ELb1ELb1ELb1ELb0ELb0EEENS1_21CollectiveEpilogueFwdINS6_IJSA_SC_SB_EEES9_SE_SG_Li384ELb1ELb1ELb0ELb0EEENS1_36VarlenDynamicPersistentTileSchedulerILi192ELi128ELi384ELi128ELb0ELb1ELb1ELb1ELb1ELb1EEEEEEEEEvNT_6ParamsE --------------------------
	.section	.nv.info._ZN7cutlass13device_kernelIN5flash11enable_sm90INS1_16FlashAttnFwdSm90INS1_25CollectiveMainloopFwdSm90ILi2EN4cute5tupleIJNS5_1CILi1EEES8_S8_EEENS6_IJNS7_ILi192EEENS7_ILi128EEENS7_ILi64EEEEEELi64ENS_6half_tEfNS_4arch4Sm90ELb1ELb0ELb1ELb1ELb0ELb1ELb0ELb1ELb1ELb1ELb0ELb0EEENS1_21CollectiveEpilogueFwdINS6_IJSA_SC_SB_EEES9_SE_SG_Li384ELb1ELb1ELb0ELb0EEENS1_36VarlenDynamicPersistentTileSchedulerILi192ELi128ELi384ELi128ELb0ELb1ELb1ELb1ELb1ELb1EEEEEEEEEvNT_6ParamsE,"",@"SHT_CUDA_INFO"
	.sectionflags	@""
	.align	4


	//----- nvinfo : EIATTR_CUDA_API_VERSION
	.align		4
        /*0000*/ 	.byte	0x04, 0x37
        /*0002*/ 	.short	(.L_864 - .L_863)
.L_863:
        /*0004*/ 	.word	0x00000082


	//----- nvinfo : EIATTR_KPARAM_INFO
	.align		4
.L_864:
        /*0008*/ 	.byte	0x04, 0x17
        /*000a*/ 	.short	(.L_866 - .L_865)
.L_865:
        /*000c*/ 	.word	0x00000000
        /*0010*/ 	.short	0x0000
        /*0012*/ 	.short	0x0000
        /*0014*/ 	.byte	0x00, 0xf0, 0x01, 0x2a


	//----- nvinfo : EIATTR_SPARSE_MMA_MASK
	.align		4
.L_866:
        /*0018*/ 	.byte	0x03, 0x50
        /*001a*/ 	.short	0x0000


	//----- nvinfo : EIATTR_MAXREG_COUNT
	.align		4
        /*001c*/ 	.byte	0x03, 0x1b
        /*001e*/ 	.short	0x0080


	//----- nvinfo : EIATTR_MERCURY_ISA_VERSION
	.align		4
        /*0020*/ 	.byte	0x03, 0x5f
        /*0022*/ 	.short	0x0101


	//----- nvinfo : EIATTR_VRC_CTA_INIT_COUNT
	.align		4
        /*0024*/ 	.byte	0x02, 0x4a
	.zero		1
	.zero		1


	//----- nvinfo : EIATTR_EXIT_INSTR_OFFSETS
	.align		4
        /*0028*/ 	.byte	0x04, 0x1c
        /*002a*/ 	.short	(.L_868 - .L_867)


	//   ....[0]....
.L_867:
        /*002c*/ 	.word	0x00000010


	//----- nvinfo : EIATTR_MAX_THREADS
	.align		4
.L_868:
        /*0030*/ 	.byte	0x04, 0x05
        /*0032*/ 	.short	(.L_870 - .L_869)
.L_869:
        /*0034*/ 	.word	0x00000200
        /*0038*/ 	.word	0x00000001
        /*003c*/ 	.word	0x00000001


	//----- nvinfo : EIATTR_CBANK_PARAM_SIZE
	.align		4
.L_870:
        /*0040*/ 	.byte	0x03, 0x19
        /*0042*/ 	.short	0x0a80


	//----- nvinfo : EIATTR_PARAM_CBANK
	.align		4
        /*0044*/ 	.byte	0x04, 0x0a
        /*0046*/ 	.short	(.L_872 - .L_871)
	.align		4
.L_871:
        /*0048*/ 	.word	index@(.nv.constant0._ZN7cutlass13device_kernelIN5flash11enable_sm90INS1_16FlashAttnFwdSm90INS1_25CollectiveMainloopFwdSm90ILi2EN4cute5tupleIJNS5_1CILi1EEES8_S8_EEENS6_IJNS7_ILi192EEENS7_ILi128EEENS7_ILi64EEEEEELi64ENS_6half_tEfNS_4arch4Sm90ELb1ELb0ELb1ELb1ELb0ELb1ELb0ELb1ELb1ELb1ELb0ELb0EEENS1_21CollectiveEpilogueFwdINS6_IJSA_SC_SB_EEES9_SE_SG_Li384ELb1ELb1ELb0ELb0EEENS1_36VarlenDynamicPersistentTileSchedulerILi192ELi128ELi384ELi128ELb0ELb1ELb1ELb1ELb1ELb1EEEEEEEEEvNT_6ParamsE)
        /*004c*/ 	.short	0x0380
        /*004e*/ 	.short	0x0a80


	//----- nvinfo : EIATTR_SW_WAR
	.align		4
.L_872:
        /*0050*/ 	.byte	0x04, 0x36
        /*0052*/ 	.short	(.L_874 - .L_873)
.L_873:
        /*0054*/ 	.word	0x00000008
.L_874:


//--------------------- .nv.callgraph             --------------------------
	.section	.nv.callgraph,"",@"SHT_CUDA_CALLGRAPH"
	.align	4
	.sectionentsize	8
	.align		4
        /*0000*/ 	.word	0x00000000
	.align		4
        /*0004*/ 	.word	0xffffffff
	.align		4
        /*0008*/ 	.word	0x00000000
	.align		4
        /*000c*/ 	.word	0xfffffffe
	.align		4
        /*0010*/ 	.word	0x00000000
	.align		4
        /*0014*/ 	.word	0xfffffffd
	.align		4
        /*0018*/ 	.word	0x00000000
	.align		4
        /*001c*/ 	.word	0xfffffffc


//--------------------- .nv.constant4             --------------------------
	.section	.nv.constant4,"a",@progbits
	.align	8
	.align		8
.nv.constant4:
        /*0000*/ 	.dword	_ZN82_INTERNAL_2ba0c958_46_flash_fwd_hdimall_fp16_softcap_packgqa_sm90_cu_21e1f8cb_36964cuda3std3__45__cpo5beginE
	.align		8
        /*0008*/ 	.dword	_ZN82_INTERNAL_2ba0c958_46_flash_fwd_hdimall_fp16_softcap_packgqa_sm90_cu_21e1f8cb_36964cuda3std3__45__cpo3endE
	.align		8
        /*0010*/ 	.dword	_ZN82_INTERNAL_2ba0c958_46_flash_fwd_hdimall_fp16_softcap_packgqa_sm90_cu_21e1f8cb_36964cuda3std3__45__cpo6cbeginE
	.align		8
        /*0018*/ 	.dword	_ZN82_INTERNAL_2ba0c958_46_flash_fwd_hdimall_fp16_softcap_packgqa_sm90_cu_21e1f8cb_36964cuda3std3__45__cpo4cendE
	.align		8
        /*0020*/ 	.dword	_ZN82_INTERNAL_2ba0c958_46_flash_fwd_hdimall_fp16_softcap_packgqa_sm90_cu_21e1f8cb_36964cuda3std3__484_GLOBAL__N__2ba0c958_46_flash_fwd_hdimall_fp16_softcap_packgqa_sm90_cu_21e1f8cb_36966ignoreE
	.align		8
        /*0028*/ 	.dword	_ZN82_INTERNAL_2ba0c958_46_flash_fwd_hdimall_fp16_softcap_packgqa_sm90_cu_21e1f8cb_36964cuda3std3__419piecewise_constructE
	.align		8
        /*0030*/ 	.dword	_ZN82_INTERNAL_2ba0c958_46_flash_fwd_hdimall_fp16_softcap_packgqa_sm90_cu_21e1f8cb_36964cuda3std3__48in_placeE
	.align		8
        /*0038*/ 	.dword	_ZN82_INTERNAL_2ba0c958_46_flash_fwd_hdimall_fp16_softcap_packgqa_sm90_cu_21e1f8cb_36964cuda3std6ranges3__45__cpo4swapE
	.align		8
        /*0040*/ 	.dword	_ZN82_INTERNAL_2ba0c958_46_flash_fwd_hdimall_fp16_softcap_packgqa_sm90_cu_21e1f8cb_36964cuda3std6ranges3__45__cpo9iter_moveE
	.align		8
        /*0048*/ 	.dword	_ZN82_INTERNAL_2ba0c958_46_flash_fwd_hdimall_fp16_softcap_packgqa_sm90_cu_21e1f8cb_36964cute7productE
	.align		8
        /*0050*/ 	.dword	_ZN82_INTERNAL_2ba0c958_46_flash_fwd_hdimall_fp16_softcap_packgqa_sm90_cu_21e1f8cb_36964cute1_E


//--------------------- .text._ZN7cutlass13device_kernelIN5flash11enable_sm90INS1_16FlashAttnFwdSm90INS1_25CollectiveMainloopFwdSm90ILi2EN4cute5tupleIJNS5_1CILi1EEES8_S8_EEENS6_IJNS7_ILi128EEENS7_ILi80EEENS7_ILi256EEEEEELi256ENS_6half_tEfNS_4arch4Sm90ELb0ELb0ELb1ELb0ELb0ELb0ELb0ELb1ELb1ELb1ELb0ELb0EEENS1_21CollectiveEpilogueFwdINS6_IJSA_SC_SB_EEES9_SE_SG_Li256ELb0ELb1ELb0ELb0EEENS1_29StaticPersistentTileSchedulerILb0EEEEEEEEEvNT_6ParamsE --------------------------
	.section	.text._ZN7cutlass13device_kernelIN5flash11enable_sm90INS1_16FlashAttnFwdSm90INS1_25CollectiveMainloopFwdSm90ILi2EN4cute5tupleIJNS5_1CILi1EEES8_S8_EEENS6_IJNS7_ILi128EEENS7_ILi80EEENS7_ILi256EEEEEELi256ENS_6half_tEfNS_4arch4Sm90ELb0ELb0ELb1ELb0ELb0ELb0ELb0ELb1ELb1ELb1ELb0ELb0EEENS1_21CollectiveEpilogueFwdINS6_IJSA_SC_SB_EEES9_SE_SG_Li256ELb0ELb1ELb0ELb0EEENS1_29StaticPersistentTileSchedulerILb0EEEEEEEEEvNT_6ParamsE,"ax",@progbits
	.align	128
.text._ZN7cutlass13device_kernelIN5flash11enable_sm90INS1_16FlashAttnFwdSm90INS1_25CollectiveMainloopFwdSm90ILi2EN4cute5tupleIJNS5_1CILi1EEES8_S8_EEENS6_IJNS7_ILi128EEENS7_ILi80EEENS7_ILi256EEEEEELi256ENS_6half_tEfNS_4arch4Sm90ELb0ELb0ELb1ELb0ELb0ELb0ELb0ELb1ELb1ELb1ELb0ELb0EEENS1_21CollectiveEpilogueFwdINS6_IJSA_SC_SB_EEES9_SE_SG_Li256ELb0ELb1ELb0ELb0EEENS1_29StaticPersistentTileSchedulerILb0EEEEEEEEEvNT_6ParamsE:
        .type           _ZN7cutlass13device_kernelIN5flash11enable_sm90INS1_16FlashAttnFwdSm90INS1_25CollectiveMainloopFwdSm90ILi2EN4cute5tupleIJNS5_1CILi1EEES8_S8_EEENS6_IJNS7_ILi128EEENS7_ILi80EEENS7_ILi256EEEEEELi256ENS_6half_tEfNS_4arch4Sm90ELb0ELb0ELb1ELb0ELb0ELb0ELb0ELb1ELb1ELb1ELb0ELb0EEENS1_21CollectiveEpilogueFwdINS6_IJSA_SC_SB_EEES9_SE_SG_Li256ELb0ELb1ELb0ELb0EEENS1_29StaticPersistentTileSchedulerILb0EEEEEEEEEvNT_6ParamsE,@function
        .size           _ZN7cutlass13device_kernelIN5flash11enable_sm90INS1_16FlashAttnFwdSm90INS1_25CollectiveMainloopFwdSm90ILi2EN4cute5tupleIJNS5_1CILi1EEES8_S8_EEENS6_IJNS7_ILi128EEENS7_ILi80EEENS7_ILi256EEEEEELi256ENS_6half_tEfNS_4arch4Sm90ELb0ELb0ELb1ELb0ELb0ELb0ELb0ELb1ELb1ELb1ELb0ELb0EEENS1_21CollectiveEpilogueFwdINS6_IJSA_SC_SB_EEES9_SE_SG_Li256ELb0ELb1ELb0ELb0EEENS1_29StaticPersistentTileSchedulerILb0EEEEEEEEEvNT_6ParamsE,(.L_x_48 - _ZN7cutlass13device_kernelIN5flash11enable_sm90INS1_16FlashAttnFwdSm90INS1_25CollectiveMainloopFwdSm90ILi2EN4cute5tupleIJNS5_1CILi1EEES8_S8_EEENS6_IJNS7_ILi128EEENS7_ILi80EEENS7_ILi256EEEEEELi256ENS_6half_tEfNS_4arch4Sm90ELb0ELb0ELb1ELb0ELb0ELb0ELb0ELb1ELb1ELb1ELb0ELb0EEENS1_21CollectiveEpilogueFwdINS6_IJSA_SC_SB_EEES9_SE_SG_Li256ELb0ELb1ELb0ELb0EEENS1_29StaticPersistentTileSchedulerILb0EEEEEEEEEvNT_6ParamsE)
        .other          _ZN7cutlass13device_kernelIN5flash11enable_sm90INS1_16FlashAttnFwdSm90INS1_25CollectiveMainloopFwdSm90ILi2EN4cute5tupleIJNS5_1CILi1EEES8_S8_EEENS6_IJNS7_ILi128EEENS7_ILi80EEENS7_ILi256EEEEEELi256ENS_6half_tEfNS_4arch4Sm90ELb0ELb0ELb1ELb0ELb0ELb0ELb0ELb1ELb1ELb1ELb0ELb0EEENS1_21CollectiveEpilogueFwdINS6_IJSA_SC_SB_EEES9_SE_SG_Li256ELb0ELb1ELb0ELb0EEENS1_29StaticPersistentTileSchedulerILb0EEEEEEEEEvNT_6ParamsE,@"STO_CUDA_ENTRY STV_DEFAULT"
_ZN7cutlass13device_kernelIN5flash11enable_sm90INS1_16FlashAttnFwdSm90INS1_25CollectiveMainloopFwdSm90ILi2EN4cute5tupleIJNS5_1CILi1EEES8_S8_EEENS6_IJNS7_ILi128EEENS7_ILi80EEENS7_ILi256EEEEEELi256ENS_6half_tEfNS_4arch4Sm90ELb0ELb0ELb1ELb0ELb0ELb0ELb0ELb1ELb1ELb1ELb0ELb0EEENS1_21CollectiveEpilogueFwdINS6_IJSA_SC_SB_EEES9_SE_SG_Li256ELb0ELb1ELb0ELb0EEENS1_29StaticPersistentTileSchedulerILb0EEEEEEEEEvNT_6ParamsE:
[----:B------:R-:W-:Y:S01]  /*0000*/  LDC R1, c[0x0][0x37c] ;  /* 0x0000df00ff017b82 */ /* 0x000fe20000000800 */
[----:B------:R-:W-:Y:S05]  /*0010*/  EXIT ;  /* 0x000000000000794d */ /* 0x000fea0003800000 */
.L_x_0:
[----:B------:R-:W-:-:S00]  /*0020*/  BRA `(.L_x_0) ;  /* 0xfffffffc00fc7947 */ /* 0x000fc0000383ffff */
[----:B------:R-:W-:-:S00]  /*0030*/  NOP ;  /* 0x0000000000007918 */ /* 0x000fc00000000000 */
        /* <DEDUP_REMOVED lines=12> */
.L_x_48:


//--------------------- .text._ZN7cutlass13device_kernelIN5flash11enable_sm90INS1_16FlashAttnFwdSm90INS1_25CollectiveMainloopFwdSm90ILi2EN4cute5tupleIJNS5_1CILi2EEENS7_ILi1EEES9_EEENS6_IJNS7_ILi128EEENS7_ILi80EEENS7_ILi256EEEEEELi256ENS_6half_tEfNS_4arch4Sm90ELb0ELb0ELb1ELb0ELb0ELb0ELb0ELb1ELb1ELb1ELb0ELb0EEENS1_21CollectiveEpilogueFwdINS6_IJSB_SD_SC_EEESA_SF_SH_Li256ELb0ELb1ELb0ELb0EEENS1_29StaticPersistentTileSchedulerILb0EEEEEEEEEvNT_6ParamsE --------------------------
	.section	.text._ZN7cutlass13device_kernelIN5flash11enable_sm90INS1_16FlashAttnFwdSm90INS1_25CollectiveMainloopFwdSm90ILi2EN4cute5tupleIJNS5_1CILi2EEENS7_ILi1EEES9_EEENS6_IJNS7_ILi128EEENS7_ILi80EEENS7_ILi256EEEEEELi256ENS_6half_tEfNS_4arch4Sm90ELb0ELb0ELb1ELb0ELb0ELb0ELb0ELb1ELb1ELb1ELb0ELb0EEENS1_21CollectiveEpilogueFwdINS6_IJSB_SD_SC_EEESA_SF_SH_Li256ELb0ELb1ELb0ELb0EEENS1_29StaticPersistentTileSchedulerILb0EEEEEEEEEvNT_6ParamsE,"ax",@progbits
	.align	128
.text._ZN7cutlass13device_kernelIN5flash11enable_sm90INS1_16FlashAttnFwdSm90INS1_25CollectiveMainloopFwdSm90ILi2EN4cute5tupleIJNS5_1CILi2EEENS7_ILi1EEES9_EEENS6_IJNS7_ILi128EEENS7_ILi80EEENS7_ILi256EEEEEELi256ENS_6half_tEfNS_4arch4Sm90ELb0ELb0ELb1ELb0ELb0ELb0ELb0ELb1ELb1ELb1ELb0ELb0EEENS1_21CollectiveEpilogueFwdINS6_IJSB_SD_SC_EEESA_SF_SH_Li256ELb0ELb1ELb0ELb0EEENS1_29StaticPersistentTileSchedulerILb0EEEEEEEEEvNT_6ParamsE:
        .type           _ZN7cutlass13device_kernelIN5flash11enable_sm90INS1_16FlashAttnFwdSm90INS1_25CollectiveMainloopFwdSm90ILi2EN4cute5tupleIJNS5_1CILi2EEENS7_ILi1EEES9_EEENS6_IJNS7_ILi128EEENS7_ILi80EEENS7_ILi256EEEEEELi256ENS_6half_tEfNS_4arch4Sm90ELb0ELb0ELb1ELb0ELb0ELb0ELb0ELb1ELb1ELb1ELb0ELb0EEENS1_21CollectiveEpilogueFwdINS6_IJSB_SD_SC_EEESA_SF_SH_Li256ELb0ELb1ELb0ELb0EEENS1_29StaticPersistentTileSchedulerILb0EEEEEEEEEvNT_6ParamsE,@function
        .size           _ZN7cutlass13device_kernelIN5flash11enable_sm90INS1_16FlashAttnFwdSm90INS1_25CollectiveMainloopFwdSm90ILi2EN4cute5tupleIJNS5_1CILi2EEENS7_ILi1EEES9_EEENS6_IJNS7_ILi128EEENS7_ILi80EEENS7_ILi256EEEEEELi256ENS_6half_tEfNS_4arch4Sm90ELb0ELb0ELb1ELb0ELb0ELb0ELb0ELb1ELb1ELb1ELb0ELb0EEENS1_21CollectiveEpilogueFwdINS6_IJSB_SD_SC_EEESA_SF_SH_Li256ELb0ELb1ELb0ELb0EEENS1_29StaticPersistentTileSchedulerILb0EEEEEEEEEvNT_6ParamsE,(.L_x_49 - _ZN7cutlass13device_kernelIN5flash11enable_sm90INS1_16FlashAttnFwdSm90INS1_25CollectiveMainloopFwdSm90ILi2EN4cute5tupleIJNS5_1CILi2EEENS7_ILi1EEES9_EEENS6_IJNS7_ILi128EEENS7_ILi80EEENS7_ILi256EEEEEELi256ENS_6half_tEfNS_4arch4Sm90ELb0ELb0ELb1ELb0ELb0ELb0ELb0ELb1ELb1ELb1ELb0ELb0EEENS1_21CollectiveEpilogueFwdINS6_IJSB_SD_SC_EEESA_SF_SH_Li256ELb0ELb1ELb0ELb0EEENS1_29StaticPersistentTileSchedulerILb0EEEEEEEEEvNT_6ParamsE)
        .other          _ZN7cutlass13device_kernelIN5flash11enable_sm90INS1_16FlashAttnFwdSm90INS1_25CollectiveMainloopFwdSm90ILi2EN4cute5tupleIJNS5_1CILi2EEENS7_ILi1EEES9_EEENS6_IJNS7_ILi128EEENS7_ILi80EEENS7_ILi256EEEEEELi256ENS_6half_tEfNS_4arch4Sm90ELb0ELb0ELb1ELb0ELb0ELb0ELb0ELb1ELb1ELb1ELb0ELb0EEENS1_21CollectiveEpilogueFwdINS6_IJSB_SD_SC_EEESA_SF_SH_Li256ELb0ELb1ELb0ELb0EEENS1_29StaticPersistentTileSchedulerILb0EEEEEEEEEvNT_6ParamsE,@"STO_CUDA_ENTRY STV_DEFAULT"
_ZN7cutlass13device_kernelIN5flash11enable_sm90INS1_16FlashAttnFwdSm90INS1_25CollectiveMainloopFwdSm90ILi2EN4cute5tupleIJNS5_1CILi2EEENS7_ILi1EEES9_EEENS6_IJNS7_ILi128EEENS7_ILi80EEENS7_ILi256EEEEEELi256ENS_6half_tEfNS_4arch4Sm90ELb0ELb0ELb1ELb0ELb0ELb0ELb0ELb1ELb1ELb1ELb0ELb0EEENS1_21CollectiveEpilogueFwdINS6_IJSB_SD_SC_EEESA_SF_SH_Li256ELb0ELb1ELb0ELb0EEENS1_29StaticPersistentTileSchedulerILb0EEEEEEEEEvNT_6ParamsE:
[----:B------:R-:W-:Y:S01]  /*0000*/  LDC R1, c[0x0][0x37c] ;  /* 0x0000df00ff017b82 */ /* 0x000fe20000000800 */
[----:B------:R-:W-:Y:S05]  /*0010*/  EXIT ;  /* 0x000000000000794d */ /* 0x000fea0003800000 */
.L_x_1:
        /* <DEDUP_REMOVED lines=14> */
.L_x_49:


//--------------------- .text._ZN7cutlass13device_kernelIN5flash11enable_sm90INS1_16FlashAttnFwdSm90INS1_25CollectiveMainloopFwdSm90ILi2EN4cute5tupleIJNS5_1CILi1EEES8_S8_EEENS6_IJNS7_ILi128EEENS7_ILi80EEENS7_ILi256EEEEEELi256ENS_6half_tEfNS_4arch4Sm90ELb0ELb0ELb1ELb1ELb0ELb0ELb0ELb1ELb1ELb1ELb0ELb0EEENS1_21CollectiveEpilogueFwdINS6_IJSA_SC_SB_EEES9_SE_SG_Li256ELb1ELb1ELb0ELb0EEENS1_36VarlenDynamicPersistentTileSchedulerILi128ELi80ELi256ELi128ELb0ELb1ELb1ELb0ELb1ELb1EEEEEEEEEvNT_6ParamsE --------------------------
	.section	.text._ZN7cutlass13device_kernelIN5flash11enable_sm90INS1_16FlashAttnFwdSm90INS1_25CollectiveMainloopFwdSm90ILi2EN4cute5tupleIJNS5_1CILi1EEES8_S8_EEENS6_IJNS7_ILi128EEENS7_ILi80EEENS7_ILi256EEEEEELi256ENS_6half_tEfNS_4arch4Sm90ELb0ELb0ELb1ELb1ELb0ELb0ELb0ELb1ELb1ELb1ELb0ELb0EEENS1_21CollectiveEpilogueFwdINS6_IJSA_SC_SB_EEES9_SE_SG_Li256ELb1ELb1ELb0ELb0EEENS1_36VarlenDynamicPersistentTileSchedulerILi128ELi80ELi256ELi128ELb0ELb1ELb1ELb0ELb1ELb1EEEEEEEEEvNT_6ParamsE,"ax",@progbits
	.align	128
.text._ZN7cutlass13device_kernelIN5flash11enable_sm90INS1_16FlashAttnFwdSm90INS1_25CollectiveMainloopFwdSm90ILi2EN4cute5tupleIJNS5_1CILi1EEES8_S8_EEENS6_IJNS7_ILi128EEENS7_ILi80EEENS7_ILi256EEEEEELi256ENS_6half_tEfNS_4arch4Sm90ELb0ELb0ELb1ELb1ELb0ELb0ELb0ELb1ELb1ELb1ELb0ELb0EEENS1_21CollectiveEpilogueFwdINS6_IJSA_SC_SB_EEES9_SE_SG_Li256ELb1ELb1ELb0ELb0EEENS1_36VarlenDynamicPersistentTileSchedulerILi128ELi80ELi256ELi128ELb0ELb1ELb1ELb0ELb1ELb1EEEEEEEEEvNT_6ParamsE:
        .type           _ZN7cutlass13device_kernelIN5flash11enable_sm90INS1_16FlashAttnFwdSm90INS1_25CollectiveMainloopFwdSm90ILi2EN4cute5tupleIJNS5_1CILi1EEES8_S8_EEENS6_IJNS7_ILi128EEENS7_ILi80EEENS7_ILi256EEEEEELi256ENS_6half_tEfNS_4arch4Sm90ELb0ELb0ELb1ELb1ELb0ELb0ELb0ELb1ELb1ELb1ELb0ELb0EEENS1_21CollectiveEpilogueFwdINS6_IJSA_SC_SB_EEES9_SE_SG_Li256ELb1ELb1ELb0ELb0EEENS1_36VarlenDynamicPersistentTileSchedulerILi128ELi80ELi256ELi128ELb0ELb1ELb1ELb0ELb1ELb1EEEEEEEEEvNT_6ParamsE,@function
        .size           _ZN7cutlass13device_kernelIN5flash11enable_sm90INS1_16FlashAttnFwdSm90INS1_25CollectiveMainloopFwdSm90ILi2EN4cute5tupleIJNS5_1CILi1EEES8_S8_EEENS6_IJNS7_ILi128EEENS7_ILi80EEENS7_ILi256EEEEEELi256ENS_6half_tEfNS_4arch4Sm90ELb0ELb0ELb1ELb1ELb0ELb0ELb0ELb1ELb1ELb1ELb0ELb0EEENS1_21CollectiveEpilogueFwdINS6_IJSA_SC_SB_EEES9_SE_SG_Li256ELb1ELb1ELb0ELb0EEENS1_36VarlenDynamicPersistentTileSchedulerILi128ELi80ELi256ELi128ELb0ELb1ELb1ELb0ELb1ELb1EEEEEEEEEvNT_6ParamsE,(.L_x_50 - _ZN7cutlass13device_kernelIN5flash11enable_sm90INS1_16FlashAttnFwdSm90INS1_25CollectiveMainloopFwdSm90ILi2EN4cute5tupleIJNS5_1CILi1EEES8_S8_EEENS6_IJNS7_ILi128EEENS7_ILi80EEENS7_ILi256EEEEEELi256ENS_6half_tEfNS_4arch4Sm90ELb0ELb0ELb1ELb1ELb0ELb0ELb0ELb1ELb1ELb1ELb0ELb0EEENS1_21CollectiveEpilogueFwdINS6_IJSA_SC_SB_EEES9_SE_SG_Li256ELb1ELb1ELb0ELb0EEENS1_36VarlenDynamicPersistentTileSchedulerILi128ELi80ELi256ELi128ELb0ELb1ELb1ELb0ELb1ELb1EEEEEEEEEvNT_6ParamsE)
        .other          _ZN7cutlass13device_kernelIN5flash11enable_sm90INS1_16FlashAttnFwdSm90INS1_25CollectiveMainloopFwdSm90ILi2EN4cute5tupleIJNS5_1CILi1EEES8_S8_EEENS6_IJNS7_ILi128EEENS7_ILi80EEENS7_ILi256EEEEEELi256ENS_6half_tEfNS_4arch4Sm90ELb0ELb0ELb1ELb1ELb0ELb0ELb0ELb1ELb1ELb1ELb0ELb0EEENS1_21CollectiveEpilogueFwdINS6_IJSA_SC_SB_EEES9_SE_SG_Li256ELb1ELb1ELb0ELb0EEENS1_36VarlenDynamicPersistentTileSchedulerILi128ELi80ELi256ELi128ELb0ELb1ELb1ELb0ELb1ELb1EEEEEEEEEvNT_6ParamsE,@"STO_CUDA_ENTRY STV_DEFAULT"
_ZN7cutlass13device_kernelIN5flash11enable_sm90INS1_16FlashAttnFwdSm90INS1_25CollectiveMainloopFwdSm90ILi2EN4cute5tupleIJNS5_1CILi1EEES8_S8_EEENS6_IJNS7_ILi128EEENS7_ILi80EEENS7_ILi256EEEEEELi256ENS_6half_tEfNS_4arch4Sm90ELb0ELb0ELb1ELb1ELb0ELb0ELb0ELb1ELb1ELb1ELb0ELb0EEENS1_21CollectiveEpilogueFwdINS6_IJSA_SC_SB_EEES9_SE_SG_Li256ELb1ELb1ELb0ELb0EEENS1_36VarlenDynamicPersistentTileSchedulerILi128ELi80ELi256ELi128ELb0ELb1ELb1ELb0ELb1ELb1EEEEEEEEEvNT_6ParamsE:
[----:B------:R-:W-:Y:S01]  /*0000*/  LDC R1, c[0x0][0x37c] ;  /* 0x0000df00ff017b82 */ /* 0x000fe20000000800 */
[----:B------:R-:W-:Y:S05]  /*0010*/  EXIT ;  /* 0x000000000000794d */ /* 0x000fea0003800000 */
.L_x_2:
        /* <DEDUP_REMOVED lines=14> */
.L_x_50:


//--------------------- .text._ZN7cutlass13device_kernelIN5flash11enable_sm90INS1_16FlashAttnFwdSm90INS1_25CollectiveMainloopFwdSm90ILi2EN4cute5tupleIJNS5_1CILi1EEES8_S8_EEENS6_IJNS7_ILi128EEENS7_ILi80EEENS7_ILi256EEEEEELi256ENS_6half_tEfNS_4arch4Sm90ELb0ELb0ELb1ELb1ELb0ELb1ELb0ELb1ELb1ELb1ELb0ELb0EEENS1_21CollectiveEpilogueFwdINS6_IJSA_SC_SB_EEES9_SE_SG_Li256ELb1ELb1ELb0ELb0EEENS1_36VarlenDynamicPersistentTileSchedulerILi128ELi80ELi256ELi128ELb0ELb1ELb1ELb0ELb1ELb1EEEEEEEEEvNT_6ParamsE --------------------------
	.section	.text._ZN7cutlass13device_kernelIN5flash11enable_sm90INS1_16FlashAttnFwdSm90INS1_25CollectiveMainloopFwdSm90ILi2EN4cute5tupleIJNS5_1CILi1EEES8_S8_EEENS6_IJNS7_ILi128EEENS7_ILi80EEENS7_ILi256EEEEEELi256ENS_6half_tEfNS_4arch4Sm90ELb0ELb0ELb1ELb1ELb0ELb1ELb0ELb1ELb1ELb1ELb0ELb0EEENS1_21CollectiveEpilogueFwdINS6_IJSA_SC_SB_EEES9_SE_SG_Li256ELb1ELb1ELb0ELb0EEENS1_36VarlenDynamicPersistentTileSchedulerILi128ELi80ELi256ELi128ELb0ELb1ELb1ELb0ELb1ELb1EEEEEEEEEvNT_6ParamsE,"ax",@progbits
	.align	128
.text._ZN7cutlass13device_kernelIN5flash11enable_sm90INS1_16FlashAttnFwdSm90INS1_25CollectiveMainloopFwdSm90ILi2EN4cute5tupleIJNS5_1CILi1EEES8_S8_EEENS6_IJNS7_ILi128EEENS7_ILi80EEENS7_ILi256EEEEEELi256ENS_6half_tEfNS_4arch4Sm90ELb0ELb0ELb1ELb1ELb0ELb1ELb0ELb1ELb1ELb1ELb0ELb0EEENS1_21CollectiveEpilogueFwdINS6_IJSA_SC_SB_EEES9_SE_SG_Li256ELb1ELb1ELb0ELb0EEENS1_36VarlenDynamicPersistentTileSchedulerILi128ELi80ELi256ELi128ELb0ELb1ELb1ELb0ELb1ELb1EEEEEEEEEvNT_6ParamsE:
        .type           _ZN7cutlass13device_kernelIN5flash11enable_sm90INS1_16FlashAttnFwdSm90INS1_25CollectiveMainloopFwdSm90ILi2EN4cute5tupleIJNS5_1CILi1EEES8_S8_EEENS6_IJNS7_ILi128EEENS7_ILi80EEENS7_ILi256EEEEEELi256ENS_6half_tEfNS_4arch4Sm90ELb0ELb0ELb1ELb1ELb0ELb1ELb0ELb1ELb1ELb1ELb0ELb0EEENS1_21CollectiveEpilogueFwdINS6_IJSA_SC_SB_EEES9_SE_SG_Li256ELb1ELb1ELb0ELb0EEENS1_36VarlenDynamicPersistentTileSchedulerILi128ELi80ELi256ELi128ELb0ELb1ELb1ELb0ELb1ELb1EEEEEEEEEvNT_6ParamsE,@function
        .size           _ZN7cutlass13device_kernelIN5flash11enable_sm90INS1_16FlashAttnFwdSm90INS1_25CollectiveMainloopFwdSm90ILi2EN4cute5tupleIJNS5_1CILi1EEES8_S8_EEENS6_IJNS7_ILi128EEENS7_ILi80EEENS7_ILi256EEEEEELi256ENS_6half_tEfNS_4arch4Sm90ELb0ELb0ELb1ELb1ELb0ELb1ELb0ELb1ELb1ELb1ELb0ELb0EEENS1_21CollectiveEpilogueFwdINS6_IJSA_SC_SB_EEES9_SE_SG_Li256ELb1ELb1ELb0ELb0EEENS1_36VarlenDynamicPersistentTileSchedulerILi128ELi80ELi256ELi128ELb0ELb1ELb1ELb0ELb1ELb1EEEEEEEEEvNT_6ParamsE,(.L_x_51 - _ZN7cutlass13device_kernelIN5flash11enable_sm90INS1_16FlashAttnFwdSm90INS1_25CollectiveMainloopFwdSm90ILi2EN4cute5tupleIJNS5_1CILi1EEES8_S8_EEENS6_IJNS7_ILi128EEENS7_ILi80EEENS7_ILi256EEEEEELi256ENS_6half_tEfNS_4arch4Sm90ELb0ELb0ELb1ELb1ELb0ELb1ELb0ELb1ELb1ELb1ELb0ELb0EEENS1_21CollectiveEpilogueFwdINS6_IJSA_SC_SB_EEES9_SE_SG_Li256ELb1ELb1ELb0ELb0EEENS1_36VarlenDynamicPersistentTileSchedulerILi128ELi80ELi256ELi128ELb0ELb1ELb1ELb0ELb1ELb1EEEEEEEEEvNT_6ParamsE)
        .other          _ZN7cutlass13device_kernelIN5flash11enable_sm90INS1_16FlashAttnFwdSm90INS1_25CollectiveMainloopFwdSm90ILi2EN4cute5tupleIJNS5_1CILi1EEES8_S8_EEENS6_IJNS7_ILi128EEENS7_ILi80EEENS7_ILi256EEEEEELi256ENS_6half_tEfNS_4arch4Sm90ELb0ELb0ELb1ELb1ELb0ELb1ELb0ELb1ELb1ELb1ELb0ELb0EEENS1_21CollectiveEpilogueFwdINS6_IJSA_SC_SB_EEES9_SE_SG_Li256ELb1ELb1ELb0ELb0EEENS1_36VarlenDynamicPersistentTileSchedulerILi128ELi80ELi256ELi128ELb0ELb1ELb1ELb0ELb1ELb1EEEEEEEEEvNT_6ParamsE,@"STO_CUDA_ENTRY STV_DEFAULT"
_ZN7cutlass13device_kernelIN5flash11enable_sm90INS1_16FlashAttnFwdSm90INS1_25CollectiveMainloopFwdSm90ILi2EN4cute5tupleIJNS5_1CILi1EEES8_S8_EEENS6_IJNS7_ILi128EEENS7_ILi80EEENS7_ILi256EEEEEELi256ENS_6half_tEfNS_4arch4Sm90ELb0ELb0ELb1ELb1ELb0ELb1ELb0ELb1ELb1ELb1ELb0ELb0EEENS1_21CollectiveEpilogueFwdINS6_IJSA_SC_SB_EEES9_SE_SG_Li256ELb1ELb1ELb0ELb0EEENS1_36VarlenDynamicPersistentTileSchedulerILi128ELi80ELi256ELi128ELb0ELb1ELb1ELb0ELb1ELb1EEEEEEEEEvNT_6ParamsE:
[----:B------:R-:W-:Y:S01]  /*0000*/  LDC R1, c[0x0][0x37c] ;  /* 0x0000df00ff017b82 */ /* 0x000fe20000000800 */
[----:B------:R-:W-:Y:S05]  /*0010*/  EXIT ;  /* 0x000000000000794d */ /* 0x000fea0003800000 */
.L_x_3:
        /* <DEDUP_REMOVED lines=14> */
.L_x_51:


//--------------------- .text._ZN7cutlass13device_kernelIN5flash11enable_sm90INS1_16FlashAttnFwdSm90INS1_25CollectiveMainloopFwdSm90ILi2EN4cute5tupleIJNS5_1CILi1EEES8_S8_EEENS6_IJNS7_ILi128EEENS7_ILi64EEENS7_ILi256EEEEEELi256ENS_6half_tEfNS_4arch4Sm90ELb0ELb1ELb1ELb0ELb0ELb0ELb0ELb1ELb1ELb1ELb0ELb0EEENS1_21CollectiveEpilogueFwdINS6_IJSA_SC_SB_EEES9_SE_SG_Li256ELb0ELb1ELb0ELb0EEENS1_30DynamicPersistentTileSchedulerILi256ELi128ELb0ELb1ELb1EEEEEEEEEvNT_6ParamsE --------------------------
	.section	.text._ZN7cutlass13device_kernelIN5flash11enable_sm90INS1_16FlashAttnFwdSm90INS1_25CollectiveMainloopFwdSm90ILi2EN4cute5tupleIJNS5_1CILi1EEES8_S8_EEENS6_IJNS7_ILi128EEENS7_ILi64EEENS7_ILi256EEEEEELi256ENS_6half_tEfNS_4arch4Sm90ELb0ELb1ELb1ELb0ELb0ELb0ELb0ELb1ELb1ELb1ELb0ELb0EEENS1_21CollectiveEpilogueFwdINS6_IJSA_SC_SB_EEES9_SE_SG_Li256ELb0ELb1ELb0ELb0EEENS1_30DynamicPersistentTileSchedulerILi256ELi128ELb0ELb1ELb1EEEEEEEEEvNT_6ParamsE,"ax",@progbits
	.align	128
.text._ZN7cutlass13device_kernelIN5flash11enable_sm90INS1_16FlashAttnFwdSm90INS1_25CollectiveMainloopFwdSm90ILi2EN4cute5tupleIJNS5_1CILi1EEES8_S8_EEENS6_IJNS7_ILi128EEENS7_ILi64EEENS7_ILi256EEEEEELi256ENS_6half_tEfNS_4arch4Sm90ELb0ELb1ELb1ELb0ELb0ELb0ELb0ELb1ELb1ELb1ELb0ELb0EEENS1_21CollectiveEpilogueFwdINS6_IJSA_SC_SB_EEES9_SE_SG_Li256ELb0ELb1ELb0ELb0EEENS1_30DynamicPersistentTileSchedulerILi256ELi128ELb0ELb1ELb1EEEEEEEEEvNT_6ParamsE:
        .type           _ZN7cutlass13device_kernelIN5flash11enable_sm90INS1_16FlashAttnFwdSm90INS1_25CollectiveMainloopFwdSm90ILi2EN4cute5tupleIJNS5_1CILi1EEES8_S8_EEENS6_IJNS7_ILi128EEENS7_ILi64EEENS7_ILi256EEEEEELi256ENS_6half_tEfNS_4arch4Sm90ELb0ELb1ELb1ELb0ELb0ELb0ELb0ELb1ELb1ELb1ELb0ELb0EEENS1_21CollectiveEpilogueFwdINS6_IJSA_SC_SB_EEES9_SE_SG_Li256ELb0ELb1ELb0ELb0EEENS1_30DynamicPersistentTileSchedulerILi256ELi128ELb0ELb1ELb1EEEEEEEEEvNT_6ParamsE,@function
        .size           _ZN7cutlass13device_kernelIN5flash11enable_sm90INS1_16FlashAttnFwdSm90INS1_25CollectiveMainloopFwdSm90ILi2EN4cute5tupleIJNS5_1CILi1EEES8_S8_EEENS6_IJNS7_ILi128EEENS7_ILi64EEENS7_ILi256EEEEEELi256ENS_6half_tEfNS_4arch4Sm90ELb0ELb1ELb1ELb0ELb0ELb0ELb0ELb1ELb1ELb1ELb0ELb0EEENS1_21CollectiveEpilogueFwdINS6_IJSA_SC_SB_EEES9_SE_SG_Li256ELb0ELb1ELb0ELb0EEENS1_30DynamicPersistentTileSchedulerILi256ELi128ELb0ELb1ELb1EEEEEEEEEvNT_6ParamsE,(.L_x_52 - _ZN7cutlass13device_kernelIN5flash11enable_sm90INS1_16FlashAttnFwdSm90INS1_25CollectiveMainloopFwdSm90ILi2EN4cute5tupleIJNS5_1CILi1EEES8_S8_EEENS6_IJNS7_ILi128EEENS7_ILi64EEENS7_ILi256EEEEEELi256ENS_6half_tEfNS_4arch4Sm90ELb0ELb1ELb1ELb0ELb0ELb0ELb0ELb1ELb1ELb1ELb0ELb0EEENS1_21CollectiveEpilogueFwdINS6_IJSA_SC_SB_EEES9_SE_SG_Li256ELb0ELb1ELb0ELb0EEENS1_30DynamicPersistentTileSchedulerILi256ELi128ELb0ELb1ELb1EEEEEEEEEvNT_6ParamsE)
        .other          _ZN7cutlass13device_kernelIN5flash11enable_sm90INS1_16FlashAttnFwdSm90INS1_25CollectiveMainloopFwdSm90ILi2EN4cute5tupleIJNS5_1CILi1EEES8_S8_EEENS6_IJNS7_ILi128EEENS7_ILi64EEENS7_ILi256EEEEEELi256ENS_6half_tEfNS_4arch4Sm90ELb0ELb1ELb1ELb0ELb0ELb0ELb0ELb1ELb1ELb1ELb0ELb0EEENS1_21CollectiveEpilogueFwdINS6_IJSA_SC_SB_EEES9_SE_SG_Li256ELb0ELb1ELb0ELb0EEENS1_30DynamicPersistentTileSchedulerILi256ELi128ELb0ELb1ELb1EEEEEEEEEvNT_6ParamsE,@"STO_CUDA_ENTRY STV_DEFAULT"
_ZN7cutlass13device_kernelIN5flash11enable_sm90INS1_16FlashAttnFwdSm90INS1_25CollectiveMainloopFwdSm90ILi2EN4cute5tupleIJNS5_1CILi1EEES8_S8_EEENS6_IJNS7_ILi128EEENS7_ILi64EEENS7_ILi256EEEEEELi256ENS_6half_tEfNS_4arch4Sm90ELb0ELb1ELb1ELb0ELb0ELb0ELb0ELb1ELb1ELb1ELb0ELb0EEENS1_21CollectiveEpilogueFwdINS6_IJSA_SC_SB_EEES9_SE_SG_Li256ELb0ELb1ELb0ELb0EEENS1_30DynamicPersistentTileSchedulerILi256ELi128ELb0ELb1ELb1EEEEEEEEEvNT_6ParamsE:
[----:B------:R-:W-:Y:S01]  /*0000*/  LDC R1, c[0x0][0x37c] ;  /* 0x0000df00ff017b82 */ /* 0x000fe20000000800 */
[----:B------:R-:W-:Y:S05]  /*0010*/  EXIT ;  /* 0x000000000000794d */ /* 0x000fea0003800000 */
.L_x_4:
        /* <DEDUP_REMOVED lines=14> */
.L_x_52:


//--------------------- .text._ZN7cutlass13device_kernelIN5flash11enable_sm90INS1_16FlashAttnFwdSm90INS1_25CollectiveMainloopFwdSm90ILi2EN4cute5tupleIJNS5_1CILi1EEES8_S8_EEENS6_IJNS7_ILi128EEENS7_ILi64EEENS7_ILi256EEEEEELi256ENS_6half_tEfNS_4arch4Sm90ELb0ELb1ELb1ELb1ELb0ELb0ELb0ELb1ELb1ELb1ELb0ELb0EEENS1_21CollectiveEpilogueFwdINS6_IJSA_SC_SB_EEES9_SE_SG_Li256ELb1ELb1ELb0ELb0EEENS1_36VarlenDynamicPersistentTileSchedulerILi128ELi64ELi256ELi128ELb0ELb1ELb1ELb1ELb0ELb1EEEEEEEEEvNT_6ParamsE --------------------------
	.section	.text._ZN7cutlass13device_kernelIN5flash11enable_sm90INS1_16FlashAttnFwdSm90INS1_25CollectiveMainloopFwdSm90ILi2EN4cute5tupleIJNS5_1CILi1EEES8_S8_EEENS6_IJNS7_ILi128EEENS7_ILi64EEENS7_ILi256EEEEEELi256ENS_6half_tEfNS_4arch4Sm90ELb0ELb1ELb1ELb1ELb0ELb0ELb0ELb1ELb1ELb1ELb0ELb0EEENS1_21CollectiveEpilogueFwdINS6_IJSA_SC_SB_EEES9_SE_SG_Li256ELb1ELb1ELb0ELb0EEENS1_36VarlenDynamicPersistentTileSchedulerILi128ELi64ELi256ELi128ELb0ELb1ELb1ELb1ELb0ELb1EEEEEEEEEvNT_6ParamsE,"ax",@progbits
	.align	128
.text._ZN7cutlass13device_kernelIN5flash11enable_sm90INS1_16FlashAttnFwdSm90INS1_25CollectiveMainloopFwdSm90ILi2EN4cute5tupleIJNS5_1CILi1EEES8_S8_EEENS6_IJNS7_ILi128EEENS7_ILi64EEENS7_ILi256EEEEEELi256ENS_6half_tEfNS_4arch4Sm90ELb0ELb1ELb1ELb1ELb0ELb0ELb0ELb1ELb1ELb1ELb0ELb0EEENS1_21CollectiveEpilogueFwdINS6_IJSA_SC_SB_EEES9_SE_SG_Li256ELb1ELb1ELb0ELb0EEENS1_36VarlenDynamicPersistentTileSchedulerILi128ELi64ELi256ELi128ELb0ELb1ELb1ELb1ELb0ELb1EEEEEEEEEvNT_6ParamsE:
        .type           _ZN7cutlass13device_kernelIN5flash11enable_sm90INS1_16FlashAttnFwdSm90INS1_25CollectiveMainloopFwdSm90ILi2EN4cute5tupleIJNS5_1CILi1EEES8_S8_EEENS6_IJNS7_ILi128EEENS7_ILi64EEENS7_ILi256EEEEEELi256ENS_6half_tEfNS_4arch4Sm90ELb0ELb1ELb1ELb1ELb0ELb0ELb0ELb1ELb1ELb1ELb0ELb0EEENS1_21CollectiveEpilogueFwdINS6_IJSA_SC_SB_EEES9_SE_SG_Li256ELb1ELb1ELb0ELb0EEENS1_36VarlenDynamicPersistentTileSchedulerILi128ELi64ELi256ELi128ELb0ELb1ELb1ELb1ELb0ELb1EEEEEEEEEvNT_6ParamsE,@function
        .size           _ZN7cutlass13device_kernelIN5flash11enable_sm90INS1_16FlashAttnFwdSm90INS1_25CollectiveMainloopFwdSm90ILi2EN4cute5tupleIJNS5_1CILi1EEES8_S8_EEENS6_IJNS7_ILi128EEENS7_ILi64EEENS7_ILi256EEEEEELi256ENS_6half_tEfNS_4arch4Sm90ELb0ELb1ELb1ELb1ELb0ELb0ELb0ELb1ELb1ELb1ELb0ELb0EEENS1_21CollectiveEpilogueFwdINS6_IJSA_SC_SB_EEES9_SE_SG_Li256ELb1ELb1ELb0ELb0EEENS1_36VarlenDynamicPersistentTileSchedulerILi128ELi64ELi256ELi128ELb0ELb1ELb1ELb1ELb0ELb1EEEEEEEEEvNT_6ParamsE,(.L_x_53 - _ZN7cutlass13device_kernelIN5flash11enable_sm90INS1_16FlashAttnFwdSm90INS1_25CollectiveMainloopFwdSm90ILi2EN4cute5tupleIJNS5_1CILi1EEES8_S8_EEENS6_IJNS7_ILi128EEENS7_ILi64EEENS7_ILi256EEEEEELi256ENS_6half_tEfNS_4arch4Sm90ELb0ELb1ELb1ELb1ELb0ELb0ELb0ELb1ELb1ELb1ELb0ELb0EEENS1_21CollectiveEpilogueFwdINS6_IJSA_SC_SB_EEES9_SE_SG_Li256ELb1ELb1ELb0ELb0EEENS1_36VarlenDynamicPersistentTileSchedulerILi128ELi64ELi256ELi128ELb0ELb1ELb1ELb1ELb0ELb1EEEEEEEEEvNT_6ParamsE)
        .other          _ZN7cutlass13device_kernelIN5flash11enable_sm90INS1_16FlashAttnFwdSm90INS1_25CollectiveMainloopFwdSm90ILi2EN4cute5tupleIJNS5_1CILi1EEES8_S8_EEENS6_IJNS7_ILi128EEENS7_ILi64EEENS7_ILi256EEEEEELi256ENS_6half_tEfNS_4arch4Sm90ELb0ELb1ELb1ELb1ELb0ELb0ELb0ELb1ELb1ELb1ELb0ELb0EEENS1_21CollectiveEpilogueFwdINS6_IJSA_SC_SB_EEES9_SE_SG_Li256ELb1ELb1ELb0ELb0EEENS1_36VarlenDynamicPersistentTileSchedulerILi128ELi64ELi256ELi128ELb0ELb1ELb1ELb1ELb0ELb1EEEEEEEEEvNT_6ParamsE,@"STO_CUDA_ENTRY STV_DEFAULT"
_ZN7cutlass13device_kernelIN5flash11enable_sm90INS1_16FlashAttnFwdSm90INS1_25CollectiveMainloopFwdSm90ILi2EN4cute5tupleIJNS5_1CILi1EEES8_S8_EEENS6_IJNS7_ILi128EEENS7_ILi64EEENS7_ILi256EEEEEELi256ENS_6half_tEfNS_4arch4Sm90ELb0ELb1ELb1ELb1ELb0ELb0ELb0ELb1ELb1ELb1ELb0ELb0EEENS1_21CollectiveEpilogueFwdINS6_IJSA_SC_SB_EEES9_SE_SG_Li256ELb1ELb1ELb0ELb0EEENS1_36VarlenDynamicPersistentTileSchedulerILi128ELi64ELi256ELi128ELb0ELb1ELb1ELb1ELb0ELb1EEEEEEEEEvNT_6ParamsE:
[----:B------:R-:W-:Y:S01]  /*0000*/  LDC R1, c[0x0][0x37c] ;  /* 0x0000df00ff017b82 */ /* 0x000fe20000000800 */
[----:B------:R-:W-:Y:S05]  /*0010*/  EXIT ;  /* 0x000000000000794d */ /* 0x000fea0003800000 */
.L_x_5:
        /* <DEDUP_REMOVED lines=14> */
.L_x_53:


//--------------------- .text._ZN7cutlass13device_kernelIN5flash11enable_sm90INS1_16FlashAttnFwdSm90INS1_25CollectiveMainloopFwdSm90ILi2EN4cute5tupleIJNS5_1CILi1EEES8_S8_EEENS6_IJNS7_ILi128EEENS7_ILi64EEENS7_ILi256EEEEEELi256ENS_6half_tEfNS_4arch4Sm90ELb0ELb1ELb1ELb1ELb0ELb1ELb0ELb1ELb1ELb1ELb0ELb0EEENS1_21CollectiveEpilogueFwdINS6_IJSA_SC_SB_EEES9_SE_SG_Li256ELb1ELb1ELb0ELb0EEENS1_36VarlenDynamicPersistentTileSchedulerILi128ELi64ELi256ELi128ELb0ELb1ELb1ELb1ELb0ELb1EEEEEEEEEvNT_6ParamsE --------------------------
	.section	.text._ZN7cutlass13device_kernelIN5flash11enable_sm90INS1_16FlashAttnFwdSm90INS1_25CollectiveMainloopFwdSm90ILi2EN4cute5tupleIJNS5_1CILi1EEES8_S8_EEENS6_IJNS7_ILi128EEENS7_ILi64EEENS7_ILi256EEEEEELi256ENS_6half_tEfNS_4arch4Sm90ELb0ELb1ELb1ELb1ELb0ELb1ELb0ELb1ELb1ELb1ELb0ELb0EEENS1_21CollectiveEpilogueFwdINS6_IJSA_SC_SB_EEES9_SE_SG_Li256ELb1ELb1ELb0ELb0EEENS1_36VarlenDynamicPersistentTileSchedulerILi128ELi64ELi256ELi128ELb0ELb1ELb1ELb1ELb0ELb1EEEEEEEEEvNT_6ParamsE,"ax",@progbits
	.align	128
.text._ZN7cutlass13device_kernelIN5flash11enable_sm90INS1_16FlashAttnFwdSm90INS1_25CollectiveMainloopFwdSm90ILi2EN4cute5tupleIJNS5_1CILi1EEES8_S8_EEENS6_IJNS7_ILi128EEENS7_ILi64EEENS7_ILi256EEEEEELi256ENS_6half_tEfNS_4arch4Sm90ELb0ELb1ELb1ELb1ELb0ELb1ELb0ELb1ELb1ELb1ELb0ELb0EEENS1_21CollectiveEpilogueFwdINS6_IJSA_SC_SB_EEES9_SE_SG_Li256ELb1ELb1ELb0ELb0EEENS1_36VarlenDynamicPersistentTileSchedulerILi128ELi64ELi256ELi128ELb0ELb1ELb1ELb1ELb0ELb1EEEEEEEEEvNT_6ParamsE:
        .type           _ZN7cutlass13device_kernelIN5flash11enable_sm90INS1_16FlashAttnFwdSm90INS1_25CollectiveMainloopFwdSm90ILi2EN4cute5tupleIJNS5_1CILi1EEES8_S8_EEENS6_IJNS7_ILi128EEENS7_ILi64EEENS7_ILi256EEEEEELi256ENS_6half_tEfNS_4arch4Sm90ELb0ELb1ELb1ELb1ELb0ELb1ELb0ELb1ELb1ELb1ELb0ELb0EEENS1_21CollectiveEpilogueFwdINS6_IJSA_SC_SB_EEES9_SE_SG_Li256ELb1ELb1ELb0ELb0EEENS1_36VarlenDynamicPersistentTileSchedulerILi128ELi64ELi256ELi128ELb0ELb1ELb1ELb1ELb0ELb1EEEEEEEEEvNT_6ParamsE,@function
        .size           _ZN7cutlass13device_kernelIN5flash11enable_sm90INS1_16FlashAttnFwdSm90INS1_25CollectiveMainloopFwdSm90ILi2EN4cute5tupleIJNS5_1CILi1EEES8_S8_EEENS6_IJNS7_ILi128EEENS7_ILi64EEENS7_ILi256EEEEEELi256ENS_6half_tEfNS_4arch4Sm90ELb0ELb1ELb1ELb1ELb0ELb1ELb0ELb1ELb1ELb1ELb0ELb0EEENS1_21CollectiveEpilogueFwdINS6_IJSA_SC_SB_EEES9_SE_SG_Li256ELb1ELb1ELb0ELb0EEENS1_36VarlenDynamicPersistentTileSchedulerILi128ELi64ELi256ELi128ELb0ELb1ELb1ELb1ELb0ELb1EEEEEEEEEvNT_6ParamsE,(.L_x_54 - _ZN7cutlass13device_kernelIN5flash11enable_sm90INS1_16FlashAttnFwdSm90INS1_25CollectiveMainloopFwdSm90ILi2EN4cute5tupleIJNS5_1CILi1EEES8_S8_EEENS6_IJNS7_ILi128EEENS7_ILi64EEENS7_ILi256EEEEEELi256ENS_6half_tEfNS_4arch4Sm90ELb0ELb1ELb1ELb1ELb0ELb1ELb0ELb1ELb1ELb1ELb0ELb0EEENS1_21CollectiveEpilogueFwdINS6_IJSA_SC_SB_EEES9_SE_SG_Li256ELb1ELb1ELb0ELb0EEENS1_36VarlenDynamicPersistentTileSchedulerILi128ELi64ELi256ELi128ELb0ELb1ELb1ELb1ELb0ELb1EEEEEEEEEvNT_6ParamsE)
        .other          _ZN7cutlass13device_kernelIN5flash11enable_sm90INS1_16FlashAttnFwdSm90INS1_25CollectiveMainloopFwdSm90ILi2EN4cute5tupleIJNS5_1CILi1EEES8_S8_EEENS6_IJNS7_ILi128EEENS7_ILi64EEENS7_ILi256EEEEEELi256ENS_6half_tEfNS_4arch4Sm90ELb0ELb1ELb1ELb1ELb0ELb1ELb0ELb1ELb1ELb1ELb0ELb0EEENS1_21CollectiveEpilogueFwdINS6_IJSA_SC_SB_EEES9_SE_SG_Li256ELb1ELb1ELb0ELb0EEENS1_36VarlenDynamicPersistentTileSchedulerILi128ELi64ELi256ELi128ELb0ELb1ELb1ELb1ELb0ELb1EEEEEEEEEvNT_6ParamsE,@"STO_CUDA_ENTRY STV_DEFAULT"
_ZN7cutlass13device_kernelIN5flash11enable_sm90INS1_16FlashAttnFwdSm90INS1_25CollectiveMainloopFwdSm90ILi2EN4cute5tupleIJNS5_1CILi1EEES8_S8_EEENS6_IJNS7_ILi128EEENS7_ILi64EEENS7_ILi256EEEEEELi256ENS_6half_tEfNS_4arch4Sm90ELb0ELb1ELb1ELb1ELb0ELb1ELb0ELb1ELb1ELb1ELb0ELb0EEENS1_21CollectiveEpilogueFwdINS6_IJSA_SC_SB_EEES9_SE_SG_Li256ELb1ELb1ELb0ELb0EEENS1_36VarlenDynamicPersistentTileSchedulerILi128ELi64ELi256ELi128ELb0ELb1ELb1ELb1ELb0ELb1EEEEEEEEEvNT_6ParamsE:
[----:B------:R-:W-:Y:S01]  /*0000*/  LDC R1, c[0x0][0x37c] ;  /* 0x0000df00ff017b82 */ /* 0x000fe20000000800 */
[----:B------:R-:W-:Y:S05]  /*0010*/  EXIT ;  /* 0x000000000000794d */ /* 0x000fea0003800000 */
.L_x_6:
        /* <DEDUP_REMOVED lines=14> */
.L_x_54:


//--------------------- .text._ZN7cutlass13device_kernelIN5flash11enable_sm90INS1_16FlashAttnFwdSm90INS1_25CollectiveMainloopFwdSm90ILi2EN4cute5tupleIJNS5_1CILi1EEES8_S8_EEENS6_IJNS7_ILi128EEENS7_ILi80EEENS7_ILi256EEEEEELi256ENS_6half_tEfNS_4arch4Sm90ELb1ELb0ELb1ELb0ELb0ELb0ELb0ELb1ELb1ELb1ELb0ELb0EEENS1_21CollectiveEpilogueFwdINS6_IJSA_SC_SB_EEES9_SE_SG_Li256ELb0ELb1ELb0ELb0EEENS1_30DynamicPersistentTileSchedulerILi256ELi128ELb0ELb1ELb1EEEEEEEEEvNT_6ParamsE --------------------------
	.section	.text._ZN7cutlass13device_kernelIN5flash11enable_sm90INS1_16FlashAttnFwdSm90INS1_25CollectiveMainloopFwdSm90ILi2EN4cute5tupleIJNS5_1CILi1EEES8_S8_EEENS6_IJNS7_ILi128EEENS7_ILi80EEENS7_ILi256EEEEEELi256ENS_6half_tEfNS_4arch4Sm90ELb1ELb0ELb1ELb0ELb0ELb0ELb0ELb1ELb1ELb1ELb0ELb0EEENS1_21CollectiveEpilogueFwdINS6_IJSA_SC_SB_EEES9_SE_SG_Li256ELb0ELb1ELb0ELb0EEENS1_30DynamicPersistentTileSchedulerILi256ELi128ELb0ELb1ELb1EEEEEEEEEvNT_6ParamsE,"ax",@progbits
	.align	128
.text._ZN7cutlass13device_kernelIN5flash11enable_sm90INS1_16FlashAttnFwdSm90INS1_25CollectiveMainloopFwdSm90ILi2EN4cute5tupleIJNS5_1CILi1EEES8_S8_EEENS6_IJNS7_ILi128EEENS7_ILi80EEENS7_ILi256EEEEEELi256ENS_6half_tEfNS_4arch4Sm90ELb1ELb0ELb1ELb0ELb0ELb0ELb0ELb1ELb1ELb1ELb0ELb0EEENS1_21CollectiveEpilogueFwdINS6_IJSA_SC_SB_EEES9_SE_SG_Li256ELb0ELb1ELb0ELb0EEENS1_30DynamicPersistentTileSchedulerILi256ELi128ELb0ELb1ELb1EEEEEEEEEvNT_6ParamsE:
        .type           _ZN7cutlass13device_kernelIN5flash11enable_sm90INS1_16FlashAttnFwdSm90INS1_25CollectiveMainloopFwdSm90ILi2EN4cute5tupleIJNS5_1CILi1EEES8_S8_EEENS6_IJNS7_ILi128EEENS7_ILi80EEENS7_ILi256EEEEEELi256ENS_6half_tEfNS_4arch4Sm90ELb1ELb0ELb1ELb0ELb0ELb0ELb0ELb1ELb1ELb1ELb0ELb0EEENS1_21CollectiveEpilogueFwdINS6_IJSA_SC_SB_EEES9_SE_SG_Li256ELb0ELb1ELb0ELb0EEENS1_30DynamicPersistentTileSchedulerILi256ELi128ELb0ELb1ELb1EEEEEEEEEvNT_6ParamsE,@function
        .size           _ZN7cutlass13device_kernelIN5flash11enable_sm90INS1_16FlashAttnFwdSm90INS1_25CollectiveMainloopFwdSm90ILi2EN4cute5tupleIJNS5_1CILi1EEES8_S8_EEENS6_IJNS7_ILi128EEENS7_ILi80EEENS7_ILi256EEEEEELi256ENS_6half_tEfNS_4arch4Sm90ELb1ELb0ELb1ELb0ELb0ELb0ELb0ELb1ELb1ELb1ELb0ELb0EEENS1_21CollectiveEpilogueFwdINS6_IJSA_SC_SB_EEES9_SE_SG_Li256ELb0ELb1ELb0ELb0EEENS1_30DynamicPersistentTileSchedulerILi256ELi128ELb0ELb1ELb1EEEEEEEEEvNT_6ParamsE,(.L_x_55 - _ZN7cutlass13device_kernelIN5flash11enable_sm90INS1_16FlashAttnFwdSm90INS1_25CollectiveMainloopFwdSm90ILi2EN4cute5tupleIJNS5_1CILi1EEES8_S8_EEENS6_IJNS7_ILi128EEENS7_ILi80EEENS7_ILi256EEEEEELi256ENS_6half_tEfNS_4arch4Sm90ELb1ELb0ELb1ELb0ELb0ELb0ELb0ELb1ELb1ELb1ELb0ELb0EEENS1_21CollectiveEpilogueFwdINS6_IJSA_SC_SB_EEES9_SE_SG_Li256ELb0ELb1ELb0ELb0EEENS1_30DynamicPersistentTileSchedulerILi256ELi128ELb0ELb1ELb1EEEEEEEEEvNT_6ParamsE)
        .other          _ZN7cutlass13device_kernelIN5flash11enable_sm90INS1_16FlashAttnFwdSm90INS1_25CollectiveMainloopFwdSm90ILi2EN4cute5tupleIJNS5_1CILi1EEES8_S8_EEENS6_IJNS7_ILi128EEENS7_ILi80EEENS7_ILi256EEEEEELi256ENS_6half_tEfNS_4arch4Sm90ELb1ELb0ELb1ELb0ELb0ELb0ELb0ELb1ELb1ELb1ELb0ELb0EEENS1_21CollectiveEpilogueFwdINS6_IJSA_SC_SB_EEES9_SE_SG_Li256ELb0ELb1ELb0ELb0EEENS1_30DynamicPersistentTileSchedulerILi256ELi128ELb0ELb1ELb1EEEEEEEEEvNT_6ParamsE,@"STO_CUDA_ENTRY STV_DEFAULT"
_ZN7cutlass13device_kernelIN5flash11enable_sm90INS1_16FlashAttnFwdSm90INS1_25CollectiveMainloopFwdSm90ILi2EN4cute5tupleIJNS5_1CILi1EEES8_S8_EEENS6_IJNS7_ILi128EEENS7_ILi80EEENS7_ILi256EEEEEELi256ENS_6half_tEfNS_4arch4Sm90ELb1ELb0ELb1ELb0ELb0ELb0ELb0ELb1ELb1ELb1ELb0ELb0EEENS1_21CollectiveEpilogueFwdINS6_IJSA_SC_SB_EEES9_SE_SG_Li256ELb0ELb1ELb0ELb0EEENS1_30DynamicPersistentTileSchedulerILi256ELi128ELb0ELb1ELb1EEEEEEEEEvNT_6ParamsE:
[----:B------:R-:W-:Y:S01]  /*0000*/  LDC R1, c[0x0][0x37c] ;  /* 0x0000df00ff017b82 */ /* 0x000fe20000000800 */
[----:B------:R-:W-:Y:S05]  /*0010*/  EXIT ;  /* 0x000000000000794d */ /* 0x000fea0003800000 */
.L_x_7:
        /* <DEDUP_REMOVED lines=14> */
.L_x_55:


//--------------------- .text._ZN7cutlass13device_kernelIN5flash11enable_sm90INS1_16FlashAttnFwdSm90INS1_25CollectiveMainloopFwdSm90ILi2EN4cute5tupleIJNS5_1CILi1EEES8_S8_EEENS6_IJNS7_ILi128EEENS7_ILi80EEENS7_ILi256EEEEEELi256ENS_6half_tEfNS_4arch4Sm90ELb1ELb0ELb1ELb1ELb0ELb0ELb0ELb1ELb1ELb1ELb0ELb0EEENS1_21CollectiveEpilogueFwdINS6_IJSA_SC_SB_EEES9_SE_SG_Li256ELb1ELb1ELb0ELb0EEENS1_36VarlenDynamicPersistentTileSchedulerILi128ELi80ELi256ELi128ELb0ELb1ELb1ELb1ELb1ELb1EEEEEEEEEvNT_6ParamsE --------------------------
	.section	.text._ZN7cutlass13device_kernelIN5flash11enable_sm90INS1_16FlashAttnFwdSm90INS1_25CollectiveMainloopFwdSm90ILi2EN4cute5tupleIJNS5_1CILi1EEES8_S8_EEENS6_IJNS7_ILi128EEENS7_ILi80EEENS7_ILi256EEEEEELi256ENS_6half_tEfNS_4arch4Sm90ELb1ELb0ELb1ELb1ELb0ELb0ELb0ELb1ELb1ELb1ELb0ELb0EEENS1_21CollectiveEpilogueFwdINS6_IJSA_SC_SB_EEES9_SE_SG_Li256ELb1ELb1ELb0ELb0EEENS1_36VarlenDynamicPersistentTileSchedulerILi128ELi80ELi256ELi128ELb0ELb1ELb1ELb1ELb1ELb1EEEEEEEEEvNT_6ParamsE,"ax",@progbits
	.align	128
.text._ZN7cutlass13device_kernelIN5flash11enable_sm90INS1_16FlashAttnFwdSm90INS1_25CollectiveMainloopFwdSm90ILi2EN4cute5tupleIJNS5_1CILi1EEES8_S8_EEENS6_IJNS7_ILi128EEENS7_ILi80EEENS7_ILi256EEEEEELi256ENS_6half_tEfNS_4arch4Sm90ELb1ELb0ELb1ELb1ELb0ELb0ELb0ELb1ELb1ELb1ELb0ELb0EEENS1_21CollectiveEpilogueFwdINS6_IJSA_SC_SB_EEES9_SE_SG_Li256ELb1ELb1ELb0ELb0EEENS1_36VarlenDynamicPersistentTileSchedulerILi128ELi80ELi256ELi128ELb0ELb1ELb1ELb1ELb1ELb1EEEEEEEEEvNT_6ParamsE:
        .type           _ZN7cutlass13device_kernelIN5flash11enable_sm90INS1_16FlashAttnFwdSm90INS1_25CollectiveMainloopFwdSm90ILi2EN4cute5tupleIJNS5_1CILi1EEES8_S8_EEENS6_IJNS7_ILi128EEENS7_ILi80EEENS7_ILi256EEEEEELi256ENS_6half_tEfNS_4arch4Sm90ELb1ELb0ELb1ELb1ELb0ELb0ELb0ELb1ELb1ELb1ELb0ELb0EEENS1_21CollectiveEpilogueFwdINS6_IJSA_SC_SB_EEES9_SE_SG_Li256ELb1ELb1ELb0ELb0EEENS1_36VarlenDynamicPersistentTileSchedulerILi128ELi80ELi256ELi128ELb0ELb1ELb1ELb1ELb1ELb1EEEEEEEEEvNT_6ParamsE,@function
        .size           _ZN7cutlass13device_kernelIN5flash11enable_sm90INS1_16FlashAttnFwdSm90INS1_25CollectiveMainloopFwdSm90ILi2EN4cute5tupleIJNS5_1CILi1EEES8_S8_EEENS6_IJNS7_ILi128EEENS7_ILi80EEENS7_ILi256EEEEEELi256ENS_6half_tEfNS_4arch4Sm90ELb1ELb0ELb1ELb1ELb0ELb0ELb0ELb1ELb1ELb1ELb0ELb0EEENS1_21CollectiveEpilogueFwdINS6_IJSA_SC_SB_EEES9_SE_SG_Li256ELb1ELb1ELb0ELb0EEENS1_36VarlenDynamicPersistentTileSchedulerILi128ELi80ELi256ELi128ELb0ELb1ELb1ELb1ELb1ELb1EEEEEEEEEvNT_6ParamsE,(.L_x_56 - _ZN7cutlass13device_kernelIN5flash11enable_sm90INS1_16FlashAttnFwdSm90INS1_25CollectiveMainloopFwdSm90ILi2EN4cute5tupleIJNS5_1CILi1EEES8_S8_EEENS6_IJNS7_ILi128EEENS7_ILi80EEENS7_ILi256EEEEEELi256ENS_6half_tEfNS_4arch4Sm90ELb1ELb0ELb1ELb1ELb0ELb0ELb0ELb1ELb1ELb1ELb0ELb0EEENS1_21CollectiveEpilogueFwdINS6_IJSA_SC_SB_EEES9_SE_SG_Li256ELb1ELb1ELb0ELb0EEENS1_36VarlenDynamicPersistentTileSchedulerILi128ELi80ELi256ELi128ELb0ELb1ELb1ELb1ELb1ELb1EEEEEEEEEvNT_6ParamsE)
        .other          _ZN7cutlass13device_kernelIN5flash11enable_sm90INS1_16FlashAttnFwdSm90INS1_25CollectiveMainloopFwdSm90ILi2EN4cute5tupleIJNS5_1CILi1EEES8_S8_EEENS6_IJNS7_ILi128EEENS7_ILi80EEENS7_ILi256EEEEEELi256ENS_6half_tEfNS_4arch4Sm90ELb1ELb0ELb1ELb1ELb0ELb0ELb0ELb1ELb1ELb1ELb0ELb0EEENS1_21CollectiveEpilogueFwdINS6_IJSA_SC_SB_EEES9_SE_SG_Li256ELb1ELb1ELb0ELb0EEENS1_36VarlenDynamicPersistentTileSchedulerILi128ELi80ELi256ELi128ELb0ELb1ELb1ELb1ELb1ELb1EEEEEEEEEvNT_6ParamsE,@"STO_CUDA_ENTRY STV_DEFAULT"
_ZN7cutlass13device_kernelIN5flash11enable_sm90INS1_16FlashAttnFwdSm90INS1_25CollectiveMainloopFwdSm90ILi2EN4cute5tupleIJNS5_1CILi1EEES8_S8_EEENS6_IJNS7_ILi128EEENS7_ILi80EEENS7_ILi256EEEEEELi256ENS_6half_tEfNS_4arch4Sm90ELb1ELb0ELb1ELb1ELb0ELb0ELb0ELb1ELb1ELb1ELb0ELb0EEENS1_21CollectiveEpilogueFwdINS6_IJSA_SC_SB_EEES9_SE_SG_Li256ELb1ELb1ELb0ELb0EEENS1_36VarlenDynamicPersistentTileSchedulerILi128ELi80ELi256ELi128ELb0ELb1ELb1ELb1ELb1ELb1EEEEEEEEEvNT_6ParamsE:
[----:B------:R-:W-:Y:S01]  /*0000*/  LDC R1, c[0x0][0x37c] ;  /* 0x0000df00ff017b82 */ /* 0x000fe20000000800 */
[----:B------:R-:W-:Y:S05]  /*0010*/  EXIT ;  /* 0x000000000000794d */ /* 0x000fea0003800000 */
.L_x_8:
        /* <DEDUP_REMOVED lines=14> */
.L_x_56:


//--------------------- .text._ZN7cutlass13device_kernelIN5flash11enable_sm90INS1_16FlashAttnFwdSm90INS1_25CollectiveMainloopFwdSm90ILi2EN4cute5tupleIJNS5_1CILi1EEES8_S8_EEENS6_IJNS7_ILi128EEENS7_ILi80EEENS7_ILi256EEEEEELi256ENS_6half_tEfNS_4arch4Sm90ELb1ELb0ELb1ELb1ELb0ELb1ELb0ELb1ELb1ELb1ELb0ELb0EEENS1_21CollectiveEpilogueFwdINS6_IJSA_SC_SB_EEES9_SE_SG_Li256ELb1ELb1ELb0ELb0EEENS1_36VarlenDynamicPersistentTileSchedulerILi128ELi80ELi256ELi128ELb0ELb1ELb1ELb1ELb1ELb1EEEEEEEEEvNT_6ParamsE --------------------------
	.section	.text._ZN7cutlass13device_kernelIN5flash11enable_sm90INS1_16FlashAttnFwdSm90INS1_25CollectiveMainloopFwdSm90ILi2EN4cute5tupleIJNS5_1CILi1EEES8_S8_EEENS6_IJNS7_ILi128EEENS7_ILi80EEENS7_ILi256EEEEEELi256ENS_6half_tEfNS_4arch4Sm90ELb1ELb0ELb1ELb1ELb0ELb1ELb0ELb1ELb1ELb1ELb0ELb0EEENS1_21CollectiveEpilogueFwdINS6_IJSA_SC_SB_EEES9_SE_SG_Li256ELb1ELb1ELb0ELb0EEENS1_36VarlenDynamicPersistentTileSchedulerILi128ELi80ELi256ELi128ELb0ELb1ELb1ELb1ELb1ELb1EEEEEEEEEvNT_6ParamsE,"ax",@progbits
	.align	128
.text._ZN7cutlass13device_kernelIN5flash11enable_sm90INS1_16FlashAttnFwdSm90INS1_25CollectiveMainloopFwdSm90ILi2EN4cute5tupleIJNS5_1CILi1EEES8_S8_EEENS6_IJNS7_ILi128EEENS7_ILi80EEENS7_ILi256EEEEEELi256ENS_6half_tEfNS_4arch4Sm90ELb1ELb0ELb1ELb1ELb0ELb1ELb0ELb1ELb1ELb1ELb0ELb0EEENS1_21CollectiveEpilogueFwdINS6_IJSA_SC_SB_EEES9_SE_SG_Li256ELb1ELb1ELb0ELb0EEENS1_36VarlenDynamicPersistentTileSchedulerILi128ELi80ELi256ELi128ELb0ELb1ELb1ELb1ELb1ELb1EEEEEEEEEvNT_6ParamsE:
        .type           _ZN7cutlass13device_kernelIN5flash11enable_sm90INS1_16FlashAttnFwdSm90INS1_25CollectiveMainloopFwdSm90ILi2EN4cute5tupleIJNS5_1CILi1EEES8_S8_EEENS6_IJNS7_ILi128EEENS7_ILi80EEENS7_ILi256EEEEEELi256ENS_6half_tEfNS_4arch4Sm90ELb1ELb0ELb1ELb1ELb0ELb1ELb0ELb1ELb1ELb1ELb0ELb0EEENS1_21CollectiveEpilogueFwdINS6_IJSA_SC_SB_EEES9_SE_SG_Li256ELb1ELb1ELb0ELb0EEENS1_36VarlenDynamicPersistentTileSchedulerILi128ELi80ELi256ELi128ELb0ELb1ELb1ELb1ELb1ELb1EEEEEEEEEvNT_6ParamsE,@function
        .size           _ZN7cutlass13device_kernelIN5flash11enable_sm90INS1_16FlashAttnFwdSm90INS1_25CollectiveMainloopFwdSm90ILi2EN4cute5tupleIJNS5_1CILi1EEES8_S8_EEENS6_IJNS7_ILi128EEENS7_ILi80EEENS7_ILi256EEEEEELi256ENS_6half_tEfNS_4arch4Sm90ELb1ELb0ELb1ELb1ELb0ELb1ELb0ELb1ELb1ELb1ELb0ELb0EEENS1_21CollectiveEpilogueFwdINS6_IJSA_SC_SB_EEES9_SE_SG_Li256ELb1ELb1ELb0ELb0EEENS1_36VarlenDynamicPersistentTileSchedulerILi128ELi80ELi256ELi128ELb0ELb1ELb1ELb1ELb1ELb1EEEEEEEEEvNT_6ParamsE,(.L_x_57 - _ZN7cutlass13device_kernelIN5flash11enable_sm90INS1_16FlashAttnFwdSm90INS1_25CollectiveMainloopFwdSm90ILi2EN4cute5tupleIJNS5_1CILi1EEES8_S8_EEENS6_IJNS7_ILi128EEENS7_ILi80EEENS7_ILi256EEEEEELi256ENS_6half_tEfNS_4arch4Sm90ELb1ELb0ELb1ELb1ELb0ELb1ELb0ELb1ELb1ELb1ELb0ELb0EEENS1_21CollectiveEpilogueFwdINS6_IJSA_SC_SB_EEES9_SE_SG_Li256ELb1ELb1ELb0ELb0EEENS1_36VarlenDynamicPersistentTileSchedulerILi128ELi80ELi256ELi128ELb0ELb1ELb1ELb1ELb1ELb1EEEEEEEEEvNT_6ParamsE)
        .other          _ZN7cutlass13device_kernelIN5flash11enable_sm90INS1_16FlashAttnFwdSm90INS1_25CollectiveMainloopFwdSm90ILi2EN4cute5tupleIJNS5_1CILi1EEES8_S8_EEENS6_IJNS7_ILi128EEENS7_ILi80EEENS7_ILi256EEEEEELi256ENS_6half_tEfNS_4arch4Sm90ELb1ELb0ELb1ELb1ELb0ELb1ELb0ELb1ELb1ELb1ELb0ELb0EEENS1_21CollectiveEpilogueFwdINS6_IJSA_SC_SB_EEES9_SE_SG_Li256ELb1ELb1ELb0ELb0EEENS1_36VarlenDynamicPersistentTileSchedulerILi128ELi80ELi256ELi128ELb0ELb1ELb1ELb1ELb1ELb1EEEEEEEEEvNT_6ParamsE,@"STO_CUDA_ENTRY STV_DEFAULT"
_ZN7cutlass13device_kernelIN5flash11enable_sm90INS1_16FlashAttnFwdSm90INS1_25CollectiveMainloopFwdSm90ILi2EN4cute5tupleIJNS5_1CILi1EEES8_S8_EEENS6_IJNS7_ILi128EEENS7_ILi80EEENS7_ILi256EEEEEELi256ENS_6half_tEfNS_4arch4Sm90ELb1ELb0ELb1ELb1ELb0ELb1ELb0ELb1ELb1ELb1ELb0ELb0EEENS1_21CollectiveEpilogueFwdINS6_IJSA_SC_SB_EEES9_SE_SG_Li256ELb1ELb1ELb0ELb0EEENS1_36VarlenDynamicPersistentTileSchedulerILi128ELi80ELi256ELi128ELb0ELb1ELb1ELb1ELb1ELb1EEEEEEEEEvNT_6ParamsE:
[----:B------:R-:W-:Y:S01]  /*0000*/  LDC R1, c[0x0][0x37c] ;  /* 0x0000df00ff017b82 */ /* 0x000fe20000000800 */
[----:B------:R-:W-:Y:S05]  /*0010*/  EXIT ;  /* 0x000000000000794d */ /* 0x000fea0003800000 */
.L_x_9:
        /* <DEDUP_REMOVED lines=14> */
.L_x_57:


//--------------------- .text._ZN7cutlass13device_kernelIN5flash11enable_sm90INS1_16FlashAttnFwdSm90INS1_25CollectiveMainloopFwdSm90ILi2EN4cute5tupleIJNS5_1CILi1EEES8_S8_EEENS6_IJNS7_ILi128EEENS7_ILi112EEENS7_ILi192EEEEEELi192ENS_6half_tEfNS_4arch4Sm90ELb0ELb0ELb1ELb0ELb0ELb0ELb0ELb1ELb1ELb1ELb0ELb0EEENS1_21CollectiveEpilogueFwdINS6_IJSA_SC_SB_EEES9_SE_SG_Li256ELb0ELb1ELb0ELb0EEENS1_29StaticPersistentTileSchedulerILb0EEEEEEEEEvNT_6ParamsE --------------------------
	.section	.text._ZN7cutlass13device_kernelIN5flash11enable_sm90INS1_16FlashAttnFwdSm90INS1_25CollectiveMainloopFwdSm90ILi2EN4cute5tupleIJNS5_1CILi1EEES8_S8_EEENS6_IJNS7_ILi128EEENS7_ILi112EEENS7_ILi192EEEEEELi192ENS_6half_tEfNS_4arch4Sm90ELb0ELb0ELb1ELb0ELb0ELb0ELb0ELb1ELb1ELb1ELb0ELb0EEENS1_21CollectiveEpilogueFwdINS6_IJSA_SC_SB_EEES9_SE_SG_Li256ELb0ELb1ELb0ELb0EEENS1_29StaticPersistentTileSchedulerILb0EEEEEEEEEvNT_6ParamsE,"ax",@progbits
	.align	128
.text._ZN7cutlass13device_kernelIN5flash11enable_sm90INS1_16FlashAttnFwdSm90INS1_25CollectiveMainloopFwdSm90ILi2EN4cute5tupleIJNS5_1CILi1EEES8_S8_EEENS6_IJNS7_ILi128EEENS7_ILi112EEENS7_ILi192EEEEEELi192ENS_6half_tEfNS_4arch4Sm90ELb0ELb0ELb1ELb0ELb0ELb0ELb0ELb1ELb1ELb1ELb0ELb0EEENS1_21CollectiveEpilogueFwdINS6_IJSA_SC_SB_EEES9_SE_SG_Li256ELb0ELb1ELb0ELb0EEENS1_29StaticPersistentTileSchedulerILb0EEEEEEEEEvNT_6ParamsE:
        .type           _ZN7cutlass13device_kernelIN5flash11enable_sm90INS1_16FlashAttnFwdSm90INS1_25CollectiveMainloopFwdSm90ILi2EN4cute5tupleIJNS5_1CILi1EEES8_S8_EEENS6_IJNS7_ILi128EEENS7_ILi112EEENS7_ILi192EEEEEELi192ENS_6half_tEfNS_4arch4Sm90ELb0ELb0ELb1ELb0ELb0ELb0ELb0ELb1ELb1ELb1ELb0ELb0EEENS1_21CollectiveEpilogueFwdINS6_IJSA_SC_SB_EEES9_SE_SG_Li256ELb0ELb1ELb0ELb0EEENS1_29StaticPersistentTileSchedulerILb0EEEEEEEEEvNT_6ParamsE,@function
        .size           _ZN7cutlass13device_kernelIN5flash11enable_sm90INS1_16FlashAttnFwdSm90INS1_25CollectiveMainloopFwdSm90ILi2EN4cute5tupleIJNS5_1CILi1EEES8_S8_EEENS6_IJNS7_ILi128EEENS7_ILi112EEENS7_ILi192EEEEEELi192ENS_6half_tEfNS_4arch4Sm90ELb0ELb0ELb1ELb0ELb0ELb0ELb0ELb1ELb1ELb1ELb0ELb0EEENS1_21CollectiveEpilogueFwdINS6_IJSA_SC_SB_EEES9_SE_SG_Li256ELb0ELb1ELb0ELb0EEENS1_29StaticPersistentTileSchedulerILb0EEEEEEEEEvNT_6ParamsE,(.L_x_58 - _ZN7cutlass13device_kernelIN5flash11enable_sm90INS1_16FlashAttnFwdSm90INS1_25CollectiveMainloopFwdSm90ILi2EN4cute5tupleIJNS5_1CILi1EEES8_S8_EEENS6_IJNS7_ILi128EEENS7_ILi112EEENS7_ILi192EEEEEELi192ENS_6half_tEfNS_4arch4Sm90ELb0ELb0ELb1ELb0ELb0ELb0ELb0ELb1ELb1ELb1ELb0ELb0EEENS1_21CollectiveEpilogueFwdINS6_IJSA_SC_SB_EEES9_SE_SG_Li256ELb0ELb1ELb0ELb0EEENS1_29StaticPersistentTileSchedulerILb0EEEEEEEEEvNT_6ParamsE)
        .other          _ZN7cutlass13device_kernelIN5flash11enable_sm90INS1_16FlashAttnFwdSm90INS1_25CollectiveMainloopFwdSm90ILi2EN4cute5tupleIJNS5_1CILi1EEES8_S8_EEENS6_IJNS7_ILi128EEENS7_ILi112EEENS7_ILi192EEEEEELi192ENS_6half_tEfNS_4arch4Sm90ELb0ELb0ELb1ELb0ELb0ELb0ELb0ELb1ELb1ELb1ELb0ELb0EEENS1_21CollectiveEpilogueFwdINS6_IJSA_SC_SB_EEES9_SE_SG_Li256ELb0ELb1ELb0ELb0EEENS1_29StaticPersistentTileSchedulerILb0EEEEEEEEEvNT_6ParamsE,@"STO_CUDA_ENTRY STV_DEFAULT"
_ZN7cutlass13device_kernelIN5flash11enable_sm90INS1_16FlashAttnFwdSm90INS1_25CollectiveMainloopFwdSm90ILi2EN4cute5tupleIJNS5_1CILi1EEES8_S8_EEENS6_IJNS7_ILi128EEENS7_ILi112EEENS7_ILi192EEEEEELi192ENS_6half_tEfNS_4arch4Sm90ELb0ELb0ELb1ELb0ELb0ELb0ELb0ELb1ELb1ELb1ELb0ELb0EEENS1_21CollectiveEpilogueFwdINS6_IJSA_SC_SB_EEES9_SE_SG_Li256ELb0ELb1ELb0ELb0EEENS1_29StaticPersistentTileSchedulerILb0EEEEEEEEEvNT_6ParamsE:
[----:B------:R-:W-:Y:S01]  /*0000*/  LDC R1, c[0x0][0x37c] ;  /* 0x0000df00ff017b82 */ /* 0x000fe20000000800 */
[----:B------:R-:W-:Y:S05]  /*0010*/  EXIT ;  /* 0x000000000000794d */ /* 0x000fea0003800000 */
.L_x_10:
        /* <DEDUP_REMOVED lines=14> */
.L_x_58:


//--------------------- .text._ZN7cutlass13device_kernelIN5flash11enable_sm90INS1_16FlashAttnFwdSm90INS1_25CollectiveMainloopFwdSm90ILi2EN4cute5tupleIJNS5_1CILi2EEENS7_ILi1EEES9_EEENS6_IJNS7_ILi128EEENS7_ILi112EEENS7_ILi192EEEEEELi192ENS_6half_tEfNS_4arch4Sm90ELb0ELb0ELb1ELb0ELb0ELb0ELb0ELb1ELb1ELb1ELb0ELb0EEENS1_21CollectiveEpilogueFwdINS6_IJSB_SD_SC_EEESA_SF_SH_Li256ELb0ELb1ELb0ELb0EEENS1_29StaticPersistentTileSchedulerILb0EEEEEEEEEvNT_6ParamsE --------------------------
	.section	.text._ZN7cutlass13device_kernelIN5flash11enable_sm90INS1_16FlashAttnFwdSm90INS1_25CollectiveMainloopFwdSm90ILi2EN4cute5tupleIJNS5_1CILi2EEENS7_ILi1EEES9_EEENS6_IJNS7_ILi128EEENS7_ILi112EEENS7_ILi192EEEEEELi192ENS_6half_tEfNS_4arch4Sm90ELb0ELb0ELb1ELb0ELb0ELb0ELb0ELb1ELb1ELb1ELb0ELb0EEENS1_21CollectiveEpilogueFwdINS6_IJSB_SD_SC_EEESA_SF_SH_Li256ELb0ELb1ELb0ELb0EEENS1_29StaticPersistentTileSchedulerILb0EEEEEEEEEvNT_6ParamsE,"ax",@progbits
	.align	128
.text._ZN7cutlass13device_kernelIN5flash11enable_sm90INS1_16FlashAttnFwdSm90INS1_25CollectiveMainloopFwdSm90ILi2EN4cute5tupleIJNS5_1CILi2EEENS7_ILi1EEES9_EEENS6_IJNS7_ILi128EEENS7_ILi112EEENS7_ILi192EEEEEELi192ENS_6half_tEfNS_4arch4Sm90ELb0ELb0ELb1ELb0ELb0ELb0ELb0ELb1ELb1ELb1ELb0ELb0EEENS1_21CollectiveEpilogueFwdINS6_IJSB_SD_SC_EEESA_SF_SH_Li256ELb0ELb1ELb0ELb0EEENS1_29StaticPersistentTileSchedulerILb0EEEEEEEEEvNT_6ParamsE:
        .type           _ZN7cutlass13device_kernelIN5flash11enable_sm90INS1_16FlashAttnFwdSm90INS1_25CollectiveMainloopFwdSm90ILi2EN4cute5tupleIJNS5_1CILi2EEENS7_ILi1EEES9_EEENS6_IJNS7_ILi128EEENS7_ILi112EEENS7_ILi192EEEEEELi192ENS_6half_tEfNS_4arch4Sm90ELb0ELb0ELb1ELb0ELb0ELb0ELb0ELb1ELb1ELb1ELb0ELb0EEENS1_21CollectiveEpilogueFwdINS6_IJSB_SD_SC_EEESA_SF_SH_Li256ELb0ELb1ELb0ELb0EEENS1_29StaticPersistentTileSchedulerILb0EEEEEEEEEvNT_6ParamsE,@function
        .size           _ZN7cutlass13device_kernelIN5flash11enable_sm90INS1_16FlashAttnFwdSm90INS1_25CollectiveMainloopFwdSm90ILi2EN4cute5tupleIJNS5_1CILi2EEENS7_ILi1EEES9_EEENS6_IJNS7_ILi128EEENS7_ILi112EEENS7_ILi192EEEEEELi192ENS_6half_tEfNS_4arch4Sm90ELb0ELb0ELb1ELb0ELb0ELb0ELb0ELb1ELb1ELb1ELb0ELb0EEENS1_21CollectiveEpilogueFwdINS6_IJSB_SD_SC_EEESA_SF_SH_Li256ELb0ELb1ELb0ELb0EEENS1_29StaticPersistentTileSchedulerILb0EEEEEEEEEvNT_6ParamsE,(.L_x_59 - _ZN7cutlass13device_kernelIN5flash11enable_sm90INS1_16FlashAttnFwdSm90INS1_25CollectiveMainloopFwdSm90ILi2EN4cute5tupleIJNS5_1CILi2EEENS7_ILi1EEES9_EEENS6_IJNS7_ILi128EEENS7_ILi112EEENS7_ILi192EEEEEELi192ENS_6half_tEfNS_4arch4Sm90ELb0ELb0ELb1ELb0ELb0ELb0ELb0ELb1ELb1ELb1ELb0ELb0EEENS1_21CollectiveEpilogueFwdINS6_IJSB_SD_SC_EEESA_SF_SH_Li256ELb0ELb1ELb0ELb0EEENS1_29StaticPersistentTileSchedulerILb0EEEEEEEEEvNT_6ParamsE)
        .other          _ZN7cutlass13device_kernelIN5flash11enable_sm90INS1_16FlashAttnFwdSm90INS1_25CollectiveMainloopFwdSm90ILi2EN4cute5tupleIJNS5_1CILi2EEENS7_ILi1EEES9_EEENS6_IJNS7_ILi128EEENS7_ILi112EEENS7_ILi192EEEEEELi192ENS_6half_tEfNS_4arch4Sm90ELb0ELb0ELb1ELb0ELb0ELb0ELb0ELb1ELb1ELb1ELb0ELb0EEENS1_21CollectiveEpilogueFwdINS6_IJSB_SD_SC_EEESA_SF_SH_Li256ELb0ELb1ELb0ELb0EEENS1_29StaticPersistentTileSchedulerILb0EEEEEEEEEvNT_6ParamsE,@"STO_CUDA_ENTRY STV_DEFAULT"
_ZN7cutlass13device_kernelIN5flash11enable_sm90INS1_16FlashAttnFwdSm90INS1_25CollectiveMainloopFwdSm90ILi2EN4cute5tupleIJNS5_1CILi2EEENS7_ILi1EEES9_EEENS6_IJNS7_ILi128EEENS7_ILi112EEENS7_ILi192EEEEEELi192ENS_6half_tEfNS_4arch4Sm90ELb0ELb0ELb1ELb0ELb0ELb0ELb0ELb1ELb1ELb1ELb0ELb0EEENS1_21CollectiveEpilogueFwdINS6_IJSB_SD_SC_EEESA_SF_SH_Li256ELb0ELb1ELb0ELb0EEENS1_29StaticPersistentTileSchedulerILb0EEEEEEEEEvNT_6ParamsE:
[----:B------:R-:W-:Y:S01]  /*0000*/  LDC R1, c[0x0][0x37c] ;  /* 0x0000df00ff017b82 */ /* 0x000fe20000000800 */
[----:B------:R-:W-:Y:S05]  /*0010*/  EXIT ;  /* 0x000000000000794d */ /* 0x000fea0003800000 */
.L_x_11:
        /* <DEDUP_REMOVED lines=14> */
.L_x_59:


//--------------------- .text._ZN7cutlass13device_kernelIN5flash11enable_sm90INS1_16FlashAttnFwdSm90INS1_25CollectiveMainloopFwdSm90ILi2EN4cute5tupleIJNS5_1CILi1EEES8_S8_EEENS6_IJNS7_ILi128EEENS7_ILi112EEENS7_ILi192EEEEEELi192ENS_6half_tEfNS_4arch4Sm90ELb0ELb0ELb1ELb1ELb0ELb0ELb0ELb1ELb1ELb1ELb0ELb0EEENS1_21CollectiveEpilogueFwdINS6_IJSA_SC_SB_EEES9_SE_SG_Li256ELb1ELb1ELb0ELb0EEENS1_36VarlenDynamicPersistentTileSchedulerILi128ELi112ELi256ELi128ELb0ELb1ELb1ELb0ELb1ELb1EEEEEEEEEvNT_6ParamsE --------------------------
	.section	.text._ZN7cutlass13device_kernelIN5flash11enable_sm90INS1_16FlashAttnFwdSm90INS1_25CollectiveMainloopFwdSm90ILi2EN4cute5tupleIJNS5_1CILi1EEES8_S8_EEENS6_IJNS7_ILi128EEENS7_ILi112EEENS7_ILi192EEEEEELi192ENS_6half_tEfNS_4arch4Sm90ELb0ELb0ELb1ELb1ELb0ELb0ELb0ELb1ELb1ELb1ELb0ELb0EEENS1_21CollectiveEpilogueFwdINS6_IJSA_SC_SB_EEES9_SE_SG_Li256ELb1ELb1ELb0ELb0EEENS1_36VarlenDynamicPersistentTileSchedulerILi128ELi112ELi256ELi128ELb0ELb1ELb1ELb0ELb1ELb1EEEEEEEEEvNT_6ParamsE,"ax",@progbits
	.align	128
.text._ZN7cutlass13device_kernelIN5flash11enable_sm90INS1_16FlashAttnFwdSm90INS1_25CollectiveMainloopFwdSm90ILi2EN4cute5tupleIJNS5_1CILi1EEES8_S8_EEENS6_IJNS7_ILi128EEENS7_ILi112EEENS7_ILi192EEEEEELi192ENS_6half_tEfNS_4arch4Sm90ELb0ELb0ELb1ELb1ELb0ELb0ELb0ELb1ELb1ELb1ELb0ELb0EEENS1_21CollectiveEpilogueFwdINS6_IJSA_SC_SB_EEES9_SE_SG_Li256ELb1ELb1ELb0ELb0EEENS1_36VarlenDynamicPersistentTileSchedulerILi128ELi112ELi256ELi128ELb0ELb1ELb1ELb0ELb1ELb1EEEEEEEEEvNT_6ParamsE:
        .type           _ZN7cutlass13device_kernelIN5flash11enable_sm90INS1_16FlashAttnFwdSm90INS1_25CollectiveMainloopFwdSm90ILi2EN4cute5tupleIJNS5_1CILi1EEES8_S8_EEENS6_IJNS7_ILi128EEENS7_ILi112EEENS7_ILi192EEEEEELi192ENS_6half_tEfNS_4arch4Sm90ELb0ELb0ELb1ELb1ELb0ELb0ELb0ELb1ELb1ELb1ELb0ELb0EEENS1_21CollectiveEpilogueFwdINS6_IJSA_SC_SB_EEES9_SE_SG_Li256ELb1ELb1ELb0ELb0EEENS1_36VarlenDynamicPersistentTileSchedulerILi128ELi112ELi256ELi128ELb0ELb1ELb1ELb0ELb1ELb1EEEEEEEEEvNT_6ParamsE,@function
        .size           _ZN7cutlass13device_kernelIN5flash11enable_sm90INS1_16FlashAttnFwdSm90INS1_25CollectiveMainloopFwdSm90ILi2EN4cute5tupleIJNS5_1CILi1EEES8_S8_EEENS6_IJNS7_ILi128EEENS7_ILi112EEENS7_ILi192EEEEEELi192ENS_6half_tEfNS_4arch4Sm90ELb0ELb0ELb1ELb1ELb0ELb0ELb0ELb1ELb1ELb1ELb0ELb0EEENS1_21CollectiveEpilogueFwdINS6_IJSA_SC_SB_EEES9_SE_SG_Li256ELb1ELb1ELb0ELb0EEENS1_36VarlenDynamicPersistentTileSchedulerILi128ELi112ELi256ELi128ELb0ELb1ELb1ELb0ELb1ELb1EEEEEEEEEvNT_6ParamsE,(.L_x_60 - _ZN7cutlass13device_kernelIN5flash11enable_sm90INS1_16FlashAttnFwdSm90INS1_25CollectiveMainloopFwdSm90ILi2EN4cute5tupleIJNS5_1CILi1EEES8_S8_EEENS6_IJNS7_ILi128EEENS7_ILi112EEENS7_ILi192EEEEEELi192ENS_6half_tEfNS_4arch4Sm90ELb0ELb0ELb1ELb1ELb0ELb0ELb0ELb1ELb1ELb1ELb0ELb0EEENS1_21CollectiveEpilogueFwdINS6_IJSA_SC_SB_EEES9_SE_SG_Li256ELb1ELb1ELb0ELb0EEENS1_36VarlenDynamicPersistentTileSchedulerILi128ELi112ELi256ELi128ELb0ELb1ELb1ELb0ELb1ELb1EEEEEEEEEvNT_6ParamsE)
        .other          _ZN7cutlass13device_kernelIN5flash11enable_sm90INS1_16FlashAttnFwdSm90INS1_25CollectiveMainloopFwdSm90ILi2EN4cute5tupleIJNS5_1CILi1EEES8_S8_EEENS6_IJNS7_ILi128EEENS7_ILi112EEENS7_ILi192EEEEEELi192ENS_6half_tEfNS_4arch4Sm90ELb0ELb0ELb1ELb1ELb0ELb0ELb0ELb1ELb1ELb1ELb0ELb0EEENS1_21CollectiveEpilogueFwdINS6_IJSA_SC_SB_EEES9_SE_SG_Li256ELb1ELb1ELb0ELb0EEENS1_36VarlenDynamicPersistentTileSchedulerILi128ELi112ELi256ELi128ELb0ELb1ELb1ELb0ELb1ELb1EEEEEEEEEvNT_6ParamsE,@"STO_CUDA_ENTRY STV_DEFAULT"
_ZN7cutlass13device_kernelIN5flash11enable_sm90INS1_16FlashAttnFwdSm90INS1_25CollectiveMainloopFwdSm90ILi2EN4cute5tupleIJNS5_1CILi1EEES8_S8_EEENS6_IJNS7_ILi128EEENS7_ILi112EEENS7_ILi192EEEEEELi192ENS_6half_tEfNS_4arch4Sm90ELb0ELb0ELb1ELb1ELb0ELb0ELb0ELb1ELb1ELb1ELb0ELb0EEENS1_21CollectiveEpilogueFwdINS6_IJSA_SC_SB_EEES9_SE_SG_Li256ELb1ELb1ELb0ELb0EEENS1_36VarlenDynamicPersistentTileSchedulerILi128ELi112ELi256ELi128ELb0ELb1ELb1ELb0ELb1ELb1EEEEEEEEEvNT_6ParamsE:
[----:B------:R-:W-:Y:S01]  /*0000*/  LDC R1, c[0x0][0x37c] ;  /* 0x0000df00ff017b82 */ /* 0x000fe20000000800 */
[----:B------:R-:W-:Y:S05]  /*0010*/  EXIT ;  /* 0x000000000000794d */ /* 0x000fea0003800000 */
.L_x_12:
        /* <DEDUP_REMOVED lines=14> */
.L_x_60:


//--------------------- .text._ZN7cutlass13device_kernelIN5flash11enable_sm90INS1_16FlashAttnFwdSm90INS1_25CollectiveMainloopFwdSm90ILi2EN4cute5tupleIJNS5_1CILi1EEES8_S8_EEENS6_IJNS7_ILi128EEENS7_ILi112EEENS7_ILi192EEEEEELi192ENS_6half_tEfNS_4arch4Sm90ELb0ELb0ELb1ELb1ELb0ELb1ELb0ELb1ELb1ELb1ELb0ELb0EEENS1_21CollectiveEpilogueFwdINS6_IJSA_SC_SB_EEES9_SE_SG_Li256ELb1ELb1ELb0ELb0EEENS1_36VarlenDynamicPersistentTileSchedulerILi128ELi112ELi256ELi128ELb0ELb1ELb1ELb0ELb1ELb1EEEEEEEEEvNT_6ParamsE --------------------------
	.section	.text._ZN7cutlass13device_kernelIN5flash11enable_sm90INS1_16FlashAttnFwdSm90INS1_25CollectiveMainloopFwdSm90ILi2EN4cute5tupleIJNS5_1CILi1EEES8_S8_EEENS6_IJNS7_ILi128EEENS7_ILi112EEENS7_ILi192EEEEEELi192ENS_6half_tEfNS_4arch4Sm90ELb0ELb0ELb1ELb1ELb0ELb1ELb0ELb1ELb1ELb1ELb0ELb0EEENS1_21CollectiveEpilogueFwdINS6_IJSA_SC_SB_EEES9_SE_SG_Li256ELb1ELb1ELb0ELb0EEENS1_36VarlenDynamicPersistentTileSchedulerILi128ELi112ELi256ELi128ELb0ELb1ELb1ELb0ELb1ELb1EEEEEEEEEvNT_6ParamsE,"ax",@progbits
	.align	128
.text._ZN7cutlass13device_kernelIN5flash11enable_sm90INS1_16FlashAttnFwdSm90INS1_25CollectiveMainloopFwdSm90ILi2EN4cute5tupleIJNS5_1CILi1EEES8_S8_EEENS6_IJNS7_ILi128EEENS7_ILi112EEENS7_ILi192EEEEEELi192ENS_6half_tEfNS_4arch4Sm90ELb0ELb0ELb1ELb1ELb0ELb1ELb0ELb1ELb1ELb1ELb0ELb0EEENS1_21CollectiveEpilogueFwdINS6_IJSA_SC_SB_EEES9_SE_SG_Li256ELb1ELb1ELb0ELb0EEENS1_36VarlenDynamicPersistentTileSchedulerILi128ELi112ELi256ELi128ELb0ELb1ELb1ELb0ELb1ELb1EEEEEEEEEvNT_6ParamsE:
        .type           _ZN7cutlass13device_kernelIN5flash11enable_sm90INS1_16FlashAttnFwdSm90INS1_25CollectiveMainloopFwdSm90ILi2EN4cute5tupleIJNS5_1CILi1EEES8_S8_EEENS6_IJNS7_ILi128EEENS7_ILi112EEENS7_ILi192EEEEEELi192ENS_6half_tEfNS_4arch4Sm90ELb0ELb0ELb1ELb1ELb0ELb1ELb0ELb1ELb1ELb1ELb0ELb0EEENS1_21CollectiveEpilogueFwdINS6_IJSA_SC_SB_EEES9_SE_SG_Li256ELb1ELb1ELb0ELb0EEENS1_36VarlenDynamicPersistentTileSchedulerILi128ELi112ELi256ELi128ELb0ELb1ELb1ELb0ELb1ELb1EEEEEEEEEvNT_6ParamsE,@function
        .size           _ZN7cutlass13device_kernelIN5flash11enable_sm90INS1_16FlashAttnFwdSm90INS1_25CollectiveMainloopFwdSm90ILi2EN4cute5tupleIJNS5_1CILi1EEES8_S8_EEENS6_IJNS7_ILi128EEENS7_ILi112EEENS7_ILi192EEEEEELi192ENS_6half_tEfNS_4arch4Sm90ELb0ELb0ELb1ELb1ELb0ELb1ELb0ELb1ELb1ELb1ELb0ELb0EEENS1_21CollectiveEpilogueFwdINS6_IJSA_SC_SB_EEES9_SE_SG_Li256ELb1ELb1ELb0ELb0EEENS1_36VarlenDynamicPersistentTileSchedulerILi128ELi112ELi256ELi128ELb0ELb1ELb1ELb0ELb1ELb1EEEEEEEEEvNT_6ParamsE,(.L_x_61 - _ZN7cutlass13device_kernelIN5flash11enable_sm90INS1_16FlashAttnFwdSm90INS1_25CollectiveMainloopFwdSm90ILi2EN4cute5tupleIJNS5_1CILi1EEES8_S8_EEENS6_IJNS7_ILi128EEENS7_ILi112EEENS7_ILi192EEEEEELi192ENS_6half_tEfNS_4arch4Sm90ELb0ELb0ELb1ELb1ELb0ELb1ELb0ELb1ELb1ELb1ELb0ELb0EEENS1_21CollectiveEpilogueFwdINS6_IJSA_SC_SB_EEES9_SE_SG_Li256ELb1ELb1ELb0ELb0EEENS1_36VarlenDynamicPersistentTileSchedulerILi128ELi112ELi256ELi128ELb0ELb1ELb1ELb0ELb1ELb1EEEEEEEEEvNT_6ParamsE)
        .other          _ZN7cutlass13device_kernelIN5flash11enable_sm90INS1_16FlashAttnFwdSm90INS1_25CollectiveMainloopFwdSm90ILi2EN4cute5tupleIJNS5_1CILi1EEES8_S8_EEENS6_IJNS7_ILi128EEENS7_ILi112EEENS7_ILi192EEEEEELi192ENS_6half_tEfNS_4arch4Sm90ELb0ELb0ELb1ELb1ELb0ELb1ELb0ELb1ELb1ELb1ELb0ELb0EEENS1_21CollectiveEpilogueFwdINS6_IJSA_SC_SB_EEES9_SE_SG_Li256ELb1ELb1ELb0ELb0EEENS1_36VarlenDynamicPersistentTileSchedulerILi128ELi112ELi256ELi128ELb0ELb1ELb1ELb0ELb1ELb1EEEEEEEEEvNT_6ParamsE,@"STO_CUDA_ENTRY STV_DEFAULT"
_ZN7cutlass13device_kernelIN5flash11enable_sm90INS1_16FlashAttnFwdSm90INS1_25CollectiveMainloopFwdSm90ILi2EN4cute5tupleIJNS5_1CILi1EEES8_S8_EEENS6_IJNS7_ILi128EEENS7_ILi112EEENS7_ILi192EEEEEELi192ENS_6half_tEfNS_4arch4Sm90ELb0ELb0ELb1ELb1ELb0ELb1ELb0ELb1ELb1ELb1ELb0ELb0EEENS1_21CollectiveEpilogueFwdINS6_IJSA_SC_SB_EEES9_SE_SG_Li256ELb1ELb1ELb0ELb0EEENS1_36VarlenDynamicPersistentTileSchedulerILi128ELi112ELi256ELi128ELb0ELb1ELb1ELb0ELb1ELb1EEEEEEEEEvNT_6ParamsE:
[----:B------:R-:W-:Y:S01]  /*0000*/  LDC R1, c[0x0][0x37c] ;  /* 0x0000df00ff017b82 */ /* 0x000fe20000000800 */
[----:B------:R-:W-:Y:S05]  /*0010*/  EXIT ;  /* 0x000000000000794d */ /* 0x000fea0003800000 */
.L_x_13:
        /* <DEDUP_REMOVED lines=14> */
.L_x_61:


//--------------------- .text._ZN7cutlass13device_kernelIN5flash11enable_sm90INS1_16FlashAttnFwdSm90INS1_25CollectiveMainloopFwdSm90ILi2EN4cute5tupleIJNS5_1CILi1EEES8_S8_EEENS6_IJNS7_ILi128EEENS7_ILi96EEENS7_ILi192EEEEEELi192ENS_6half_tEfNS_4arch4Sm90ELb0ELb1ELb1ELb0ELb0ELb0ELb0ELb1ELb1ELb1ELb0ELb0EEENS1_21CollectiveEpilogueFwdINS6_IJSA_SC_SB_EEES9_SE_SG_Li256ELb0ELb1ELb0ELb0EEENS1_30DynamicPersistentTileSchedulerILi256ELi128ELb0ELb1ELb1EEEEEEEEEvNT_6ParamsE --------------------------
	.section	.text._ZN7cutlass13device_kernelIN5flash11enable_sm90INS1_16FlashAttnFwdSm90INS1_25CollectiveMainloopFwdSm90ILi2EN4cute5tupleIJNS5_1CILi1EEES8_S8_EEENS6_IJNS7_ILi128EEENS7_ILi96EEENS7_ILi192EEEEEELi192ENS_6half_tEfNS_4arch4Sm90ELb0ELb1ELb1ELb0ELb0ELb0ELb0ELb1ELb1ELb1ELb0ELb0EEENS1_21CollectiveEpilogueFwdINS6_IJSA_SC_SB_EEES9_SE_SG_Li256ELb0ELb1ELb0ELb0EEENS1_30DynamicPersistentTileSchedulerILi256ELi128ELb0ELb1ELb1EEEEEEEEEvNT_6ParamsE,"ax",@progbits
	.align	128
.text._ZN7cutlass13device_kernelIN5flash11enable_sm90INS1_16FlashAttnFwdSm90INS1_25CollectiveMainloopFwdSm90ILi2EN4cute5tupleIJNS5_1CILi1EEES8_S8_EEENS6_IJNS7_ILi128EEENS7_ILi96EEENS7_ILi192EEEEEELi192ENS_6half_tEfNS_4arch4Sm90ELb0ELb1ELb1ELb0ELb0ELb0ELb0ELb1ELb1ELb1ELb0ELb0EEENS1_21CollectiveEpilogueFwdINS6_IJSA_SC_SB_EEES9_SE_SG_Li256ELb0ELb1ELb0ELb0EEENS1_30DynamicPersistentTileSchedulerILi256ELi128ELb0ELb1ELb1EEEEEEEEEvNT_6ParamsE:
        .type           _ZN7cutlass13device_kernelIN5flash11enable_sm90INS1_16FlashAttnFwdSm90INS1_25CollectiveMainloopFwdSm90ILi2EN4cute5tupleIJNS5_1CILi1EEES8_S8_EEENS6_IJNS7_ILi128EEENS7_ILi96EEENS7_ILi192EEEEEELi192ENS_6half_tEfNS_4arch4Sm90ELb0ELb1ELb1ELb0ELb0ELb0ELb0ELb1ELb1ELb1ELb0ELb0EEENS1_21CollectiveEpilogueFwdINS6_IJSA_SC_SB_EEES9_SE_SG_Li256ELb0ELb1ELb0ELb0EEENS1_30DynamicPersistentTileSchedulerILi256ELi128ELb0ELb1ELb1EEEEEEEEEvNT_6ParamsE,@function
        .size           _ZN7cutlass13device_kernelIN5flash11enable_sm90INS1_16FlashAttnFwdSm90INS1_25CollectiveMainloopFwdSm90ILi2EN4cute5tupleIJNS5_1CILi1EEES8_S8_EEENS6_IJNS7_ILi128EEENS7_ILi96EEENS7_ILi192EEEEEELi192ENS_6half_tEfNS_4arch4Sm90ELb0ELb1ELb1ELb0ELb0ELb0ELb0ELb1ELb1ELb1ELb0ELb0EEENS1_21CollectiveEpilogueFwdINS6_IJSA_SC_SB_EEES9_SE_SG_Li256ELb0ELb1ELb0ELb0EEENS1_30DynamicPersistentTileSchedulerILi256ELi128ELb0ELb1ELb1EEEEEEEEEvNT_6ParamsE,(.L_x_62 - _ZN7cutlass13device_kernelIN5flash11enable_sm90INS1_16FlashAttnFwdSm90INS1_25CollectiveMainloopFwdSm90ILi2EN4cute5tupleIJNS5_1CILi1EEES8_S8_EEENS6_IJNS7_ILi128EEENS7_ILi96EEENS7_ILi192EEEEEELi192ENS_6half_tEfNS_4arch4Sm90ELb0ELb1ELb1ELb0ELb0ELb0ELb0ELb1ELb1ELb1ELb0ELb0EEENS1_21CollectiveEpilogueFwdINS6_IJSA_SC_SB_EEES9_SE_SG_Li256ELb0ELb1ELb0ELb0EEENS1_30DynamicPersistentTileSchedulerILi256ELi128ELb0ELb1ELb1EEEEEEEEEvNT_6ParamsE)
        .other          _ZN7cutlass13device_kernelIN5flash11enable_sm90INS1_16FlashAttnFwdSm90INS1_25CollectiveMainloopFwdSm90ILi2EN4cute5tupleIJNS5_1CILi1EEES8_S8_EEENS6_IJNS7_ILi128EEENS7_ILi96EEENS7_ILi192EEEEEELi192ENS_6half_tEfNS_4arch4Sm90ELb0ELb1ELb1ELb0ELb0ELb0ELb0ELb1ELb1ELb1ELb0ELb0EEENS1_21CollectiveEpilogueFwdINS6_IJSA_SC_SB_EEES9_SE_SG_Li256ELb0ELb1ELb0ELb0EEENS1_30DynamicPersistentTileSchedulerILi256ELi128ELb0ELb1ELb1EEEEEEEEEvNT_6ParamsE,@"STO_CUDA_ENTRY STV_DEFAULT"
_ZN7cutlass13device_kernelIN5flash11enable_sm90INS1_16FlashAttnFwdSm90INS1_25CollectiveMainloopFwdSm90ILi2EN4cute5tupleIJNS5_1CILi1EEES8_S8_EEENS6_IJNS7_ILi128EEENS7_ILi96EEENS7_ILi192EEEEEELi192ENS_6half_tEfNS_4arch4Sm90ELb0ELb1ELb1ELb0ELb0ELb0ELb0ELb1ELb1ELb1ELb0ELb0EEENS1_21CollectiveEpilogueFwdINS6_IJSA_SC_SB_EEES9_SE_SG_Li256ELb0ELb1ELb0ELb0EEENS1_30DynamicPersistentTileSchedulerILi256ELi128ELb0ELb1ELb1EEEEEEEEEvNT_6ParamsE:
[----:B------:R-:W-:Y:S01]  /*0000*/  LDC R1, c[0x0][0x37c] ;  /* 0x0000df00ff017b82 */ /* 0x000fe20000000800 */
[----:B------:R-:W-:Y:S05]  /*0010*/  EXIT ;  /* 0x000000000000794d */ /* 0x000fea0003800000 */
.L_x_14:
        /* <DEDUP_REMOVED lines=14> */
.L_x_62:


//--------------------- .text._ZN7cutlass13device_kernelIN5flash11enable_sm90INS1_16FlashAttnFwdSm90INS1_25CollectiveMainloopFwdSm90ILi2EN4cute5tupleIJNS5_1CILi1EEES8_S8_EEENS6_IJNS7_ILi128EEENS7_ILi96EEENS7_ILi192EEEEEELi192ENS_6half_tEfNS_4arch4Sm90ELb0ELb1ELb1ELb1ELb0ELb0ELb0ELb1ELb1ELb1ELb0ELb0EEENS1_21CollectiveEpilogueFwdINS6_IJSA_SC_SB_EEES9_SE_SG_Li256ELb1ELb1ELb0ELb0EEENS1_36VarlenDynamicPersistentTileSchedulerILi128ELi96ELi256ELi128ELb0ELb1ELb1ELb1ELb0ELb1EEEEEEEEEvNT_6ParamsE --------------------------
	.section	.text._ZN7cutlass13device_kernelIN5flash11enable_sm90INS1_16FlashAttnFwdSm90INS1_25CollectiveMainloopFwdSm90ILi2EN4cute5tupleIJNS5_1CILi1EEES8_S8_EEENS6_IJNS7_ILi128EEENS7_ILi96EEENS7_ILi192EEEEEELi192ENS_6half_tEfNS_4arch4Sm90ELb0ELb1ELb1ELb1ELb0ELb0ELb0ELb1ELb1ELb1ELb0ELb0EEENS1_21CollectiveEpilogueFwdINS6_IJSA_SC_SB_EEES9_SE_SG_Li256ELb1ELb1ELb0ELb0EEENS1_36VarlenDynamicPersistentTileSchedulerILi128ELi96ELi256ELi128ELb0ELb1ELb1ELb1ELb0ELb1EEEEEEEEEvNT_6ParamsE,"ax",@progbits
	.align	128
.text._ZN7cutlass13device_kernelIN5flash11enable_sm90INS1_16FlashAttnFwdSm90INS1_25CollectiveMainloopFwdSm90ILi2EN4cute5tupleIJNS5_1CILi1EEES8_S8_EEENS6_IJNS7_ILi128EEENS7_ILi96EEENS7_ILi192EEEEEELi192ENS_6half_tEfNS_4arch4Sm90ELb0ELb1ELb1ELb1ELb0ELb0ELb0ELb1ELb1ELb1ELb0ELb0EEENS1_21CollectiveEpilogueFwdINS6_IJSA_SC_SB_EEES9_SE_SG_Li256ELb1ELb1ELb0ELb0EEENS1_36VarlenDynamicPersistentTileSchedulerILi128ELi96ELi256ELi128ELb0ELb1ELb1ELb1ELb0ELb1EEEEEEEEEvNT_6ParamsE:
        .type           _ZN7cutlass13device_kernelIN5flash11enable_sm90INS1_16FlashAttnFwdSm90INS1_25CollectiveMainloopFwdSm90ILi2EN4cute5tupleIJNS5_1CILi1EEES8_S8_EEENS6_IJNS7_ILi128EEENS7_ILi96EEENS7_ILi192EEEEEELi192ENS_6half_tEfNS_4arch4Sm90ELb0ELb1ELb1ELb1ELb0ELb0ELb0ELb1ELb1ELb1ELb0ELb0EEENS1_21CollectiveEpilogueFwdINS6_IJSA_SC_SB_EEES9_SE_SG_Li256ELb1ELb1ELb0ELb0EEENS1_36VarlenDynamicPersistentTileSchedulerILi128ELi96ELi256ELi128ELb0ELb1ELb1ELb1ELb0ELb1EEEEEEEEEvNT_6ParamsE,@function
        .size           _ZN7cutlass13device_kernelIN5flash11enable_sm90INS1_16FlashAttnFwdSm90INS1_25CollectiveMainloopFwdSm90ILi2EN4cute5tupleIJNS5_1CILi1EEES8_S8_EEENS6_IJNS7_ILi128EEENS7_ILi96EEENS7_ILi192EEEEEELi192ENS_6half_tEfNS_4arch4Sm90ELb0ELb1ELb1ELb1ELb0ELb0ELb0ELb1ELb1ELb1ELb0ELb0EEENS1_21CollectiveEpilogueFwdINS6_IJSA_SC_SB_EEES9_SE_SG_Li256ELb1ELb1ELb0ELb0EEENS1_36VarlenDynamicPersistentTileSchedulerILi128ELi96ELi256ELi128ELb0ELb1ELb1ELb1ELb0ELb1EEEEEEEEEvNT_6ParamsE,(.L_x_63 - _ZN7cutlass13device_kernelIN5flash11enable_sm90INS1_16FlashAttnFwdSm90INS1_25CollectiveMainloopFwdSm90ILi2EN4cute5tupleIJNS5_1CILi1EEES8_S8_EEENS6_IJNS7_ILi128EEENS7_ILi96EEENS7_ILi192EEEEEELi192ENS_6half_tEfNS_4arch4Sm90ELb0ELb1ELb1ELb1ELb0ELb0ELb0ELb1ELb1ELb1ELb0ELb0EEENS1_21CollectiveEpilogueFwdINS6_IJSA_SC_SB_EEES9_SE_SG_Li256ELb1ELb1ELb0ELb0EEENS1_36VarlenDynamicPersistentTileSchedulerILi128ELi96ELi256ELi128ELb0ELb1ELb1ELb1ELb0ELb1EEEEEEEEEvNT_6ParamsE)
        .other          _ZN7cutlass13device_kernelIN5flash11enable_sm90INS1_16FlashAttnFwdSm90INS1_25CollectiveMainloopFwdSm90ILi2EN4cute5tupleIJNS5_1CILi1EEES8_S8_EEENS6_IJNS7_ILi128EEENS7_ILi96EEENS7_ILi192EEEEEELi192ENS_6half_tEfNS_4arch4Sm90ELb0ELb1ELb1ELb1ELb0ELb0ELb0ELb1ELb1ELb1ELb0ELb0EEENS1_21CollectiveEpilogueFwdINS6_IJSA_SC_SB_EEES9_SE_SG_Li256ELb1ELb1ELb0ELb0EEENS1_36VarlenDynamicPersistentTileSchedulerILi128ELi96ELi256ELi128ELb0ELb1ELb1ELb1ELb0ELb1EEEEEEEEEvNT_6ParamsE,@"STO_CUDA_ENTRY STV_DEFAULT"
_ZN7cutlass13device_kernelIN5flash11enable_sm90INS1_16FlashAttnFwdSm90INS1_25CollectiveMainloopFwdSm90ILi2EN4cute5tupleIJNS5_1CILi1EEES8_S8_EEENS6_IJNS7_ILi128EEENS7_ILi96EEENS7_ILi192EEEEEELi192ENS_6half_tEfNS_4arch4Sm90ELb0ELb1ELb1ELb1ELb0ELb0ELb0ELb1ELb1ELb1ELb0ELb0EEENS1_21CollectiveEpilogueFwdINS6_IJSA_SC_SB_EEES9_SE_SG_Li256ELb1ELb1ELb0ELb0EEENS1_36VarlenDynamicPersistentTileSchedulerILi128ELi96ELi256ELi128ELb0ELb1ELb1ELb1ELb0ELb1EEEEEEEEEvNT_6ParamsE:
[----:B------:R-:W-:Y:S01]  /*0000*/  LDC R1, c[0x0][0x37c] ;  /* 0x0000df00ff017b82 */ /* 0x000fe20000000800 */
[----:B------:R-:W-:Y:S05]  /*0010*/  EXIT ;  /* 0x000000000000794d */ /* 0x000fea0003800000 */
.L_x_15:
        /* <DEDUP_REMOVED lines=14> */
.L_x_63:


//--------------------- .text._ZN7cutlass13device_kernelIN5flash11enable_sm90INS1_16FlashAttnFwdSm90INS1_25CollectiveMainloopFwdSm90ILi2EN4cute5tupleIJNS5_1CILi1EEES8_S8_EEENS6_IJNS7_ILi128EEENS7_ILi96EEENS7_ILi192EEEEEELi192ENS_6half_tEfNS_4arch4Sm90ELb0ELb1ELb1ELb1ELb0ELb1ELb0ELb1ELb1ELb1ELb0ELb0EEENS1_21CollectiveEpilogueFwdINS6_IJSA_SC_SB_EEES9_SE_SG_Li256ELb1ELb1ELb0ELb0EEENS1_36VarlenDynamicPersistentTileSchedulerILi128ELi96ELi256ELi128ELb0ELb1ELb1ELb1ELb0ELb1EEEEEEEEEvNT_6ParamsE --------------------------
	.section	.text._ZN7cutlass13device_kernelIN5flash11enable_sm90INS1_16FlashAttnFwdSm90INS1_25CollectiveMainloopFwdSm90ILi2EN4cute5tupleIJNS5_1CILi1EEES8_S8_EEENS6_IJNS7_ILi128EEENS7_ILi96EEENS7_ILi192EEEEEELi192ENS_6half_tEfNS_4arch4Sm90ELb0ELb1ELb1ELb1ELb0ELb1ELb0ELb1ELb1ELb1ELb0ELb0EEENS1_21CollectiveEpilogueFwdINS6_IJSA_SC_SB_EEES9_SE_SG_Li256ELb1ELb1ELb0ELb0EEENS1_36VarlenDynamicPersistentTileSchedulerILi128ELi96ELi256ELi128ELb0ELb1ELb1ELb1ELb0ELb1EEEEEEEEEvNT_6ParamsE,"ax",@progbits
	.align	128
.text._ZN7cutlass13device_kernelIN5flash11enable_sm90INS1_16FlashAttnFwdSm90INS1_25CollectiveMainloopFwdSm90ILi2EN4cute5tupleIJNS5_1CILi1EEES8_S8_EEENS6_IJNS7_ILi128EEENS7_ILi96EEENS7_ILi192EEEEEELi192ENS_6half_tEfNS_4arch4Sm90ELb0ELb1ELb1ELb1ELb0ELb1ELb0ELb1ELb1ELb1ELb0ELb0EEENS1_21CollectiveEpilogueFwdINS6_IJSA_SC_SB_EEES9_SE_SG_Li256ELb1ELb1ELb0ELb0EEENS1_36VarlenDynamicPersistentTileSchedulerILi128ELi96ELi256ELi128ELb0ELb1ELb1ELb1ELb0ELb1EEEEEEEEEvNT_6ParamsE:
        .type           _ZN7cutlass13device_kernelIN5flash11enable_sm90INS1_16FlashAttnFwdSm90INS1_25CollectiveMainloopFwdSm90ILi2EN4cute5tupleIJNS5_1CILi1EEES8_S8_EEENS6_IJNS7_ILi128EEENS7_ILi96EEENS7_ILi192EEEEEELi192ENS_6half_tEfNS_4arch4Sm90ELb0ELb1ELb1ELb1ELb0ELb1ELb0ELb1ELb1ELb1ELb0ELb0EEENS1_21CollectiveEpilogueFwdINS6_IJSA_SC_SB_EEES9_SE_SG_Li256ELb1ELb1ELb0ELb0EEENS1_36VarlenDynamicPersistentTileSchedulerILi128ELi96ELi256ELi128ELb0ELb1ELb1ELb1ELb0ELb1EEEEEEEEEvNT_6ParamsE,@function
        .size           _ZN7cutlass13device_kernelIN5flash11enable_sm90INS1_16FlashAttnFwdSm90INS1_25CollectiveMainloopFwdSm90ILi2EN4cute5tupleIJNS5_1CILi1EEES8_S8_EEENS6_IJNS7_ILi128EEENS7_ILi96EEENS7_ILi192EEEEEELi192ENS_6half_tEfNS_4arch4Sm90ELb0ELb1ELb1ELb1ELb0ELb1ELb0ELb1ELb1ELb1ELb0ELb0EEENS1_21CollectiveEpilogueFwdINS6_IJSA_SC_SB_EEES9_SE_SG_Li256ELb1ELb1ELb0ELb0EEENS1_36VarlenDynamicPersistentTileSchedulerILi128ELi96ELi256ELi128ELb0ELb1ELb1ELb1ELb0ELb1EEEEEEEEEvNT_6ParamsE,(.L_x_64 - _ZN7cutlass13device_kernelIN5flash11enable_sm90INS1_16FlashAttnFwdSm90INS1_25CollectiveMainloopFwdSm90ILi2EN4cute5tupleIJNS5_1CILi1EEES8_S8_EEENS6_IJNS7_ILi128EEENS7_ILi96EEENS7_ILi192EEEEEELi192ENS_6half_tEfNS_4arch4Sm90ELb0ELb1ELb1ELb1ELb0ELb1ELb0ELb1ELb1ELb1ELb0ELb0EEENS1_21CollectiveEpilogueFwdINS6_IJSA_SC_SB_EEES9_SE_SG_Li256ELb1ELb1ELb0ELb0EEENS1_36VarlenDynamicPersistentTileSchedulerILi128ELi96ELi256ELi128ELb0ELb1ELb1ELb1ELb0ELb1EEEEEEEEEvNT_6ParamsE)
        .other          _ZN7cutlass13device_kernelIN5flash11enable_sm90INS1_16FlashAttnFwdSm90INS1_25CollectiveMainloopFwdSm90ILi2EN4cute5tupleIJNS5_1CILi1EEES8_S8_EEENS6_IJNS7_ILi128EEENS7_ILi96EEENS7_ILi192EEEEEELi192ENS_6half_tEfNS_4arch4Sm90ELb0ELb1ELb1ELb1ELb0ELb1ELb0ELb1ELb1ELb1ELb0ELb0EEENS1_21CollectiveEpilogueFwdINS6_IJSA_SC_SB_EEES9_SE_SG_Li256ELb1ELb1ELb0ELb0EEENS1_36VarlenDynamicPersistentTileSchedulerILi128ELi96ELi256ELi128ELb0ELb1ELb1ELb1ELb0ELb1EEEEEEEEEvNT_6ParamsE,@"STO_CUDA_ENTRY STV_DEFAULT"
_ZN7cutlass13device_kernelIN5flash11enable_sm90INS1_16FlashAttnFwdSm90INS1_25CollectiveMainloopFwdSm90ILi2EN4cute5tupleIJNS5_1CILi1EEES8_S8_EEENS6_IJNS7_ILi128EEENS7_ILi96EEENS7_ILi192EEEEEELi192ENS_6half_tEfNS_4arch4Sm90ELb0ELb1ELb1ELb1ELb0ELb1ELb0ELb1ELb1ELb1ELb0ELb0EEENS1_21CollectiveEpilogueFwdINS6_IJSA_SC_SB_EEES9_SE_SG_Li256ELb1ELb1ELb0ELb0EEENS1_36VarlenDynamicPersistentTileSchedulerILi128ELi96ELi256ELi128ELb0ELb1ELb1ELb1ELb0ELb1EEEEEEEEEvNT_6ParamsE:
[----:B------:R-:W-:Y:S01]  /*0000*/  LDC R1, c[0x0][0x37c] ;  /* 0x0000df00ff017b82 */ /* 0x000fe20000000800 */
[----:B------:R-:W-:Y:S05]  /*0010*/  EXIT ;  /* 0x000000000000794d */ /* 0x000fea0003800000 */
.L_x_16:
        /* <DEDUP_REMOVED lines=14> */
.L_x_64:


//--------------------- .text._ZN7cutlass13device_kernelIN5flash11enable_sm90INS1_16FlashAttnFwdSm90INS1_25CollectiveMainloopFwdSm90ILi2EN4cute5tupleIJNS5_1CILi1EEES8_S8_EEENS6_IJNS7_ILi128EEENS7_ILi112EEENS7_ILi192EEEEEELi192ENS_6half_tEfNS_4arch4Sm90ELb1ELb0ELb1ELb0ELb0ELb0ELb0ELb1ELb1ELb1ELb0ELb0EEENS1_21CollectiveEpilogueFwdINS6_IJSA_SC_SB_EEES9_SE_SG_Li256ELb0ELb1ELb0ELb0EEENS1_30DynamicPersistentTileSchedulerILi256ELi128ELb0ELb1ELb1EEEEEEEEEvNT_6ParamsE --------------------------
	.section	.text._ZN7cutlass13device_kernelIN5flash11enable_sm90INS1_16FlashAttnFwdSm90INS1_25CollectiveMainloopFwdSm90ILi2EN4cute5tupleIJNS5_1CILi1EEES8_S8_EEENS6_IJNS7_ILi128EEENS7_ILi112EEENS7_ILi192EEEEEELi192ENS_6half_tEfNS_4arch4Sm90ELb1ELb0ELb1ELb0ELb0ELb0ELb0ELb1ELb1ELb1ELb0ELb0EEENS1_21CollectiveEpilogueFwdINS6_IJSA_SC_SB_EEES9_SE_SG_Li256ELb0ELb1ELb0ELb0EEENS1_30DynamicPersistentTileSchedulerILi256ELi128ELb0ELb1ELb1EEEEEEEEEvNT_6ParamsE,"ax",@progbits
	.align	128
.text._ZN7cutlass13device_kernelIN5flash11enable_sm90INS1_16FlashAttnFwdSm90INS1_25CollectiveMainloopFwdSm90ILi2EN4cute5tupleIJNS5_1CILi1EEES8_S8_EEENS6_IJNS7_ILi128EEENS7_ILi112EEENS7_ILi192EEEEEELi192ENS_6half_tEfNS_4arch4Sm90ELb1ELb0ELb1ELb0ELb0ELb0ELb0ELb1ELb1ELb1ELb0ELb0EEENS1_21CollectiveEpilogueFwdINS6_IJSA_SC_SB_EEES9_SE_SG_Li256ELb0ELb1ELb0ELb0EEENS1_30DynamicPersistentTileSchedulerILi256ELi128ELb0ELb1ELb1EEEEEEEEEvNT_6ParamsE:
        .type           _ZN7cutlass13device_kernelIN5flash11enable_sm90INS1_16FlashAttnFwdSm90INS1_25CollectiveMainloopFwdSm90ILi2EN4cute5tupleIJNS5_1CILi1EEES8_S8_EEENS6_IJNS7_ILi128EEENS7_ILi112EEENS7_ILi192EEEEEELi192ENS_6half_tEfNS_4arch4Sm90ELb1ELb0ELb1ELb0ELb0ELb0ELb0ELb1ELb1ELb1ELb0ELb0EEENS1_21CollectiveEpilogueFwdINS6_IJSA_SC_SB_EEES9_SE_SG_Li256ELb0ELb1ELb0ELb0EEENS1_30DynamicPersistentTileSchedulerILi256ELi128ELb0ELb1ELb1EEEEEEEEEvNT_6ParamsE,@function
        .size           _ZN7cutlass13device_kernelIN5flash11enable_sm90INS1_16FlashAttnFwdSm90INS1_25CollectiveMainloopFwdSm90ILi2EN4cute5tupleIJNS5_1CILi1EEES8_S8_EEENS6_IJNS7_ILi128EEENS7_ILi112EEENS7_ILi192EEEEEELi192ENS_6half_tEfNS_4arch4Sm90ELb1ELb0ELb1ELb0ELb0ELb0ELb0ELb1ELb1ELb1ELb0ELb0EEENS1_21CollectiveEpilogueFwdINS6_IJSA_SC_SB_EEES9_SE_SG_Li256ELb0ELb1ELb0ELb0EEENS1_30DynamicPersistentTileSchedulerILi256ELi128ELb0ELb1ELb1EEEEEEEEEvNT_6ParamsE,(.L_x_65 - _ZN7cutlass13device_kernelIN5flash11enable_sm90INS1_16FlashAttnFwdSm90INS1_25CollectiveMainloopFwdSm90ILi2EN4cute5tupleIJNS5_1CILi1EEES8_S8_EEENS6_IJNS7_ILi128EEENS7_ILi112EEENS7_ILi192EEEEEELi192ENS_6half_tEfNS_4arch4Sm90ELb1ELb0ELb1ELb0ELb0ELb0ELb0ELb1ELb1ELb1ELb0ELb0EEENS1_21CollectiveEpilogueFwdINS6_IJSA_SC_SB_EEES9_SE_SG_Li256ELb0ELb1ELb0ELb0EEENS1_30DynamicPersistentTileSchedulerILi256ELi128ELb0ELb1ELb1EEEEEEEEEvNT_6ParamsE)
        .other          _ZN7cutlass13device_kernelIN5flash11enable_sm90INS1_16FlashAttnFwdSm90INS1_25CollectiveMainloopFwdSm90ILi2EN4cute5tupleIJNS5_1CILi1EEES8_S8_EEENS6_IJNS7_ILi128EEENS7_ILi112EEENS7_ILi192EEEEEELi192ENS_6half_tEfNS_4arch4Sm90ELb1ELb0ELb1ELb0ELb0ELb0ELb0ELb1ELb1ELb1ELb0ELb0EEENS1_21CollectiveEpilogueFwdINS6_IJSA_SC_SB_EEES9_SE_SG_Li256ELb0ELb1ELb0ELb0EEENS1_30DynamicPersistentTileSchedulerILi256ELi128ELb0ELb1ELb1EEEEEEEEEvNT_6ParamsE,@"STO_CUDA_ENTRY STV_DEFAULT"
_ZN7cutlass13device_kernelIN5flash11enable_sm90INS1_16FlashAttnFwdSm90INS1_25CollectiveMainloopFwdSm90ILi2EN4cute5tupleIJNS5_1CILi1EEES8_S8_EEENS6_IJNS7_ILi128EEENS7_ILi112EEENS7_ILi192EEEEEELi192ENS_6half_tEfNS_4arch4Sm90ELb1ELb0ELb1ELb0ELb0ELb0ELb0ELb1ELb1ELb1ELb0ELb0EEENS1_21CollectiveEpilogueFwdINS6_IJSA_SC_SB_EEES9_SE_SG_Li256ELb0ELb1ELb0ELb0EEENS1_30DynamicPersistentTileSchedulerILi256ELi128ELb0ELb1ELb1EEEEEEEEEvNT_6ParamsE:
[----:B------:R-:W-:Y:S01]  /*0000*/  LDC R1, c[0x0][0x37c] ;  /* 0x0000df00ff017b82 */ /* 0x000fe20000000800 */
[----:B------:R-:W-:Y:S05]  /*0010*/  EXIT ;  /* 0x000000000000794d */ /* 0x000fea0003800000 */
.L_x_17:
        /* <DEDUP_REMOVED lines=14> */
.L_x_65:


//--------------------- .text._ZN7cutlass13device_kernelIN5flash11enable_sm90INS1_16FlashAttnFwdSm90INS1_25CollectiveMainloopFwdSm90ILi2EN4cute5tupleIJNS5_1CILi1EEES8_S8_EEENS6_IJNS7_ILi128EEENS7_ILi112EEENS7_ILi192EEEEEELi192ENS_6half_tEfNS_4arch4Sm90ELb1ELb0ELb1ELb1ELb0ELb0ELb0ELb1ELb1ELb1ELb0ELb0EEENS1_21CollectiveEpilogueFwdINS6_IJSA_SC_SB_EEES9_SE_SG_Li256ELb1ELb1ELb0ELb0EEENS1_36VarlenDynamicPersistentTileSchedulerILi128ELi112ELi256ELi128ELb0ELb1ELb1ELb1ELb1ELb1EEEEEEEEEvNT_6ParamsE --------------------------
	.section	.text._ZN7cutlass13device_kernelIN5flash11enable_sm90INS1_16FlashAttnFwdSm90INS1_25CollectiveMainloopFwdSm90ILi2EN4cute5tupleIJNS5_1CILi1EEES8_S8_EEENS6_IJNS7_ILi128EEENS7_ILi112EEENS7_ILi192EEEEEELi192ENS_6half_tEfNS_4arch4Sm90ELb1ELb0ELb1ELb1ELb0ELb0ELb0ELb1ELb1ELb1ELb0ELb0EEENS1_21CollectiveEpilogueFwdINS6_IJSA_SC_SB_EEES9_SE_SG_Li256ELb1ELb1ELb0ELb0EEENS1_36VarlenDynamicPersistentTileSchedulerILi128ELi112ELi256ELi128ELb0ELb1ELb1ELb1ELb1ELb1EEEEEEEEEvNT_6ParamsE,"ax",@progbits
	.align	128
.text._ZN7cutlass13device_kernelIN5flash11enable_sm90INS1_16FlashAttnFwdSm90INS1_25CollectiveMainloopFwdSm90ILi2EN4cute5tupleIJNS5_1CILi1EEES8_S8_EEENS6_IJNS7_ILi128EEENS7_ILi112EEENS7_ILi192EEEEEELi192ENS_6half_tEfNS_4arch4Sm90ELb1ELb0ELb1ELb1ELb0ELb0ELb0ELb1ELb1ELb1ELb0ELb0EEENS1_21CollectiveEpilogueFwdINS6_IJSA_SC_SB_EEES9_SE_SG_Li256ELb1ELb1ELb0ELb0EEENS1_36VarlenDynamicPersistentTileSchedulerILi128ELi112ELi256ELi128ELb0ELb1ELb1ELb1ELb1ELb1EEEEEEEEEvNT_6ParamsE:
        .type           _ZN7cutlass13device_kernelIN5flash11enable_sm90INS1_16FlashAttnFwdSm90INS1_25CollectiveMainloopFwdSm90ILi2EN4cute5tupleIJNS5_1CILi1EEES8_S8_EEENS6_IJNS7_ILi128EEENS7_ILi112EEENS7_ILi192EEEEEELi192ENS_6half_tEfNS_4arch4Sm90ELb1ELb0ELb1ELb1ELb0ELb0ELb0ELb1ELb1ELb1ELb0ELb0EEENS1_21CollectiveEpilogueFwdINS6_IJSA_SC_SB_EEES9_SE_SG_Li256ELb1ELb1ELb0ELb0EEENS1_36VarlenDynamicPersistentTileSchedulerILi128ELi112ELi256ELi128ELb0ELb1ELb1ELb1ELb1ELb1EEEEEEEEEvNT_6ParamsE,@function
        .size           _ZN7cutlass13device_kernelIN5flash11enable_sm90INS1_16FlashAttnFwdSm90INS1_25CollectiveMainloopFwdSm90ILi2EN4cute5tupleIJNS5_1CILi1EEES8_S8_EEENS6_IJNS7_ILi128EEENS7_ILi112EEENS7_ILi192EEEEEELi192ENS_6half_tEfNS_4arch4Sm90ELb1ELb0ELb1ELb1ELb0ELb0ELb0ELb1ELb1ELb1ELb0ELb0EEENS1_21CollectiveEpilogueFwdINS6_IJSA_SC_SB_EEES9_SE_SG_Li256ELb1ELb1ELb0ELb0EEENS1_36VarlenDynamicPersistentTileSchedulerILi128ELi112ELi256ELi128ELb0ELb1ELb1ELb1ELb1ELb1EEEEEEEEEvNT_6ParamsE,(.L_x_66 - _ZN7cutlass13device_kernelIN5flash11enable_sm90INS1_16FlashAttnFwdSm90INS1_25CollectiveMainloopFwdSm90ILi2EN4cute5tupleIJNS5_1CILi1EEES8_S8_EEENS6_IJNS7_ILi128EEENS7_ILi112EEENS7_ILi192EEEEEELi192ENS_6half_tEfNS_4arch4Sm90ELb1ELb0ELb1ELb1ELb0ELb0ELb0ELb1ELb1ELb1ELb0ELb0EEENS1_21CollectiveEpilogueFwdINS6_IJSA_SC_SB_EEES9_SE_SG_Li256ELb1ELb1ELb0ELb0EEENS1_36VarlenDynamicPersistentTileSchedulerILi128ELi112ELi256ELi128ELb0ELb1ELb1ELb1ELb1ELb1EEEEEEEEEvNT_6ParamsE)
        .other          _ZN7cutlass13device_kernelIN5flash11enable_sm90INS1_16FlashAttnFwdSm90INS1_25CollectiveMainloopFwdSm90ILi2EN4cute5tupleIJNS5_1CILi1EEES8_S8_EEENS6_IJNS7_ILi128EEENS7_ILi112EEENS7_ILi192EEEEEELi192ENS_6half_tEfNS_4arch4Sm90ELb1ELb0ELb1ELb1ELb0ELb0ELb0ELb1ELb1ELb1ELb0ELb0EEENS1_21CollectiveEpilogueFwdINS6_IJSA_SC_SB_EEES9_SE_SG_Li256ELb1ELb1ELb0ELb0EEENS1_36VarlenDynamicPersistentTileSchedulerILi128ELi112ELi256ELi128ELb0ELb1ELb1ELb1ELb1ELb1EEEEEEEEEvNT_6ParamsE,@"STO_CUDA_ENTRY STV_DEFAULT"
_ZN7cutlass13device_kernelIN5flash11enable_sm90INS1_16FlashAttnFwdSm90INS1_25CollectiveMainloopFwdSm90ILi2EN4cute5tupleIJNS5_1CILi1EEES8_S8_EEENS6_IJNS7_ILi128EEENS7_ILi112EEENS7_ILi192EEEEEELi192ENS_6half_tEfNS_4arch4Sm90ELb1ELb0ELb1ELb1ELb0ELb0ELb0ELb1ELb1ELb1ELb0ELb0EEENS1_21CollectiveEpilogueFwdINS6_IJSA_SC_SB_EEES9_SE_SG_Li256ELb1ELb1ELb0ELb0EEENS1_36VarlenDynamicPersistentTileSchedulerILi128ELi112ELi256ELi128ELb0ELb1ELb1ELb1ELb1ELb1EEEEEEEEEvNT_6ParamsE:
[----:B------:R-:W-:Y:S01]  /*0000*/  LDC R1, c[0x0][0x37c] ;  /* 0x0000df00ff017b82 */ /* 0x000fe20000000800 */
[----:B------:R-:W-:Y:S05]  /*0010*/  EXIT ;  /* 0x000000000000794d */ /* 0x000fea0003800000 */
.L_x_18:
        /* <DEDUP_REMOVED lines=14> */
.L_x_66:


//--------------------- .text._ZN7cutlass13device_kernelIN5flash11enable_sm90INS1_16FlashAttnFwdSm90INS1_25CollectiveMainloopFwdSm90ILi2EN4cute5tupleIJNS5_1CILi1EEES8_S8_EEENS6_IJNS7_ILi128EEENS7_ILi112EEENS7_ILi192EEEEEELi192ENS_6half_tEfNS_4arch4Sm90ELb1ELb0ELb1ELb1ELb0ELb1ELb0ELb1ELb1ELb1ELb0ELb0EEENS1_21CollectiveEpilogueFwdINS6_IJSA_SC_SB_EEES9_SE_SG_Li256ELb1ELb1ELb0ELb0EEENS1_36VarlenDynamicPersistentTileSchedulerILi128ELi112ELi256ELi128ELb0ELb1ELb1ELb1ELb1ELb1EEEEEEEEEvNT_6ParamsE --------------------------
	.section	.text._ZN7cutlass13device_kernelIN5flash11enable_sm90INS1_16FlashAttnFwdSm90INS1_25CollectiveMainloopFwdSm90ILi2EN4cute5tupleIJNS5_1CILi1EEES8_S8_EEENS6_IJNS7_ILi128EEENS7_ILi112EEENS7_ILi192EEEEEELi192ENS_6half_tEfNS_4arch4Sm90ELb1ELb0ELb1ELb1ELb0ELb1ELb0ELb1ELb1ELb1ELb0ELb0EEENS1_21CollectiveEpilogueFwdINS6_IJSA_SC_SB_EEES9_SE_SG_Li256ELb1ELb1ELb0ELb0EEENS1_36VarlenDynamicPersistentTileSchedulerILi128ELi112ELi256ELi128ELb0ELb1ELb1ELb1ELb1ELb1EEEEEEEEEvNT_6ParamsE,"ax",@progbits
	.align	128
.text._ZN7cutlass13device_kernelIN5flash11enable_sm90INS1_16FlashAttnFwdSm90INS1_25CollectiveMainloopFwdSm90ILi2EN4cute5tupleIJNS5_1CILi1EEES8_S8_EEENS6_IJNS7_ILi128EEENS7_ILi112EEENS7_ILi192EEEEEELi192ENS_6half_tEfNS_4arch4Sm90ELb1ELb0ELb1ELb1ELb0ELb1ELb0ELb1ELb1ELb1ELb0ELb0EEENS1_21CollectiveEpilogueFwdINS6_IJSA_SC_SB_EEES9_SE_SG_Li256ELb1ELb1ELb0ELb0EEENS1_36VarlenDynamicPersistentTileSchedulerILi128ELi112ELi256ELi128ELb0ELb1ELb1ELb1ELb1ELb1EEEEEEEEEvNT_6ParamsE:
        .type           _ZN7cutlass13device_kernelIN5flash11enable_sm90INS1_16FlashAttnFwdSm90INS1_25CollectiveMainloopFwdSm90ILi2EN4cute5tupleIJNS5_1CILi1EEES8_S8_EEENS6_IJNS7_ILi128EEENS7_ILi112EEENS7_ILi192EEEEEELi192ENS_6half_tEfNS_4arch4Sm90ELb1ELb0ELb1ELb1ELb0ELb1ELb0ELb1ELb1ELb1ELb0ELb0EEENS1_21CollectiveEpilogueFwdINS6_IJSA_SC_SB_EEES9_SE_SG_Li256ELb1ELb1ELb0ELb0EEENS1_36VarlenDynamicPersistentTileSchedulerILi128ELi112ELi256ELi128ELb0ELb1ELb1ELb1ELb1ELb1EEEEEEEEEvNT_6ParamsE,@function
        .size           _ZN7cutlass13device_kernelIN5flash11enable_sm90INS1_16FlashAttnFwdSm90INS1_25CollectiveMainloopFwdSm90ILi2EN4cute5tupleIJNS5_1CILi1EEES8_S8_EEENS6_IJNS7_ILi128EEENS7_ILi112EEENS7_ILi192EEEEEELi192ENS_6half_tEfNS_4arch4Sm90ELb1ELb0ELb1ELb1ELb0ELb1ELb0ELb1ELb1ELb1ELb0ELb0EEENS1_21CollectiveEpilogueFwdINS6_IJSA_SC_SB_EEES9_SE_SG_Li256ELb1ELb1ELb0ELb0EEENS1_36VarlenDynamicPersistentTileSchedulerILi128ELi112ELi256ELi128ELb0ELb1ELb1ELb1ELb1ELb1EEEEEEEEEvNT_6ParamsE,(.L_x_67 - _ZN7cutlass13device_kernelIN5flash11enable_sm90INS1_16FlashAttnFwdSm90INS1_25CollectiveMainloopFwdSm90ILi2EN4cute5tupleIJNS5_1CILi1EEES8_S8_EEENS6_IJNS7_ILi128EEENS7_ILi112EEENS7_ILi192EEEEEELi192ENS_6half_tEfNS_4arch4Sm90ELb1ELb0ELb1ELb1ELb0ELb1ELb0ELb1ELb1ELb1ELb0ELb0EEENS1_21CollectiveEpilogueFwdINS6_IJSA_SC_SB_EEES9_SE_SG_Li256ELb1ELb1ELb0ELb0EEENS1_36VarlenDynamicPersistentTileSchedulerILi128ELi112ELi256ELi128ELb0ELb1ELb1ELb1ELb1ELb1EEEEEEEEEvNT_6ParamsE)
        .other          _ZN7cutlass13device_kernelIN5flash11enable_sm90INS1_16FlashAttnFwdSm90INS1_25CollectiveMainloopFwdSm90ILi2EN4cute5tupleIJNS5_1CILi1EEES8_S8_EEENS6_IJNS7_ILi128EEENS7_ILi112EEENS7_ILi192EEEEEELi192ENS_6half_tEfNS_4arch4Sm90ELb1ELb0ELb1ELb1ELb0ELb1ELb0ELb1ELb1ELb1ELb0ELb0EEENS1_21CollectiveEpilogueFwdINS6_IJSA_SC_SB_EEES9_SE_SG_Li256ELb1ELb1ELb0ELb0EEENS1_36VarlenDynamicPersistentTileSchedulerILi128ELi112ELi256ELi128ELb0ELb1ELb1ELb1ELb1ELb1EEEEEEEEEvNT_6ParamsE,@"STO_CUDA_ENTRY STV_DEFAULT"
_ZN7cutlass13device_kernelIN5flash11enable_sm90INS1_16FlashAttnFwdSm90INS1_25CollectiveMainloopFwdSm90ILi2EN4cute5tupleIJNS5_1CILi1EEES8_S8_EEENS6_IJNS7_ILi128EEENS7_ILi112EEENS7_ILi192EEEEEELi192ENS_6half_tEfNS_4arch4Sm90ELb1ELb0ELb1ELb1ELb0ELb1ELb0ELb1ELb1ELb1ELb0ELb0EEENS1_21CollectiveEpilogueFwdINS6_IJSA_SC_SB_EEES9_SE_SG_Li256ELb1ELb1ELb0ELb0EEENS1_36VarlenDynamicPersistentTileSchedulerILi128ELi112ELi256ELi128ELb0ELb1ELb1ELb1ELb1ELb1EEEEEEEEEvNT_6ParamsE:
[----:B------:R-:W-:Y:S01]  /*0000*/  LDC R1, c[0x0][0x37c] ;  /* 0x0000df00ff017b82 */ /* 0x000fe20000000800 */
[----:B------:R-:W-:Y:S05]  /*0010*/  EXIT ;  /* 0x000000000000794d */ /* 0x000fea0003800000 */
.L_x_19:
        /* <DEDUP_REMOVED lines=14> */
.L_x_67:


//--------------------- .text._ZN7cutlass13device_kernelIN5flash11enable_sm90INS1_16FlashAttnFwdSm90INS1_25CollectiveMainloopFwdSm90ILi2EN4cute5tupleIJNS5_1CILi1EEES8_S8_EEENS6_IJNS7_ILi128EEENS7_ILi176EEESA_EEELi128ENS_6half_tEfNS_4arch4Sm90ELb0ELb0ELb1ELb0ELb0ELb0ELb0ELb1ELb1ELb1ELb0ELb0EEENS1_21CollectiveEpilogueFwdINS6_IJSA_SA_SB_EEES9_SD_SF_Li256ELb0ELb1ELb0ELb0EEENS1_29StaticPersistentTileSchedulerILb0EEEEEEEEEvNT_6ParamsE --------------------------
	.section	.text._ZN7cutlass13device_kernelIN5flash11enable_sm90INS1_16FlashAttnFwdSm90INS1_25CollectiveMainloopFwdSm90ILi2EN4cute5tupleIJNS5_1CILi1EEES8_S8_EEENS6_IJNS7_ILi128EEENS7_ILi176EEESA_EEELi128ENS_6half_tEfNS_4arch4Sm90ELb0ELb0ELb1ELb0ELb0ELb0ELb0ELb1ELb1ELb1ELb0ELb0EEENS1_21CollectiveEpilogueFwdINS6_IJSA_SA_SB_EEES9_SD_SF_Li256ELb0ELb1ELb0ELb0EEENS1_29StaticPersistentTileSchedulerILb0EEEEEEEEEvNT_6ParamsE,"ax",@progbits
	.align	128
.text._ZN7cutlass13device_kernelIN5flash11enable_sm90INS1_16FlashAttnFwdSm90INS1_25CollectiveMainloopFwdSm90ILi2EN4cute5tupleIJNS5_1CILi1EEES8_S8_EEENS6_IJNS7_ILi128EEENS7_ILi176EEESA_EEELi128ENS_6half_tEfNS_4arch4Sm90ELb0ELb0ELb1ELb0ELb0ELb0ELb0ELb1ELb1ELb1ELb0ELb0EEENS1_21CollectiveEpilogueFwdINS6_IJSA_SA_SB_EEES9_SD_SF_Li256ELb0ELb1ELb0ELb0EEENS1_29StaticPersistentTileSchedulerILb0EEEEEEEEEvNT_6ParamsE:
        .type           _ZN7cutlass13device_kernelIN5flash11enable_sm90INS1_16FlashAttnFwdSm90INS1_25CollectiveMainloopFwdSm90ILi2EN4cute5tupleIJNS5_1CILi1EEES8_S8_EEENS6_IJNS7_ILi128EEENS7_ILi176EEESA_EEELi128ENS_6half_tEfNS_4arch4Sm90ELb0ELb0ELb1ELb0ELb0ELb0ELb0ELb1ELb1ELb1ELb0ELb0EEENS1_21CollectiveEpilogueFwdINS6_IJSA_SA_SB_EEES9_SD_SF_Li256ELb0ELb1ELb0ELb0EEENS1_29StaticPersistentTileSchedulerILb0EEEEEEEEEvNT_6ParamsE,@function
        .size           _ZN7cutlass13device_kernelIN5flash11enable_sm90INS1_16FlashAttnFwdSm90INS1_25CollectiveMainloopFwdSm90ILi2EN4cute5tupleIJNS5_1CILi1EEES8_S8_EEENS6_IJNS7_ILi128EEENS7_ILi176EEESA_EEELi128ENS_6half_tEfNS_4arch4Sm90ELb0ELb0ELb1ELb0ELb0ELb0ELb0ELb1ELb1ELb1ELb0ELb0EEENS1_21CollectiveEpilogueFwdINS6_IJSA_SA_SB_EEES9_SD_SF_Li256ELb0ELb1ELb0ELb0EEENS1_29StaticPersistentTileSchedulerILb0EEEEEEEEEvNT_6ParamsE,(.L_x_68 - _ZN7cutlass13device_kernelIN5flash11enable_sm90INS1_16FlashAttnFwdSm90INS1_25CollectiveMainloopFwdSm90ILi2EN4cute5tupleIJNS5_1CILi1EEES8_S8_EEENS6_IJNS7_ILi128EEENS7_ILi176EEESA_EEELi128ENS_6half_tEfNS_4arch4Sm90ELb0ELb0ELb1ELb0ELb0ELb0ELb0ELb1ELb1ELb1ELb0ELb0EEENS1_21CollectiveEpilogueFwdINS6_IJSA_SA_SB_EEES9_SD_SF_Li256ELb0ELb1ELb0ELb0EEENS1_29StaticPersistentTileSchedulerILb0EEEEEEEEEvNT_6ParamsE)
        .other          _ZN7cutlass13device_kernelIN5flash11enable_sm90INS1_16FlashAttnFwdSm90INS1_25CollectiveMainloopFwdSm90ILi2EN4cute5tupleIJNS5_1CILi1EEES8_S8_EEENS6_IJNS7_ILi128EEENS7_ILi176EEESA_EEELi128ENS_6half_tEfNS_4arch4Sm90ELb0ELb0ELb1ELb0ELb0ELb0ELb0ELb1ELb1ELb1ELb0ELb0EEENS1_21CollectiveEpilogueFwdINS6_IJSA_SA_SB_EEES9_SD_SF_Li256ELb0ELb1ELb0ELb0EEENS1_29StaticPersistentTileSchedulerILb0EEEEEEEEEvNT_6ParamsE,@"STO_CUDA_ENTRY STV_DEFAULT"
_ZN7cutlass13device_kernelIN5flash11enable_sm90INS1_16FlashAttnFwdSm90INS1_25CollectiveMainloopFwdSm90ILi2EN4cute5tupleIJNS5_1CILi1EEES8_S8_EEENS6_IJNS7_ILi128EEENS7_ILi176EEESA_EEELi128ENS_6half_tEfNS_4arch4Sm90ELb0ELb0ELb1ELb0ELb0ELb0ELb0ELb1ELb1ELb1ELb0ELb0EEENS1_21CollectiveEpilogueFwdINS6_IJSA_SA_SB_EEES9_SD_SF_Li256ELb0ELb1ELb0ELb0EEENS1_29StaticPersistentTileSchedulerILb0EEEEEEEEEvNT_6ParamsE:
[----:B------:R-:W-:Y:S01]  /*0000*/  LDC R1, c[0x0][0x37c] ;  /* 0x0000df00ff017b82 */ /* 0x000fe20000000800 */
[----:B------:R-:W-:Y:S05]  /*0010*/  EXIT ;  /* 0x000000000000794d */ /* 0x000fea0003800000 */
.L_x_20:
        /* <DEDUP_REMOVED lines=14> */
.L_x_68:


//--------------------- .text._ZN7cutlass13device_kernelIN5flash11enable_sm90INS1_16FlashAttnFwdSm90INS1_25CollectiveMainloopFwdSm90ILi2EN4cute5tupleIJNS5_1CILi2EEENS7_ILi1EEES9_EEENS6_IJNS7_ILi128EEENS7_ILi176EEESB_EEELi128ENS_6half_tEfNS_4arch4Sm90ELb0ELb0ELb1ELb0ELb0ELb0ELb0ELb1ELb1ELb1ELb0ELb0EEENS1_21CollectiveEpilogueFwdINS6_IJSB_SB_SC_EEESA_SE_SG_Li256ELb0ELb1ELb0ELb0EEENS1_29StaticPersistentTileSchedulerILb0EEEEEEEEEvNT_6ParamsE --------------------------
	.section	.text._ZN7cutlass13device_kernelIN5flash11enable_sm90INS1_16FlashAttnFwdSm90INS1_25CollectiveMainloopFwdSm90ILi2EN4cute5tupleIJNS5_1CILi2EEENS7_ILi1EEES9_EEENS6_IJNS7_ILi128EEENS7_ILi176EEESB_EEELi128ENS_6half_tEfNS_4arch4Sm90ELb0ELb0ELb1ELb0ELb0ELb0ELb0ELb1ELb1ELb1ELb0ELb0EEENS1_21CollectiveEpilogueFwdINS6_IJSB_SB_SC_EEESA_SE_SG_Li256ELb0ELb1ELb0ELb0EEENS1_29StaticPersistentTileSchedulerILb0EEEEEEEEEvNT_6ParamsE,"ax",@progbits
	.align	128
.text._ZN7cutlass13device_kernelIN5flash11enable_sm90INS1_16FlashAttnFwdSm90INS1_25CollectiveMainloopFwdSm90ILi2EN4cute5tupleIJNS5_1CILi2EEENS7_ILi1EEES9_EEENS6_IJNS7_ILi128EEENS7_ILi176EEESB_EEELi128ENS_6half_tEfNS_4arch4Sm90ELb0ELb0ELb1ELb0ELb0ELb0ELb0ELb1ELb1ELb1ELb0ELb0EEENS1_21CollectiveEpilogueFwdINS6_IJSB_SB_SC_EEESA_SE_SG_Li256ELb0ELb1ELb0ELb0EEENS1_29StaticPersistentTileSchedulerILb0EEEEEEEEEvNT_6ParamsE:
        .type           _ZN7cutlass13device_kernelIN5flash11enable_sm90INS1_16FlashAttnFwdSm90INS1_25CollectiveMainloopFwdSm90ILi2EN4cute5tupleIJNS5_1CILi2EEENS7_ILi1EEES9_EEENS6_IJNS7_ILi128EEENS7_ILi176EEESB_EEELi128ENS_6half_tEfNS_4arch4Sm90ELb0ELb0ELb1ELb0ELb0ELb0ELb0ELb1ELb1ELb1ELb0ELb0EEENS1_21CollectiveEpilogueFwdINS6_IJSB_SB_SC_EEESA_SE_SG_Li256ELb0ELb1ELb0ELb0EEENS1_29StaticPersistentTileSchedulerILb0EEEEEEEEEvNT_6ParamsE,@function
        .size           _ZN7cutlass13device_kernelIN5flash11enable_sm90INS1_16FlashAttnFwdSm90INS1_25CollectiveMainloopFwdSm90ILi2EN4cute5tupleIJNS5_1CILi2EEENS7_ILi1EEES9_EEENS6_IJNS7_ILi128EEENS7_ILi176EEESB_EEELi128ENS_6half_tEfNS_4arch4Sm90ELb0ELb0ELb1ELb0ELb0ELb0ELb0ELb1ELb1ELb1ELb0ELb0EEENS1_21CollectiveEpilogueFwdINS6_IJSB_SB_SC_EEESA_SE_SG_Li256ELb0ELb1ELb0ELb0EEENS1_29StaticPersistentTileSchedulerILb0EEEEEEEEEvNT_6ParamsE,(.L_x_69 - _ZN7cutlass13device_kernelIN5flash11enable_sm90INS1_16FlashAttnFwdSm90INS1_25CollectiveMainloopFwdSm90ILi2EN4cute5tupleIJNS5_1CILi2EEENS7_ILi1EEES9_EEENS6_IJNS7_ILi128EEENS7_ILi176EEESB_EEELi128ENS_6half_tEfNS_4arch4Sm90ELb0ELb0ELb1ELb0ELb0ELb0ELb0ELb1ELb1ELb1ELb0ELb0EEENS1_21CollectiveEpilogueFwdINS6_IJSB_SB_SC_EEESA_SE_SG_Li256ELb0ELb1ELb0ELb0EEENS1_29StaticPersistentTileSchedulerILb0EEEEEEEEEvNT_6ParamsE)
        .other          _ZN7cutlass13device_kernelIN5flash11enable_sm90INS1_16FlashAttnFwdSm90INS1_25CollectiveMainloopFwdSm90ILi2EN4cute5tupleIJNS5_1CILi2EEENS7_ILi1EEES9_EEENS6_IJNS7_ILi128EEENS7_ILi176EEESB_EEELi128ENS_6half_tEfNS_4arch4Sm90ELb0ELb0ELb1ELb0ELb0ELb0ELb0ELb1ELb1ELb1ELb0ELb0EEENS1_21CollectiveEpilogueFwdINS6_IJSB_SB_SC_EEESA_SE_SG_Li256ELb0ELb1ELb0ELb0EEENS1_29StaticPersistentTileSchedulerILb0EEEEEEEEEvNT_6ParamsE,@"STO_CUDA_ENTRY STV_DEFAULT"
_ZN7cutlass13device_kernelIN5flash11enable_sm90INS1_16FlashAttnFwdSm90INS1_25CollectiveMainloopFwdSm90ILi2EN4cute5tupleIJNS5_1CILi2EEENS7_ILi1EEES9_EEENS6_IJNS7_ILi128EEENS7_ILi176EEESB_EEELi128ENS_6half_tEfNS_4arch4Sm90ELb0ELb0ELb1ELb0ELb0ELb0ELb0ELb1ELb1ELb1ELb0ELb0EEENS1_21CollectiveEpilogueFwdINS6_IJSB_SB_SC_EEESA_SE_SG_Li256ELb0ELb1ELb0ELb0EEENS1_29StaticPersistentTileSchedulerILb0EEEEEEEEEvNT_6ParamsE:
[----:B------:R-:W-:Y:S01]  /*0000*/  LDC R1, c[0x0][0x37c] ;  /* 0x0000df00ff017b82 */ /* 0x000fe20000000800 */
[----:B------:R-:W-:Y:S05]  /*0010*/  EXIT ;  /* 0x000000000000794d */ /* 0x000fea0003800000 */
.L_x_21:
        /* <DEDUP_REMOVED lines=14> */
.L_x_69:


//--------------------- .text._ZN7cutlass13device_kernelIN5flash11enable_sm90INS1_16FlashAttnFwdSm90INS1_25CollectiveMainloopFwdSm90ILi2EN4cute5tupleIJNS5_1CILi1EEES8_S8_EEENS6_IJNS7_ILi128EEENS7_ILi176EEESA_EEELi128ENS_6half_tEfNS_4arch4Sm90ELb0ELb0ELb1ELb1ELb0ELb0ELb0ELb1ELb1ELb1ELb0ELb0EEENS1_21CollectiveEpilogueFwdINS6_IJSA_SA_SB_EEES9_SD_SF_Li256ELb1ELb1ELb0ELb0EEENS1_36VarlenDynamicPersistentTileSchedulerILi128ELi176ELi256ELi128ELb0ELb1ELb1ELb0ELb1ELb1EEEEEEEEEvNT_6ParamsE --------------------------
	.section	.text._ZN7cutlass13device_kernelIN5flash11enable_sm90INS1_16FlashAttnFwdSm90INS1_25CollectiveMainloopFwdSm90ILi2EN4cute5tupleIJNS5_1CILi1EEES8_S8_EEENS6_IJNS7_ILi128EEENS7_ILi176EEESA_EEELi128ENS_6half_tEfNS_4arch4Sm90ELb0ELb0ELb1ELb1ELb0ELb0ELb0ELb1ELb1ELb1ELb0ELb0EEENS1_21CollectiveEpilogueFwdINS6_IJSA_SA_SB_EEES9_SD_SF_Li256ELb1ELb1ELb0ELb0EEENS1_36VarlenDynamicPersistentTileSchedulerILi128ELi176ELi256ELi128ELb0ELb1ELb1ELb0ELb1ELb1EEEEEEEEEvNT_6ParamsE,"ax",@progbits
	.align	128
.text._ZN7cutlass13device_kernelIN5flash11enable_sm90INS1_16FlashAttnFwdSm90INS1_25CollectiveMainloopFwdSm90ILi2EN4cute5tupleIJNS5_1CILi1EEES8_S8_EEENS6_IJNS7_ILi128EEENS7_ILi176EEESA_EEELi128ENS_6half_tEfNS_4arch4Sm90ELb0ELb0ELb1ELb1ELb0ELb0ELb0ELb1ELb1ELb1ELb0ELb0EEENS1_21CollectiveEpilogueFwdINS6_IJSA_SA_SB_EEES9_SD_SF_Li256ELb1ELb1ELb0ELb0EEENS1_36VarlenDynamicPersistentTileSchedulerILi128ELi176ELi256ELi128ELb0ELb1ELb1ELb0ELb1ELb1EEEEEEEEEvNT_6ParamsE:
        .type           _ZN7cutlass13device_kernelIN5flash11enable_sm90INS1_16FlashAttnFwdSm90INS1_25CollectiveMainloopFwdSm90ILi2EN4cute5tupleIJNS5_1CILi1EEES8_S8_EEENS6_IJNS7_ILi128EEENS7_ILi176EEESA_EEELi128ENS_6half_tEfNS_4arch4Sm90ELb0ELb0ELb1ELb1ELb0ELb0ELb0ELb1ELb1ELb1ELb0ELb0EEENS1_21CollectiveEpilogueFwdINS6_IJSA_SA_SB_EEES9_SD_SF_Li256ELb1ELb1ELb0ELb0EEENS1_36VarlenDynamicPersistentTileSchedulerILi128ELi176ELi256ELi128ELb0ELb1ELb1ELb0ELb1ELb1EEEEEEEEEvNT_6ParamsE,@function
        .size           _ZN7cutlass13device_kernelIN5flash11enable_sm90INS1_16FlashAttnFwdSm90INS1_25CollectiveMainloopFwdSm90ILi2EN4cute5tupleIJNS5_1CILi1EEES8_S8_EEENS6_IJNS7_ILi128EEENS7_ILi176EEESA_EEELi128ENS_6half_tEfNS_4arch4Sm90ELb0ELb0ELb1ELb1ELb0ELb0ELb0ELb1ELb1ELb1ELb0ELb0EEENS1_21CollectiveEpilogueFwdINS6_IJSA_SA_SB_EEES9_SD_SF_Li256ELb1ELb1ELb0ELb0EEENS1_36VarlenDynamicPersistentTileSchedulerILi128ELi176ELi256ELi128ELb0ELb1ELb1ELb0ELb1ELb1EEEEEEEEEvNT_6ParamsE,(.L_x_70 - _ZN7cutlass13device_kernelIN5flash11enable_sm90INS1_16FlashAttnFwdSm90INS1_25CollectiveMainloopFwdSm90ILi2EN4cute5tupleIJNS5_1CILi1EEES8_S8_EEENS6_IJNS7_ILi128EEENS7_ILi176EEESA_EEELi128ENS_6half_tEfNS_4arch4Sm90ELb0ELb0ELb1ELb1ELb0ELb0ELb0ELb1ELb1ELb1ELb0ELb0EEENS1_21CollectiveEpilogueFwdINS6_IJSA_SA_SB_EEES9_SD_SF_Li256ELb1ELb1ELb0ELb0EEENS1_36VarlenDynamicPersistentTileSchedulerILi128ELi176ELi256ELi128ELb0ELb1ELb1ELb0ELb1ELb1EEEEEEEEEvNT_6ParamsE)
        .other          _ZN7cutlass13device_kernelIN5flash11enable_sm90INS1_16FlashAttnFwdSm90INS1_25CollectiveMainloopFwdSm90ILi2EN4cute5tupleIJNS5_1CILi1EEES8_S8_EEENS6_IJNS7_ILi128EEENS7_ILi176EEESA_EEELi128ENS_6half_tEfNS_4arch4Sm90ELb0ELb0ELb1ELb1ELb0ELb0ELb0ELb1ELb1ELb1ELb0ELb0EEENS1_21CollectiveEpilogueFwdINS6_IJSA_SA_SB_EEES9_SD_SF_Li256ELb1ELb1ELb0ELb0EEENS1_36VarlenDynamicPersistentTileSchedulerILi128ELi176ELi256ELi128ELb0ELb1ELb1ELb0ELb1ELb1EEEEEEEEEvNT_6ParamsE,@"STO_CUDA_ENTRY STV_DEFAULT"
_ZN7cutlass13device_kernelIN5flash11enable_sm90INS1_16FlashAttnFwdSm90INS1_25CollectiveMainloopFwdSm90ILi2EN4cute5tupleIJNS5_1CILi1EEES8_S8_EEENS6_IJNS7_ILi128EEENS7_ILi176EEESA_EEELi128ENS_6half_tEfNS_4arch4Sm90ELb0ELb0ELb1ELb1ELb0ELb0ELb0ELb1ELb1ELb1ELb0ELb0EEENS1_21CollectiveEpilogueFwdINS6_IJSA_SA_SB_EEES9_SD_SF_Li256ELb1ELb1ELb0ELb0EEENS1_36VarlenDynamicPersistentTileSchedulerILi128ELi176ELi256ELi128ELb0ELb1ELb1ELb0ELb1ELb1EEEEEEEEEvNT_6ParamsE:
[----:B------:R-:W-:Y:S01]  /*0000*/  LDC R1, c[0x0][0x37c] ;  /* 0x0000df00ff017b82 */ /* 0x000fe20000000800 */
[----:B------:R-:W-:Y:S05]  /*0010*/  EXIT ;  /* 0x000000000000794d */ /* 0x000fea0003800000 */
.L_x_22:
        /* <DEDUP_REMOVED lines=14> */
.L_x_70:


//--------------------- .text._ZN7cutlass13device_kernelIN5flash11enable_sm90INS1_16FlashAttnFwdSm90INS1_25CollectiveMainloopFwdSm90ILi2EN4cute5tupleIJNS5_1CILi1EEES8_S8_EEENS6_IJNS7_ILi128EEENS7_ILi176EEESA_EEELi128ENS_6half_tEfNS_4arch4Sm90ELb0ELb0ELb1ELb1ELb0ELb1ELb0ELb1ELb1ELb1ELb0ELb0EEENS1_21CollectiveEpilogueFwdINS6_IJSA_SA_SB_EEES9_SD_SF_Li256ELb1ELb1ELb0ELb0EEENS1_36VarlenDynamicPersistentTileSchedulerILi128ELi176ELi256ELi128ELb0ELb1ELb1ELb0ELb1ELb1EEEEEEEEEvNT_6ParamsE --------------------------
	.section	.text._ZN7cutlass13device_kernelIN5flash11enable_sm90INS1_16FlashAttnFwdSm90INS1_25CollectiveMainloopFwdSm90ILi2EN4cute5tupleIJNS5_1CILi1EEES8_S8_EEENS6_IJNS7_ILi128EEENS7_ILi176EEESA_EEELi128ENS_6half_tEfNS_4arch4Sm90ELb0ELb0ELb1ELb1ELb0ELb1ELb0ELb1ELb1ELb1ELb0ELb0EEENS1_21CollectiveEpilogueFwdINS6_IJSA_SA_SB_EEES9_SD_SF_Li256ELb1ELb1ELb0ELb0EEENS1_36VarlenDynamicPersistentTileSchedulerILi128ELi176ELi256ELi128ELb0ELb1ELb1ELb0ELb1ELb1EEEEEEEEEvNT_6ParamsE,"ax",@progbits
	.align	128
.text._ZN7cutlass13device_kernelIN5flash11enable_sm90INS1_16FlashAttnFwdSm90INS1_25CollectiveMainloopFwdSm90ILi2EN4cute5tupleIJNS5_1CILi1EEES8_S8_EEENS6_IJNS7_ILi128EEENS7_ILi176EEESA_EEELi128ENS_6half_tEfNS_4arch4Sm90ELb0ELb0ELb1ELb1ELb0ELb1ELb0ELb1ELb1ELb1ELb0ELb0EEENS1_21CollectiveEpilogueFwdINS6_IJSA_SA_SB_EEES9_SD_SF_Li256ELb1ELb1ELb0ELb0EEENS1_36VarlenDynamicPersistentTileSchedulerILi128ELi176ELi256ELi128ELb0ELb1ELb1ELb0ELb1ELb1EEEEEEEEEvNT_6ParamsE:
        .type           _ZN7cutlass13device_kernelIN5flash11enable_sm90INS1_16FlashAttnFwdSm90INS1_25CollectiveMainloopFwdSm90ILi2EN4cute5tupleIJNS5_1CILi1EEES8_S8_EEENS6_IJNS7_ILi128EEENS7_ILi176EEESA_EEELi128ENS_6half_tEfNS_4arch4Sm90ELb0ELb0ELb1ELb1ELb0ELb1ELb0ELb1ELb1ELb1ELb0ELb0EEENS1_21CollectiveEpilogueFwdINS6_IJSA_SA_SB_EEES9_SD_SF_Li256ELb1ELb1ELb0ELb0EEENS1_36VarlenDynamicPersistentTileSchedulerILi128ELi176ELi256ELi128ELb0ELb1ELb1ELb0ELb1ELb1EEEEEEEEEvNT_6ParamsE,@function
        .size           _ZN7cutlass13device_kernelIN5flash11enable_sm90INS1_16FlashAttnFwdSm90INS1_25CollectiveMainloopFwdSm90ILi2EN4cute5tupleIJNS5_1CILi1EEES8_S8_EEENS6_IJNS7_ILi128EEENS7_ILi176EEESA_EEELi128ENS_6half_tEfNS_4arch4Sm90ELb0ELb0ELb1ELb1ELb0ELb1ELb0ELb1ELb1ELb1ELb0ELb0EEENS1_21CollectiveEpilogueFwdINS6_IJSA_SA_SB_EEES9_SD_SF_Li256ELb1ELb1ELb0ELb0EEENS1_36VarlenDynamicPersistentTileSchedulerILi128ELi176ELi256ELi128ELb0ELb1ELb1ELb0ELb1ELb1EEEEEEEEEvNT_6ParamsE,(.L_x_71 - _ZN7cutlass13device_kernelIN5flash11enable_sm90INS1_16FlashAttnFwdSm90INS1_25CollectiveMainloopFwdSm90ILi2EN4cute5tupleIJNS5_1CILi1EEES8_S8_EEENS6_IJNS7_ILi128EEENS7_ILi176EEESA_EEELi128ENS_6half_tEfNS_4arch4Sm90ELb0ELb0ELb1ELb1ELb0ELb1ELb0ELb1ELb1ELb1ELb0ELb0EEENS1_21CollectiveEpilogueFwdINS6_IJSA_SA_SB_EEES9_SD_SF_Li256ELb1ELb1ELb0ELb0EEENS1_36VarlenDynamicPersistentTileSchedulerILi128ELi176ELi256ELi128ELb0ELb1ELb1ELb0ELb1ELb1EEEEEEEEEvNT_6ParamsE)
        .other          _ZN7cutlass13device_kernelIN5flash11enable_sm90INS1_16FlashAttnFwdSm90INS1_25CollectiveMainloopFwdSm90ILi2EN4cute5tupleIJNS5_1CILi1EEES8_S8_EEENS6_IJNS7_ILi128EEENS7_ILi176EEESA_EEELi128ENS_6half_tEfNS_4arch4Sm90ELb0ELb0ELb1ELb1ELb0ELb1ELb0ELb1ELb1ELb1ELb0ELb0EEENS1_21CollectiveEpilogueFwdINS6_IJSA_SA_SB_EEES9_SD_SF_Li256ELb1ELb1ELb0ELb0EEENS1_36VarlenDynamicPersistentTileSchedulerILi128ELi176ELi256ELi128ELb0ELb1ELb1ELb0ELb1ELb1EEEEEEEEEvNT_6ParamsE,@"STO_CUDA_ENTRY STV_DEFAULT"
_ZN7cutlass13device_kernelIN5flash11enable_sm90INS1_16FlashAttnFwdSm90INS1_25CollectiveMainloopFwdSm90ILi2EN4cute5tupleIJNS5_1CILi1EEES8_S8_EEENS6_IJNS7_ILi128EEENS7_ILi176EEESA_EEELi128ENS_6half_tEfNS_4arch4Sm90ELb0ELb0ELb1ELb1ELb0ELb1ELb0ELb1ELb1ELb1ELb0ELb0EEENS1_21CollectiveEpilogueFwdINS6_IJSA_SA_SB_EEES9_SD_SF_Li256ELb1ELb1ELb0ELb0EEENS1_36VarlenDynamicPersistentTileSchedulerILi128ELi176ELi256ELi128ELb0ELb1ELb1ELb0ELb1ELb1EEEEEEEEEvNT_6ParamsE:
[----:B------:R-:W-:Y:S01]  /*0000*/  LDC R1, c[0x0][0x37c] ;  /* 0x0000df00ff017b82 */ /* 0x000fe20000000800 */
[----:B------:R-:W-:Y:S05]  /*0010*/  EXIT ;  /* 0x000000000000794d */ /* 0x000fea0003800000 */
.L_x_23:
        /* <DEDUP_REMOVED lines=14> */
.L_x_71:


//--------------------- .text._ZN7cutlass13device_kernelIN5flash11enable_sm90INS1_16FlashAttnFwdSm90INS1_25CollectiveMainloopFwdSm90ILi2EN4cute5tupleIJNS5_1CILi1EEES8_S8_EEENS6_IJNS7_ILi128EEESA_SA_EEELi128ENS_6half_tEfNS_4arch4Sm90ELb0ELb1ELb1ELb0ELb0ELb0ELb0ELb1ELb1ELb1ELb0ELb0EEENS1_21CollectiveEpilogueFwdISB_S9_SC_SE_Li256ELb0ELb1ELb0ELb0EEENS1_30DynamicPersistentTileSchedulerILi256ELi128ELb0ELb1ELb1EEEEEEEEEvNT_6ParamsE --------------------------
	.section	.text._ZN7cutlass13device_kernelIN5flash11enable_sm90INS1_16FlashAttnFwdSm90INS1_25CollectiveMainloopFwdSm90ILi2EN4cute5tupleIJNS5_1CILi1EEES8_S8_EEENS6_IJNS7_ILi128EEESA_SA_EEELi128ENS_6half_tEfNS_4arch4Sm90ELb0ELb1ELb1ELb0ELb0ELb0ELb0ELb1ELb1ELb1ELb0ELb0EEENS1_21CollectiveEpilogueFwdISB_S9_SC_SE_Li256ELb0ELb1ELb0ELb0EEENS1_30DynamicPersistentTileSchedulerILi256ELi128ELb0ELb1ELb1EEEEEEEEEvNT_6ParamsE,"ax",@progbits
	.align	128
.text._ZN7cutlass13device_kernelIN5flash11enable_sm90INS1_16FlashAttnFwdSm90INS1_25CollectiveMainloopFwdSm90ILi2EN4cute5tupleIJNS5_1CILi1EEES8_S8_EEENS6_IJNS7_ILi128EEESA_SA_EEELi128ENS_6half_tEfNS_4arch4Sm90ELb0ELb1ELb1ELb0ELb0ELb0ELb0ELb1ELb1ELb1ELb0ELb0EEENS1_21CollectiveEpilogueFwdISB_S9_SC_SE_Li256ELb0ELb1ELb0ELb0EEENS1_30DynamicPersistentTileSchedulerILi256ELi128ELb0ELb1ELb1EEEEEEEEEvNT_6ParamsE:
        .type           _ZN7cutlass13device_kernelIN5flash11enable_sm90INS1_16FlashAttnFwdSm90INS1_25CollectiveMainloopFwdSm90ILi2EN4cute5tupleIJNS5_1CILi1EEES8_S8_EEENS6_IJNS7_ILi128EEESA_SA_EEELi128ENS_6half_tEfNS_4arch4Sm90ELb0ELb1ELb1ELb0ELb0ELb0ELb0ELb1ELb1ELb1ELb0ELb0EEENS1_21CollectiveEpilogueFwdISB_S9_SC_SE_Li256ELb0ELb1ELb0ELb0EEENS1_30DynamicPersistentTileSchedulerILi256ELi128ELb0ELb1ELb1EEEEEEEEEvNT_6ParamsE,@function
        .size           _ZN7cutlass13device_kernelIN5flash11enable_sm90INS1_16FlashAttnFwdSm90INS1_25CollectiveMainloopFwdSm90ILi2EN4cute5tupleIJNS5_1CILi1EEES8_S8_EEENS6_IJNS7_ILi128EEESA_SA_EEELi128ENS_6half_tEfNS_4arch4Sm90ELb0ELb1ELb1ELb0ELb0ELb0ELb0ELb1ELb1ELb1ELb0ELb0EEENS1_21CollectiveEpilogueFwdISB_S9_SC_SE_Li256ELb0ELb1ELb0ELb0EEENS1_30DynamicPersistentTileSchedulerILi256ELi128ELb0ELb1ELb1EEEEEEEEEvNT_6ParamsE,(.L_x_72 - _ZN7cutlass13device_kernelIN5flash11enable_sm90INS1_16FlashAttnFwdSm90INS1_25CollectiveMainloopFwdSm90ILi2EN4cute5tupleIJNS5_1CILi1EEES8_S8_EEENS6_IJNS7_ILi128EEESA_SA_EEELi128ENS_6half_tEfNS_4arch4Sm90ELb0ELb1ELb1ELb0ELb0ELb0ELb0ELb1ELb1ELb1ELb0ELb0EEENS1_21CollectiveEpilogueFwdISB_S9_SC_SE_Li256ELb0ELb1ELb0ELb0EEENS1_30DynamicPersistentTileSchedulerILi256ELi128ELb0ELb1ELb1EEEEEEEEEvNT_6ParamsE)
        .other          _ZN7cutlass13device_kernelIN5flash11enable_sm90INS1_16FlashAttnFwdSm90INS1_25CollectiveMainloopFwdSm90ILi2EN4cute5tupleIJNS5_1CILi1EEES8_S8_EEENS6_IJNS7_ILi128EEESA_SA_EEELi128ENS_6half_tEfNS_4arch4Sm90ELb0ELb1ELb1ELb0ELb0ELb0ELb0ELb1ELb1ELb1ELb0ELb0EEENS1_21CollectiveEpilogueFwdISB_S9_SC_SE_Li256ELb0ELb1ELb0ELb0EEENS1_30DynamicPersistentTileSchedulerILi256ELi128ELb0ELb1ELb1EEEEEEEEEvNT_6ParamsE,@"STO_CUDA_ENTRY STV_DEFAULT"
_ZN7cutlass13device_kernelIN5flash11enable_sm90INS1_16FlashAttnFwdSm90INS1_25CollectiveMainloopFwdSm90ILi2EN4cute5tupleIJNS5_1CILi1EEES8_S8_EEENS6_IJNS7_ILi128EEESA_SA_EEELi128ENS_6half_tEfNS_4arch4Sm90ELb0ELb1ELb1ELb0ELb0ELb0ELb0ELb1ELb1ELb1ELb0ELb0EEENS1_21CollectiveEpilogueFwdISB_S9_SC_SE_Li256ELb0ELb1ELb0ELb0EEENS1_30DynamicPersistentTileSchedulerILi256ELi128ELb0ELb1ELb1EEEEEEEEEvNT_6ParamsE:
[----:B------:R-:W-:Y:S01]  /*0000*/  LDC R1, c[0x0][0x37c] ;  /* 0x0000df00ff017b82 */ /* 0x000fe20000000800 */
[----:B------:R-:W-:Y:S05]  /*0010*/  EXIT ;  /* 0x000000000000794d */ /* 0x000fea0003800000 */
.L_x_24:
        /* <DEDUP_REMOVED lines=14> */
.L_x_72:


//--------------------- .text._ZN7cutlass13device_kernelIN5flash11enable_sm90INS1_16FlashAttnFwdSm90INS1_25CollectiveMainloopFwdSm90ILi2EN4cute5tupleIJNS5_1CILi1EEES8_S8_EEENS6_IJNS7_ILi128EEESA_SA_EEELi128ENS_6half_tEfNS_4arch4Sm90ELb0ELb1ELb1ELb1ELb0ELb0ELb0ELb1ELb1ELb1ELb0ELb0EEENS1_21CollectiveEpilogueFwdISB_S9_SC_SE_Li256ELb1ELb1ELb0ELb0EEENS1_36VarlenDynamicPersistentTileSchedulerILi128ELi128ELi256ELi128ELb0ELb1ELb1ELb1ELb0ELb1EEEEEEEEEvNT_6ParamsE --------------------------
	.section	.text._ZN7cutlass13device_kernelIN5flash11enable_sm90INS1_16FlashAttnFwdSm90INS1_25CollectiveMainloopFwdSm90ILi2EN4cute5tupleIJNS5_1CILi1EEES8_S8_EEENS6_IJNS7_ILi128EEESA_SA_EEELi128ENS_6half_tEfNS_4arch4Sm90ELb0ELb1ELb1ELb1ELb0ELb0ELb0ELb1ELb1ELb1ELb0ELb0EEENS1_21CollectiveEpilogueFwdISB_S9_SC_SE_Li256ELb1ELb1ELb0ELb0EEENS1_36VarlenDynamicPersistentTileSchedulerILi128ELi128ELi256ELi128ELb0ELb1ELb1ELb1ELb0ELb1EEEEEEEEEvNT_6ParamsE,"ax",@progbits
	.align	128
.text._ZN7cutlass13device_kernelIN5flash11enable_sm90INS1_16FlashAttnFwdSm90INS1_25CollectiveMainloopFwdSm90ILi2EN4cute5tupleIJNS5_1CILi1EEES8_S8_EEENS6_IJNS7_ILi128EEESA_SA_EEELi128ENS_6half_tEfNS_4arch4Sm90ELb0ELb1ELb1ELb1ELb0ELb0ELb0ELb1ELb1ELb1ELb0ELb0EEENS1_21CollectiveEpilogueFwdISB_S9_SC_SE_Li256ELb1ELb1ELb0ELb0EEENS1_36VarlenDynamicPersistentTileSchedulerILi128ELi128ELi256ELi128ELb0ELb1ELb1ELb1ELb0ELb1EEEEEEEEEvNT_6ParamsE:
        .type           _ZN7cutlass13device_kernelIN5flash11enable_sm90INS1_16FlashAttnFwdSm90INS1_25CollectiveMainloopFwdSm90ILi2EN4cute5tupleIJNS5_1CILi1EEES8_S8_EEENS6_IJNS7_ILi128EEESA_SA_EEELi128ENS_6half_tEfNS_4arch4Sm90ELb0ELb1ELb1ELb1ELb0ELb0ELb0ELb1ELb1ELb1ELb0ELb0EEENS1_21CollectiveEpilogueFwdISB_S9_SC_SE_Li256ELb1ELb1ELb0ELb0EEENS1_36VarlenDynamicPersistentTileSchedulerILi128ELi128ELi256ELi128ELb0ELb1ELb1ELb1ELb0ELb1EEEEEEEEEvNT_6ParamsE,@function
        .size           _ZN7cutlass13device_kernelIN5flash11enable_sm90INS1_16FlashAttnFwdSm90INS1_25CollectiveMainloopFwdSm90ILi2EN4cute5tupleIJNS5_1CILi1EEES8_S8_EEENS6_IJNS7_ILi128EEESA_SA_EEELi128ENS_6half_tEfNS_4arch4Sm90ELb0ELb1ELb1ELb1ELb0ELb0ELb0ELb1ELb1ELb1ELb0ELb0EEENS1_21CollectiveEpilogueFwdISB_S9_SC_SE_Li256ELb1ELb1ELb0ELb0EEENS1_36VarlenDynamicPersistentTileSchedulerILi128ELi128ELi256ELi128ELb0ELb1ELb1ELb1ELb0ELb1EEEEEEEEEvNT_6ParamsE,(.L_x_73 - _ZN7cutlass13device_kernelIN5flash11enable_sm90INS1_16FlashAttnFwdSm90INS1_25CollectiveMainloopFwdSm90ILi2EN4cute5tupleIJNS5_1CILi1EEES8_S8_EEENS6_IJNS7_ILi128EEESA_SA_EEELi128ENS_6half_tEfNS_4arch4Sm90ELb0ELb1ELb1ELb1ELb0ELb0ELb0ELb1ELb1ELb1ELb0ELb0EEENS1_21CollectiveEpilogueFwdISB_S9_SC_SE_Li256ELb1ELb1ELb0ELb0EEENS1_36VarlenDynamicPersistentTileSchedulerILi128ELi128ELi256ELi128ELb0ELb1ELb1ELb1ELb0ELb1EEEEEEEEEvNT_6ParamsE)
        .other          _ZN7cutlass13device_kernelIN5flash11enable_sm90INS1_16FlashAttnFwdSm90INS1_25CollectiveMainloopFwdSm90ILi2EN4cute5tupleIJNS5_1CILi1EEES8_S8_EEENS6_IJNS7_ILi128EEESA_SA_EEELi128ENS_6half_tEfNS_4arch4Sm90ELb0ELb1ELb1ELb1ELb0ELb0ELb0ELb1ELb1ELb1ELb0ELb0EEENS1_21CollectiveEpilogueFwdISB_S9_SC_SE_Li256ELb1ELb1ELb0ELb0EEENS1_36VarlenDynamicPersistentTileSchedulerILi128ELi128ELi256ELi128ELb0ELb1ELb1ELb1ELb0ELb1EEEEEEEEEvNT_6ParamsE,@"STO_CUDA_ENTRY STV_DEFAULT"
_ZN7cutlass13device_kernelIN5flash11enable_sm90INS1_16FlashAttnFwdSm90INS1_25CollectiveMainloopFwdSm90ILi2EN4cute5tupleIJNS5_1CILi1EEES8_S8_EEENS6_IJNS7_ILi128EEESA_SA_EEELi128ENS_6half_tEfNS_4arch4Sm90ELb0ELb1ELb1ELb1ELb0ELb0ELb0ELb1ELb1ELb1ELb0ELb0EEENS1_21CollectiveEpilogueFwdISB_S9_SC_SE_Li256ELb1ELb1ELb0ELb0EEENS1_36VarlenDynamicPersistentTileSchedulerILi128ELi128ELi256ELi128ELb0ELb1ELb1ELb1ELb0ELb1EEEEEEEEEvNT_6ParamsE:
[----:B------:R-:W-:Y:S01]  /*0000*/  LDC R1, c[0x0][0x37c] ;  /* 0x0000df00ff017b82 */ /* 0x000fe20000000800 */
[----:B------:R-:W-:Y:S05]  /*0010*/  EXIT ;  /* 0x000000000000794d */ /* 0x000fea0003800000 */
.L_x_25:
        /* <DEDUP_REMOVED lines=14> */
.L_x_73:


//--------------------- .text._ZN7cutlass13device_kernelIN5flash11enable_sm90INS1_16FlashAttnFwdSm90INS1_25CollectiveMainloopFwdSm90ILi2EN4cute5tupleIJNS5_1CILi1EEES8_S8_EEENS6_IJNS7_ILi128EEESA_SA_EEELi128ENS_6half_tEfNS_4arch4Sm90ELb0ELb1ELb1ELb1ELb0ELb1ELb0ELb1ELb1ELb1ELb0ELb0EEENS1_21CollectiveEpilogueFwdISB_S9_SC_SE_Li256ELb1ELb1ELb0ELb0EEENS1_36VarlenDynamicPersistentTileSchedulerILi128ELi128ELi256ELi128ELb0ELb1ELb1ELb1ELb0ELb1EEEEEEEEEvNT_6ParamsE --------------------------
	.section	.text._ZN7cutlass13device_kernelIN5flash11enable_sm90INS1_16FlashAttnFwdSm90INS1_25CollectiveMainloopFwdSm90ILi2EN4cute5tupleIJNS5_1CILi1EEES8_S8_EEENS6_IJNS7_ILi128EEESA_SA_EEELi128ENS_6half_tEfNS_4arch4Sm90ELb0ELb1ELb1ELb1ELb0ELb1ELb0ELb1ELb1ELb1ELb0ELb0EEENS1_21CollectiveEpilogueFwdISB_S9_SC_SE_Li256ELb1ELb1ELb0ELb0EEENS1_36VarlenDynamicPersistentTileSchedulerILi128ELi128ELi256ELi128ELb0ELb1ELb1ELb1ELb0ELb1EEEEEEEEEvNT_6ParamsE,"ax",@progbits
	.align	128
.text._ZN7cutlass13device_kernelIN5flash11enable_sm90INS1_16FlashAttnFwdSm90INS1_25CollectiveMainloopFwdSm90ILi2EN4cute5tupleIJNS5_1CILi1EEES8_S8_EEENS6_IJNS7_ILi128EEESA_SA_EEELi128ENS_6half_tEfNS_4arch4Sm90ELb0ELb1ELb1ELb1ELb0ELb1ELb0ELb1ELb1ELb1ELb0ELb0EEENS1_21CollectiveEpilogueFwdISB_S9_SC_SE_Li256ELb1ELb1ELb0ELb0EEENS1_36VarlenDynamicPersistentTileSchedulerILi128ELi128ELi256ELi128ELb0ELb1ELb1ELb1ELb0ELb1EEEEEEEEEvNT_6ParamsE:
        .type           _ZN7cutlass13device_kernelIN5flash11enable_sm90INS1_16FlashAttnFwdSm90INS1_25CollectiveMainloopFwdSm90ILi2EN4cute5tupleIJNS5_1CILi1EEES8_S8_EEENS6_IJNS7_ILi128EEESA_SA_EEELi128ENS_6half_tEfNS_4arch4Sm90ELb0ELb1ELb1ELb1ELb0ELb1ELb0ELb1ELb1ELb1ELb0ELb0EEENS1_21CollectiveEpilogueFwdISB_S9_SC_SE_Li256ELb1ELb1ELb0ELb0EEENS1_36VarlenDynamicPersistentTileSchedulerILi128ELi128ELi256ELi128ELb0ELb1ELb1ELb1ELb0ELb1EEEEEEEEEvNT_6ParamsE,@function
        .size           _ZN7cutlass13device_kernelIN5flash11enable_sm90INS1_16FlashAttnFwdSm90INS1_25CollectiveMainloopFwdSm90ILi2EN4cute5tupleIJNS5_1CILi1EEES8_S8_EEENS6_IJNS7_ILi128EEESA_SA_EEELi128ENS_6half_tEfNS_4arch4Sm90ELb0ELb1ELb1ELb1ELb0ELb1ELb0ELb1ELb1ELb1ELb0ELb0EEENS1_21CollectiveEpilogueFwdISB_S9_SC_SE_Li256ELb1ELb1ELb0ELb0EEENS1_36VarlenDynamicPersistentTileSchedulerILi128ELi128ELi256ELi128ELb0ELb1ELb1ELb1ELb0ELb1EEEEEEEEEvNT_6ParamsE,(.L_x_74 - _ZN7cutlass13device_kernelIN5flash11enable_sm90INS1_16FlashAttnFwdSm90INS1_25CollectiveMainloopFwdSm90ILi2EN4cute5tupleIJNS5_1CILi1EEES8_S8_EEENS6_IJNS7_ILi128EEESA_SA_EEELi128ENS_6half_tEfNS_4arch4Sm90ELb0ELb1ELb1ELb1ELb0ELb1ELb0ELb1ELb1ELb1ELb0ELb0EEENS1_21CollectiveEpilogueFwdISB_S9_SC_SE_Li256ELb1ELb1ELb0ELb0EEENS1_36VarlenDynamicPersistentTileSchedulerILi128ELi128ELi256ELi128ELb0ELb1ELb1ELb1ELb0ELb1EEEEEEEEEvNT_6ParamsE)
        .other          _ZN7cutlass13device_kernelIN5flash11enable_sm90INS1_16FlashAttnFwdSm90INS1_25CollectiveMainloopFwdSm90ILi2EN4cute5tupleIJNS5_1CILi1EEES8_S8_EEENS6_IJNS7_ILi128EEESA_SA_EEELi128ENS_6half_tEfNS_4arch4Sm90ELb0ELb1ELb1ELb1ELb0ELb1ELb0ELb1ELb1ELb1ELb0ELb0EEENS1_21CollectiveEpilogueFwdISB_S9_SC_SE_Li256ELb1ELb1ELb0ELb0EEENS1_36VarlenDynamicPersistentTileSchedulerILi128ELi128ELi256ELi128ELb0ELb1ELb1ELb1ELb0ELb1EEEEEEEEEvNT_6ParamsE,@"STO_CUDA_ENTRY STV_DEFAULT"
_ZN7cutlass13device_kernelIN5flash11enable_sm90INS1_16FlashAttnFwdSm90INS1_25CollectiveMainloopFwdSm90ILi2EN4cute5tupleIJNS5_1CILi1EEES8_S8_EEENS6_IJNS7_ILi128EEESA_SA_EEELi128ENS_6half_tEfNS_4arch4Sm90ELb0ELb1ELb1ELb1ELb0ELb1ELb0ELb1ELb1ELb1ELb0ELb0EEENS1_21CollectiveEpilogueFwdISB_S9_SC_SE_Li256ELb1ELb1ELb0ELb0EEENS1_36VarlenDynamicPersistentTileSchedulerILi128ELi128ELi256ELi128ELb0ELb1ELb1ELb1ELb0ELb1EEEEEEEEEvNT_6ParamsE:
[----:B------:R-:W-:Y:S01]  /*0000*/  LDC R1, c[0x0][0x37c] ;  /* 0x0000df00ff017b82 */ /* 0x000fe20000000800 */
[----:B------:R-:W-:Y:S05]  /*0010*/  EXIT ;  /* 0x000000000000794d */ /* 0x000fea0003800000 */
.L_x_26:
        /* <DEDUP_REMOVED lines=14> */
.L_x_74:


//--------------------- .text._ZN7cutlass13device_kernelIN5flash11enable_sm90INS1_16FlashAttnFwdSm90INS1_25CollectiveMainloopFwdSm90ILi2EN4cute5tupleIJNS5_1CILi1EEES8_S8_EEENS6_IJNS7_ILi128EEESA_SA_EEELi128ENS_6half_tEfNS_4arch4Sm90ELb1ELb0ELb1ELb0ELb0ELb0ELb0ELb1ELb1ELb1ELb0ELb0EEENS1_21CollectiveEpilogueFwdISB_S9_SC_SE_Li256ELb0ELb1ELb0ELb0EEENS1_30DynamicPersistentTileSchedulerILi256ELi128ELb0ELb1ELb1EEEEEEEEEvNT_6ParamsE --------------------------
	.section	.text._ZN7cutlass13device_kernelIN5flash11enable_sm90INS1_16FlashAttnFwdSm90INS1_25CollectiveMainloopFwdSm90ILi2EN4cute5tupleIJNS5_1CILi1EEES8_S8_EEENS6_IJNS7_ILi128EEESA_SA_EEELi128ENS_6half_tEfNS_4arch4Sm90ELb1ELb0ELb1ELb0ELb0ELb0ELb0ELb1ELb1ELb1ELb0ELb0EEENS1_21CollectiveEpilogueFwdISB_S9_SC_SE_Li256ELb0ELb1ELb0ELb0EEENS1_30DynamicPersistentTileSchedulerILi256ELi128ELb0ELb1ELb1EEEEEEEEEvNT_6ParamsE,"ax",@progbits
	.align	128
.text._ZN7cutlass13device_kernelIN5flash11enable_sm90INS1_16FlashAttnFwdSm90INS1_25CollectiveMainloopFwdSm90ILi2EN4cute5tupleIJNS5_1CILi1EEES8_S8_EEENS6_IJNS7_ILi128EEESA_SA_EEELi128ENS_6half_tEfNS_4arch4Sm90ELb1ELb0ELb1ELb0ELb0ELb0ELb0ELb1ELb1ELb1ELb0ELb0EEENS1_21CollectiveEpilogueFwdISB_S9_SC_SE_Li256ELb0ELb1ELb0ELb0EEENS1_30DynamicPersistentTileSchedulerILi256ELi128ELb0ELb1ELb1EEEEEEEEEvNT_6ParamsE:
        .type           _ZN7cutlass13device_kernelIN5flash11enable_sm90INS1_16FlashAttnFwdSm90INS1_25CollectiveMainloopFwdSm90ILi2EN4cute5tupleIJNS5_1CILi1EEES8_S8_EEENS6_IJNS7_ILi128EEESA_SA_EEELi128ENS_6half_tEfNS_4arch4Sm90ELb1ELb0ELb1ELb0ELb0ELb0ELb0ELb1ELb1ELb1ELb0ELb0EEENS1_21CollectiveEpilogueFwdISB_S9_SC_SE_Li256ELb0ELb1ELb0ELb0EEENS1_30DynamicPersistentTileSchedulerILi256ELi128ELb0ELb1ELb1EEEEEEEEEvNT_6ParamsE,@function
        .size           _ZN7cutlass13device_kernelIN5flash11enable_sm90INS1_16FlashAttnFwdSm90INS1_25CollectiveMainloopFwdSm90ILi2EN4cute5tupleIJNS5_1CILi1EEES8_S8_EEENS6_IJNS7_ILi128EEESA_SA_EEELi128ENS_6half_tEfNS_4arch4Sm90ELb1ELb0ELb1ELb0ELb0ELb0ELb0ELb1ELb1ELb1ELb0ELb0EEENS1_21CollectiveEpilogueFwdISB_S9_SC_SE_Li256ELb0ELb1ELb0ELb0EEENS1_30DynamicPersistentTileSchedulerILi256ELi128ELb0ELb1ELb1EEEEEEEEEvNT_6ParamsE,(.L_x_75 - _ZN7cutlass13device_kernelIN5flash11enable_sm90INS1_16FlashAttnFwdSm90INS1_25CollectiveMainloopFwdSm90ILi2EN4cute5tupleIJNS5_1CILi1EEES8_S8_EEENS6_IJNS7_ILi128EEESA_SA_EEELi128ENS_6half_tEfNS_4arch4Sm90ELb1ELb0ELb1ELb0ELb0ELb0ELb0ELb1ELb1ELb1ELb0ELb0EEENS1_21CollectiveEpilogueFwdISB_S9_SC_SE_Li256ELb0ELb1ELb0ELb0EEENS1_30DynamicPersistentTileSchedulerILi256ELi128ELb0ELb1ELb1EEEEEEEEEvNT_6ParamsE)
        .other          _ZN7cutlass13device_kernelIN5flash11enable_sm90INS1_16FlashAttnFwdSm90INS1_25CollectiveMainloopFwdSm90ILi2EN4cute5tupleIJNS5_1CILi1EEES8_S8_EEENS6_IJNS7_ILi128EEESA_SA_EEELi128ENS_6half_tEfNS_4arch4Sm90ELb1ELb0ELb1ELb0ELb0ELb0ELb0ELb1ELb1ELb1ELb0ELb0EEENS1_21CollectiveEpilogueFwdISB_S9_SC_SE_Li256ELb0ELb1ELb0ELb0EEENS1_30DynamicPersistentTileSchedulerILi256ELi128ELb0ELb1ELb1EEEEEEEEEvNT_6ParamsE,@"STO_CUDA_ENTRY STV_DEFAULT"
_ZN7cutlass13device_kernelIN5flash11enable_sm90INS1_16FlashAttnFwdSm90INS1_25CollectiveMainloopFwdSm90ILi2EN4cute5tupleIJNS5_1CILi1EEES8_S8_EEENS6_IJNS7_ILi128EEESA_SA_EEELi128ENS_6half_tEfNS_4arch4Sm90ELb1ELb0ELb1ELb0ELb0ELb0ELb0ELb1ELb1ELb1ELb0ELb0EEENS1_21CollectiveEpilogueFwdISB_S9_SC_SE_Li256ELb0ELb1ELb0ELb0EEENS1_30DynamicPersistentTileSchedulerILi256ELi128ELb0ELb1ELb1EEEEEEEEEvNT_6ParamsE:
[----:B------:R-:W-:Y:S01]  /*0000*/  LDC R1, c[0x0][0x37c] ;  /* 0x0000df00ff017b82 */ /* 0x000fe20000000800 */
[----:B------:R-:W-:Y:S05]  /*0010*/  EXIT ;  /* 0x000000000000794d */ /* 0x000fea0003800000 */
.L_x_27:
        /* <DEDUP_REMOVED lines=14> */
.L_x_75:


//--------------------- .text._ZN7cutlass13device_kernelIN5flash11enable_sm90INS1_16FlashAttnFwdSm90INS1_25CollectiveMainloopFwdSm90ILi2EN4cute5tupleIJNS5_1CILi1EEES8_S8_EEENS6_IJNS7_ILi128EEESA_SA_EEELi128ENS_6half_tEfNS_4arch4Sm90ELb1ELb0ELb1ELb1ELb0ELb0ELb0ELb1ELb1ELb1ELb0ELb0EEENS1_21CollectiveEpilogueFwdISB_S9_SC_SE_Li256ELb1ELb1ELb0ELb0EEENS1_36VarlenDynamicPersistentTileSchedulerILi128ELi128ELi256ELi128ELb0ELb1ELb1ELb1ELb1ELb1EEEEEEEEEvNT_6ParamsE --------------------------
	.section	.text._ZN7cutlass13device_kernelIN5flash11enable_sm90INS1_16FlashAttnFwdSm90INS1_25CollectiveMainloopFwdSm90ILi2EN4cute5tupleIJNS5_1CILi1EEES8_S8_EEENS6_IJNS7_ILi128EEESA_SA_EEELi128ENS_6half_tEfNS_4arch4Sm90ELb1ELb0ELb1ELb1ELb0ELb0ELb0ELb1ELb1ELb1ELb0ELb0EEENS1_21CollectiveEpilogueFwdISB_S9_SC_SE_Li256ELb1ELb1ELb0ELb0EEENS1_36VarlenDynamicPersistentTileSchedulerILi128ELi128ELi256ELi128ELb0ELb1ELb1ELb1ELb1ELb1EEEEEEEEEvNT_6ParamsE,"ax",@progbits
	.align	128
.text._ZN7cutlass13device_kernelIN5flash11enable_sm90INS1_16FlashAttnFwdSm90INS1_25CollectiveMainloopFwdSm90ILi2EN4cute5tupleIJNS5_1CILi1EEES8_S8_EEENS6_IJNS7_ILi128EEESA_SA_EEELi128ENS_6half_tEfNS_4arch4Sm90ELb1ELb0ELb1ELb1ELb0ELb0ELb0ELb1ELb1ELb1ELb0ELb0EEENS1_21CollectiveEpilogueFwdISB_S9_SC_SE_Li256ELb1ELb1ELb0ELb0EEENS1_36VarlenDynamicPersistentTileSchedulerILi128ELi128ELi256ELi128ELb0ELb1ELb1ELb1ELb1ELb1EEEEEEEEEvNT_6ParamsE:
        .type           _ZN7cutlass13device_kernelIN5flash11enable_sm90INS1_16FlashAttnFwdSm90INS1_25CollectiveMainloopFwdSm90ILi2EN4cute5tupleIJNS5_1CILi1EEES8_S8_EEENS6_IJNS7_ILi128EEESA_SA_EEELi128ENS_6half_tEfNS_4arch4Sm90ELb1ELb0ELb1ELb1ELb0ELb0ELb0ELb1ELb1ELb1ELb0ELb0EEENS1_21CollectiveEpilogueFwdISB_S9_SC_SE_Li256ELb1ELb1ELb0ELb0EEENS1_36VarlenDynamicPersistentTileSchedulerILi128ELi128ELi256ELi128ELb0ELb1ELb1ELb1ELb1ELb1EEEEEEEEEvNT_6ParamsE,@function
        .size           _ZN7cutlass13device_kernelIN5flash11enable_sm90INS1_16FlashAttnFwdSm90INS1_25CollectiveMainloopFwdSm90ILi2EN4cute5tupleIJNS5_1CILi1EEES8_S8_EEENS6_IJNS7_ILi128EEESA_SA_EEELi128ENS_6half_tEfNS_4arch4Sm90ELb1ELb0ELb1ELb1ELb0ELb0ELb0ELb1ELb1ELb1ELb0ELb0EEENS1_21CollectiveEpilogueFwdISB_S9_SC_SE_Li256ELb1ELb1ELb0ELb0EEENS1_36VarlenDynamicPersistentTileSchedulerILi128ELi128ELi256ELi128ELb0ELb1ELb1ELb1ELb1ELb1EEEEEEEEEvNT_6ParamsE,(.L_x_76 - _ZN7cutlass13device_kernelIN5flash11enable_sm90INS1_16FlashAttnFwdSm90INS1_25CollectiveMainloopFwdSm90ILi2EN4cute5tupleIJNS5_1CILi1EEES8_S8_EEENS6_IJNS7_ILi128EEESA_SA_EEELi128ENS_6half_tEfNS_4arch4Sm90ELb1ELb0ELb1ELb1ELb0ELb0ELb0ELb1ELb1ELb1ELb0ELb0EEENS1_21CollectiveEpilogueFwdISB_S9_SC_SE_Li256ELb1ELb1ELb0ELb0EEENS1_36VarlenDynamicPersistentTileSchedulerILi128ELi128ELi256ELi128ELb0ELb1ELb1ELb1ELb1ELb1EEEEEEEEEvNT_6ParamsE)
        .other          _ZN7cutlass13device_kernelIN5flash11enable_sm90INS1_16FlashAttnFwdSm90INS1_25CollectiveMainloopFwdSm90ILi2EN4cute5tupleIJNS5_1CILi1EEES8_S8_EEENS6_IJNS7_ILi128EEESA_SA_EEELi128ENS_6half_tEfNS_4arch4Sm90ELb1ELb0ELb1ELb1ELb0ELb0ELb0ELb1ELb1ELb1ELb0ELb0EEENS1_21CollectiveEpilogueFwdISB_S9_SC_SE_Li256ELb1ELb1ELb0ELb0EEENS1_36VarlenDynamicPersistentTileSchedulerILi128ELi128ELi256ELi128ELb0ELb1ELb1ELb1ELb1ELb1EEEEEEEEEvNT_6ParamsE,@"STO_CUDA_ENTRY STV_DEFAULT"
_ZN7cutlass13device_kernelIN5flash11enable_sm90INS1_16FlashAttnFwdSm90INS1_25CollectiveMainloopFwdSm90ILi2EN4cute5tupleIJNS5_1CILi1EEES8_S8_EEENS6_IJNS7_ILi128EEESA_SA_EEELi128ENS_6half_tEfNS_4arch4Sm90ELb1ELb0ELb1ELb1ELb0ELb0ELb0ELb1ELb1ELb1ELb0ELb0EEENS1_21CollectiveEpilogueFwdISB_S9_SC_SE_Li256ELb1ELb1ELb0ELb0EEENS1_36VarlenDynamicPersistentTileSchedulerILi128ELi128ELi256ELi128ELb0ELb1ELb1ELb1ELb1ELb1EEEEEEEEEvNT_6ParamsE:
[----:B------:R-:W-:Y:S01]  /*0000*/  LDC R1, c[0x0][0x37c] ;  /* 0x0000df00ff017b82 */ /* 0x000fe20000000800 */
[----:B------:R-:W-:Y:S05]  /*0010*/  EXIT ;  /* 0x000000000000794d */ /* 0x000fea0003800000 */
.L_x_28:
        /* <DEDUP_REMOVED lines=14> */
.L_x_76:


//--------------------- .text._ZN7cutlass13device_kernelIN5flash11enable_sm90INS1_16FlashAttnFwdSm90INS1_25CollectiveMainloopFwdSm90ILi2EN4cute5tupleIJNS5_1CILi1EEES8_S8_EEENS6_IJNS7_ILi128EEESA_SA_EEELi128ENS_6half_tEfNS_4arch4Sm90ELb1ELb0ELb1ELb1ELb0ELb1ELb0ELb1ELb1ELb1ELb0ELb0EEENS1_21CollectiveEpilogueFwdISB_S9_SC_SE_Li256ELb1ELb1ELb0ELb0EEENS1_36VarlenDynamicPersistentTileSchedulerILi128ELi128ELi256ELi128ELb0ELb1ELb1ELb1ELb1ELb1EEEEEEEEEvNT_6ParamsE --------------------------
	.section	.text._ZN7cutlass13device_kernelIN5flash11enable_sm90INS1_16FlashAttnFwdSm90INS1_25CollectiveMainloopFwdSm90ILi2EN4cute5tupleIJNS5_1CILi1EEES8_S8_EEENS6_IJNS7_ILi128EEESA_SA_EEELi128ENS_6half_tEfNS_4arch4Sm90ELb1ELb0ELb1ELb1ELb0ELb1ELb0ELb1ELb1ELb1ELb0ELb0EEENS1_21CollectiveEpilogueFwdISB_S9_SC_SE_Li256ELb1ELb1ELb0ELb0EEENS1_36VarlenDynamicPersistentTileSchedulerILi128ELi128ELi256ELi128ELb0ELb1ELb1ELb1ELb1ELb1EEEEEEEEEvNT_6ParamsE,"ax",@progbits
	.align	128
.text._ZN7cutlass13device_kernelIN5flash11enable_sm90INS1_16FlashAttnFwdSm90INS1_25CollectiveMainloopFwdSm90ILi2EN4cute5tupleIJNS5_1CILi1EEES8_S8_EEENS6_IJNS7_ILi128EEESA_SA_EEELi128ENS_6half_tEfNS_4arch4Sm90ELb1ELb0ELb1ELb1ELb0ELb1ELb0ELb1ELb1ELb1ELb0ELb0EEENS1_21CollectiveEpilogueFwdISB_S9_SC_SE_Li256ELb1ELb1ELb0ELb0EEENS1_36VarlenDynamicPersistentTileSchedulerILi128ELi128ELi256ELi128ELb0ELb1ELb1ELb1ELb1ELb1EEEEEEEEEvNT_6ParamsE:
        .type           _ZN7cutlass13device_kernelIN5flash11enable_sm90INS1_16FlashAttnFwdSm90INS1_25CollectiveMainloopFwdSm90ILi2EN4cute5tupleIJNS5_1CILi1EEES8_S8_EEENS6_IJNS7_ILi128EEESA_SA_EEELi128ENS_6half_tEfNS_4arch4Sm90ELb1ELb0ELb1ELb1ELb0ELb1ELb0ELb1ELb1ELb1ELb0ELb0EEENS1_21CollectiveEpilogueFwdISB_S9_SC_SE_Li256ELb1ELb1ELb0ELb0EEENS1_36VarlenDynamicPersistentTileSchedulerILi128ELi128ELi256ELi128ELb0ELb1ELb1ELb1ELb1ELb1EEEEEEEEEvNT_6ParamsE,@function
        .size           _ZN7cutlass13device_kernelIN5flash11enable_sm90INS1_16FlashAttnFwdSm90INS1_25CollectiveMainloopFwdSm90ILi2EN4cute5tupleIJNS5_1CILi1EEES8_S8_EEENS6_IJNS7_ILi128EEESA_SA_EEELi128ENS_6half_tEfNS_4arch4Sm90ELb1ELb0ELb1ELb1ELb0ELb1ELb0ELb1ELb1ELb1ELb0ELb0EEENS1_21CollectiveEpilogueFwdISB_S9_SC_SE_Li256ELb1ELb1ELb0ELb0EEENS1_36VarlenDynamicPersistentTileSchedulerILi128ELi128ELi256ELi128ELb0ELb1ELb1ELb1ELb1ELb1EEEEEEEEEvNT_6ParamsE,(.L_x_77 - _ZN7cutlass13device_kernelIN5flash11enable_sm90INS1_16FlashAttnFwdSm90INS1_25CollectiveMainloopFwdSm90ILi2EN4cute5tupleIJNS5_1CILi1EEES8_S8_EEENS6_IJNS7_ILi128EEESA_SA_EEELi128ENS_6half_tEfNS_4arch4Sm90ELb1ELb0ELb1ELb1ELb0ELb1ELb0ELb1ELb1ELb1ELb0ELb0EEENS1_21CollectiveEpilogueFwdISB_S9_SC_SE_Li256ELb1ELb1ELb0ELb0EEENS1_36VarlenDynamicPersistentTileSchedulerILi128ELi128ELi256ELi128ELb0ELb1ELb1ELb1ELb1ELb1EEEEEEEEEvNT_6ParamsE)
        .other          _ZN7cutlass13device_kernelIN5flash11enable_sm90INS1_16FlashAttnFwdSm90INS1_25CollectiveMainloopFwdSm90ILi2EN4cute5tupleIJNS5_1CILi1EEES8_S8_EEENS6_IJNS7_ILi128EEESA_SA_EEELi128ENS_6half_tEfNS_4arch4Sm90ELb1ELb0ELb1ELb1ELb0ELb1ELb0ELb1ELb1ELb1ELb0ELb0EEENS1_21CollectiveEpilogueFwdISB_S9_SC_SE_Li256ELb1ELb1ELb0ELb0EEENS1_36VarlenDynamicPersistentTileSchedulerILi128ELi128ELi256ELi128ELb0ELb1ELb1ELb1ELb1ELb1EEEEEEEEEvNT_6ParamsE,@"STO_CUDA_ENTRY STV_DEFAULT"
_ZN7cutlass13device_kernelIN5flash11enable_sm90INS1_16FlashAttnFwdSm90INS1_25CollectiveMainloopFwdSm90ILi2EN4cute5tupleIJNS5_1CILi1EEES8_S8_EEENS6_IJNS7_ILi128EEESA_SA_EEELi128ENS_6half_tEfNS_4arch4Sm90ELb1ELb0ELb1ELb1ELb0ELb1ELb0ELb1ELb1ELb1ELb0ELb0EEENS1_21CollectiveEpilogueFwdISB_S9_SC_SE_Li256ELb1ELb1ELb0ELb0EEENS1_36VarlenDynamicPersistentTileSchedulerILi128ELi128ELi256ELi128ELb0ELb1ELb1ELb1ELb1ELb1EEEEEEEEEvNT_6ParamsE:
[----:B------:R-:W-:Y:S01]  /*0000*/  LDC R1, c[0x0][0x37c] ;  /* 0x0000df00ff017b82 */ /* 0x000fe20000000800 */
[----:B------:R-:W-:Y:S05]  /*0010*/  EXIT ;  /* 0x000000000000794d */ /* 0x000fea0003800000 */
.L_x_29:
        /* <DEDUP_REMOVED lines=14> */
.L_x_77:


//--------------------- .text._ZN7cutlass13device_kernelIN5flash11enable_sm90INS1_16FlashAttnFwdSm90INS1_25CollectiveMainloopFwdSm90ILi2EN4cute5tupleIJNS5_1CILi1EEES8_S8_EEENS6_IJNS7_ILi192EEENS7_ILi144EEENS7_ILi96EEEEEELi96ENS_6half_tEfNS_4arch4Sm90ELb0ELb0ELb1ELb0ELb0ELb0ELb0ELb0ELb1ELb1ELb0ELb0EEENS1_21CollectiveEpilogueFwdINS6_IJSA_SC_SB_EEES9_SE_SG_Li384ELb0ELb1ELb0ELb0EEENS1_29StaticPersistentTileSchedulerILb0EEEEEEEEEvNT_6ParamsE --------------------------
	.section	.text._ZN7cutlass13device_kernelIN5flash11enable_sm90INS1_16FlashAttnFwdSm90INS1_25CollectiveMainloopFwdSm90ILi2EN4cute5tupleIJNS5_1CILi1EEES8_S8_EEENS6_IJNS7_ILi192EEENS7_ILi144EEENS7_ILi96EEEEEELi96ENS_6half_tEfNS_4arch4Sm90ELb0ELb0ELb1ELb0ELb0ELb0ELb0ELb0ELb1ELb1ELb0ELb0EEENS1_21CollectiveEpilogueFwdINS6_IJSA_SC_SB_EEES9_SE_SG_Li384ELb0ELb1ELb0ELb0EEENS1_29StaticPersistentTileSchedulerILb0EEEEEEEEEvNT_6ParamsE,"ax",@progbits
	.align	128
.text._ZN7cutlass13device_kernelIN5flash11enable_sm90INS1_16FlashAttnFwdSm90INS1_25CollectiveMainloopFwdSm90ILi2EN4cute5tupleIJNS5_1CILi1EEES8_S8_EEENS6_IJNS7_ILi192EEENS7_ILi144EEENS7_ILi96EEEEEELi96ENS_6half_tEfNS_4arch4Sm90ELb0ELb0ELb1ELb0ELb0ELb0ELb0ELb0ELb1ELb1ELb0ELb0EEENS1_21CollectiveEpilogueFwdINS6_IJSA_SC_SB_EEES9_SE_SG_Li384ELb0ELb1ELb0ELb0EEENS1_29StaticPersistentTileSchedulerILb0EEEEEEEEEvNT_6ParamsE:
        .type           _ZN7cutlass13device_kernelIN5flash11enable_sm90INS1_16FlashAttnFwdSm90INS1_25CollectiveMainloopFwdSm90ILi2EN4cute5tupleIJNS5_1CILi1EEES8_S8_EEENS6_IJNS7_ILi192EEENS7_ILi144EEENS7_ILi96EEEEEELi96ENS_6half_tEfNS_4arch4Sm90ELb0ELb0ELb1ELb0ELb0ELb0ELb0ELb0ELb1ELb1ELb0ELb0EEENS1_21CollectiveEpilogueFwdINS6_IJSA_SC_SB_EEES9_SE_SG_Li384ELb0ELb1ELb0ELb0EEENS1_29StaticPersistentTileSchedulerILb0EEEEEEEEEvNT_6ParamsE,@function
        .size           _ZN7cutlass13device_kernelIN5flash11enable_sm90INS1_16FlashAttnFwdSm90INS1_25CollectiveMainloopFwdSm90ILi2EN4cute5tupleIJNS5_1CILi1EEES8_S8_EEENS6_IJNS7_ILi192EEENS7_ILi144EEENS7_ILi96EEEEEELi96ENS_6half_tEfNS_4arch4Sm90ELb0ELb0ELb1ELb0ELb0ELb0ELb0ELb0ELb1ELb1ELb0ELb0EEENS1_21CollectiveEpilogueFwdINS6_IJSA_SC_SB_EEES9_SE_SG_Li384ELb0ELb1ELb0ELb0EEENS1_29StaticPersistentTileSchedulerILb0EEEEEEEEEvNT_6ParamsE,(.L_x_78 - _ZN7cutlass13device_kernelIN5flash11enable_sm90INS1_16FlashAttnFwdSm90INS1_25CollectiveMainloopFwdSm90ILi2EN4cute5tupleIJNS5_1CILi1EEES8_S8_EEENS6_IJNS7_ILi192EEENS7_ILi144EEENS7_ILi96EEEEEELi96ENS_6half_tEfNS_4arch4Sm90ELb0ELb0ELb1ELb0ELb0ELb0ELb0ELb0ELb1ELb1ELb0ELb0EEENS1_21CollectiveEpilogueFwdINS6_IJSA_SC_SB_EEES9_SE_SG_Li384ELb0ELb1ELb0ELb0EEENS1_29StaticPersistentTileSchedulerILb0EEEEEEEEEvNT_6ParamsE)
        .other          _ZN7cutlass13device_kernelIN5flash11enable_sm90INS1_16FlashAttnFwdSm90INS1_25CollectiveMainloopFwdSm90ILi2EN4cute5tupleIJNS5_1CILi1EEES8_S8_EEENS6_IJNS7_ILi192EEENS7_ILi144EEENS7_ILi96EEEEEELi96ENS_6half_tEfNS_4arch4Sm90ELb0ELb0ELb1ELb0ELb0ELb0ELb0ELb0ELb1ELb1ELb0ELb0EEENS1_21CollectiveEpilogueFwdINS6_IJSA_SC_SB_EEES9_SE_SG_Li384ELb0ELb1ELb0ELb0EEENS1_29StaticPersistentTileSchedulerILb0EEEEEEEEEvNT_6ParamsE,@"STO_CUDA_ENTRY STV_DEFAULT"
_ZN7cutlass13device_kernelIN5flash11enable_sm90INS1_16FlashAttnFwdSm90INS1_25CollectiveMainloopFwdSm90ILi2EN4cute5tupleIJNS5_1CILi1EEES8_S8_EEENS6_IJNS7_ILi192EEENS7_ILi144EEENS7_ILi96EEEEEELi96ENS_6half_tEfNS_4arch4Sm90ELb0ELb0ELb1ELb0ELb0ELb0ELb0ELb0ELb1ELb1ELb0ELb0EEENS1_21CollectiveEpilogueFwdINS6_IJSA_SC_SB_EEES9_SE_SG_Li384ELb0ELb1ELb0ELb0EEENS1_29StaticPersistentTileSchedulerILb0EEEEEEEEEvNT_6ParamsE:
[----:B------:R-:W-:Y:S01]  /*0000*/  LDC R1, c[0x0][0x37c] ;  /* 0x0000df00ff017b82 */ /* 0x000fe20000000800 */
[----:B------:R-:W-:Y:S05]  /*0010*/  EXIT ;  /* 0x000000000000794d */ /* 0x000fea0003800000 */
.L_x_30:
        /* <DEDUP_REMOVED lines=14> */
.L_x_78:


//--------------------- .text._ZN7cutlass13device_kernelIN5flash11enable_sm90INS1_16FlashAttnFwdSm90INS1_25CollectiveMainloopFwdSm90ILi2EN4cute5tupleIJNS5_1CILi1EEES8_S8_EEENS6_IJNS7_ILi192EEENS7_ILi144EEENS7_ILi96EEEEEELi96ENS_6half_tEfNS_4arch4Sm90ELb0ELb0ELb1ELb1ELb0ELb0ELb0ELb0ELb1ELb1ELb0ELb0EEENS1_21CollectiveEpilogueFwdINS6_IJSA_SC_SB_EEES9_SE_SG_Li384ELb1ELb1ELb0ELb0EEENS1_36VarlenDynamicPersistentTileSchedulerILi192ELi144ELi384ELi128ELb0ELb1ELb1ELb0ELb1ELb1EEEEEEEEEvNT_6ParamsE --------------------------
	.section	.text._ZN7cutlass13device_kernelIN5flash11enable_sm90INS1_16FlashAttnFwdSm90INS1_25CollectiveMainloopFwdSm90ILi2EN4cute5tupleIJNS5_1CILi1EEES8_S8_EEENS6_IJNS7_ILi192EEENS7_ILi144EEENS7_ILi96EEEEEELi96ENS_6half_tEfNS_4arch4Sm90ELb0ELb0ELb1ELb1ELb0ELb0ELb0ELb0ELb1ELb1ELb0ELb0EEENS1_21CollectiveEpilogueFwdINS6_IJSA_SC_SB_EEES9_SE_SG_Li384ELb1ELb1ELb0ELb0EEENS1_36VarlenDynamicPersistentTileSchedulerILi192ELi144ELi384ELi128ELb0ELb1ELb1ELb0ELb1ELb1EEEEEEEEEvNT_6ParamsE,"ax",@progbits
	.align	128
.text._ZN7cutlass13device_kernelIN5flash11enable_sm90INS1_16FlashAttnFwdSm90INS1_25CollectiveMainloopFwdSm90ILi2EN4cute5tupleIJNS5_1CILi1EEES8_S8_EEENS6_IJNS7_ILi192EEENS7_ILi144EEENS7_ILi96EEEEEELi96ENS_6half_tEfNS_4arch4Sm90ELb0ELb0ELb1ELb1ELb0ELb0ELb0ELb0ELb1ELb1ELb0ELb0EEENS1_21CollectiveEpilogueFwdINS6_IJSA_SC_SB_EEES9_SE_SG_Li384ELb1ELb1ELb0ELb0EEENS1_36VarlenDynamicPersistentTileSchedulerILi192ELi144ELi384ELi128ELb0ELb1ELb1ELb0ELb1ELb1EEEEEEEEEvNT_6ParamsE:
        .type           _ZN7cutlass13device_kernelIN5flash11enable_sm90INS1_16FlashAttnFwdSm90INS1_25CollectiveMainloopFwdSm90ILi2EN4cute5tupleIJNS5_1CILi1EEES8_S8_EEENS6_IJNS7_ILi192EEENS7_ILi144EEENS7_ILi96EEEEEELi96ENS_6half_tEfNS_4arch4Sm90ELb0ELb0ELb1ELb1ELb0ELb0ELb0ELb0ELb1ELb1ELb0ELb0EEENS1_21CollectiveEpilogueFwdINS6_IJSA_SC_SB_EEES9_SE_SG_Li384ELb1ELb1ELb0ELb0EEENS1_36VarlenDynamicPersistentTileSchedulerILi192ELi144ELi384ELi128ELb0ELb1ELb1ELb0ELb1ELb1EEEEEEEEEvNT_6ParamsE,@function
        .size           _ZN7cutlass13device_kernelIN5flash11enable_sm90INS1_16FlashAttnFwdSm90INS1_25CollectiveMainloopFwdSm90ILi2EN4cute5tupleIJNS5_1CILi1EEES8_S8_EEENS6_IJNS7_ILi192EEENS7_ILi144EEENS7_ILi96EEEEEELi96ENS_6half_tEfNS_4arch4Sm90ELb0ELb0ELb1ELb1ELb0ELb0ELb0ELb0ELb1ELb1ELb0ELb0EEENS1_21CollectiveEpilogueFwdINS6_IJSA_SC_SB_EEES9_SE_SG_Li384ELb1ELb1ELb0ELb0EEENS1_36VarlenDynamicPersistentTileSchedulerILi192ELi144ELi384ELi128ELb0ELb1ELb1ELb0ELb1ELb1EEEEEEEEEvNT_6ParamsE,(.L_x_79 - _ZN7cutlass13device_kernelIN5flash11enable_sm90INS1_16FlashAttnFwdSm90INS1_25CollectiveMainloopFwdSm90ILi2EN4cute5tupleIJNS5_1CILi1EEES8_S8_EEENS6_IJNS7_ILi192EEENS7_ILi144EEENS7_ILi96EEEEEELi96ENS_6half_tEfNS_4arch4Sm90ELb0ELb0ELb1ELb1ELb0ELb0ELb0ELb0ELb1ELb1ELb0ELb0EEENS1_21CollectiveEpilogueFwdINS6_IJSA_SC_SB_EEES9_SE_SG_Li384ELb1ELb1ELb0ELb0EEENS1_36VarlenDynamicPersistentTileSchedulerILi192ELi144ELi384ELi128ELb0ELb1ELb1ELb0ELb1ELb1EEEEEEEEEvNT_6ParamsE)
        .other          _ZN7cutlass13device_kernelIN5flash11enable_sm90INS1_16FlashAttnFwdSm90INS1_25CollectiveMainloopFwdSm90ILi2EN4cute5tupleIJNS5_1CILi1EEES8_S8_EEENS6_IJNS7_ILi192EEENS7_ILi144EEENS7_ILi96EEEEEELi96ENS_6half_tEfNS_4arch4Sm90ELb0ELb0ELb1ELb1ELb0ELb0ELb0ELb0ELb1ELb1ELb0ELb0EEENS1_21CollectiveEpilogueFwdINS6_IJSA_SC_SB_EEES9_SE_SG_Li384ELb1ELb1ELb0ELb0EEENS1_36VarlenDynamicPersistentTileSchedulerILi192ELi144ELi384ELi128ELb0ELb1ELb1ELb0ELb1ELb1EEEEEEEEEvNT_6ParamsE,@"STO_CUDA_ENTRY STV_DEFAULT"
_ZN7cutlass13device_kernelIN5flash11enable_sm90INS1_16FlashAttnFwdSm90INS1_25CollectiveMainloopFwdSm90ILi2EN4cute5tupleIJNS5_1CILi1EEES8_S8_EEENS6_IJNS7_ILi192EEENS7_ILi144EEENS7_ILi96EEEEEELi96ENS_6half_tEfNS_4arch4Sm90ELb0ELb0ELb1ELb1ELb0ELb0ELb0ELb0ELb1ELb1ELb0ELb0EEENS1_21CollectiveEpilogueFwdINS6_IJSA_SC_SB_EEES9_SE_SG_Li384ELb1ELb1ELb0ELb0EEENS1_36VarlenDynamicPersistentTileSchedulerILi192ELi144ELi384ELi128ELb0ELb1ELb1ELb0ELb1ELb1EEEEEEEEEvNT_6ParamsE:
[----:B------:R-:W-:Y:S01]  /*0000*/  LDC R1, c[0x0][0x37c] ;  /* 0x0000df00ff017b82 */ /* 0x000fe20000000800 */
[----:B------:R-:W-:Y:S05]  /*0010*/  EXIT ;  /* 0x000000000000794d */ /* 0x000fea0003800000 */
.L_x_31:
        /* <DEDUP_REMOVED lines=14> */
.L_x_79:


//--------------------- .text._ZN7cutlass13device_kernelIN5flash11enable_sm90INS1_16FlashAttnFwdSm90INS1_25CollectiveMainloopFwdSm90ILi2EN4cute5tupleIJNS5_1CILi1EEES8_S8_EEENS6_IJNS7_ILi192EEENS7_ILi144EEENS7_ILi96EEEEEELi96ENS_6half_tEfNS_4arch4Sm90ELb0ELb0ELb1ELb1ELb0ELb1ELb0ELb0ELb1ELb1ELb0ELb0EEENS1_21CollectiveEpilogueFwdINS6_IJSA_SC_SB_EEES9_SE_SG_Li384ELb1ELb1ELb0ELb0EEENS1_36VarlenDynamicPersistentTileSchedulerILi192ELi144ELi384ELi128ELb0ELb1ELb1ELb0ELb1ELb1EEEEEEEEEvNT_6ParamsE --------------------------
	.section	.text._ZN7cutlass13device_kernelIN5flash11enable_sm90INS1_16FlashAttnFwdSm90INS1_25CollectiveMainloopFwdSm90ILi2EN4cute5tupleIJNS5_1CILi1EEES8_S8_EEENS6_IJNS7_ILi192EEENS7_ILi144EEENS7_ILi96EEEEEELi96ENS_6half_tEfNS_4arch4Sm90ELb0ELb0ELb1ELb1ELb0ELb1ELb0ELb0ELb1ELb1ELb0ELb0EEENS1_21CollectiveEpilogueFwdINS6_IJSA_SC_SB_EEES9_SE_SG_Li384ELb1ELb1ELb0ELb0EEENS1_36VarlenDynamicPersistentTileSchedulerILi192ELi144ELi384ELi128ELb0ELb1ELb1ELb0ELb1ELb1EEEEEEEEEvNT_6ParamsE,"ax",@progbits
	.align	128
.text._ZN7cutlass13device_kernelIN5flash11enable_sm90INS1_16FlashAttnFwdSm90INS1_25CollectiveMainloopFwdSm90ILi2EN4cute5tupleIJNS5_1CILi1EEES8_S8_EEENS6_IJNS7_ILi192EEENS7_ILi144EEENS7_ILi96EEEEEELi96ENS_6half_tEfNS_4arch4Sm90ELb0ELb0ELb1ELb1ELb0ELb1ELb0ELb0ELb1ELb1ELb0ELb0EEENS1_21CollectiveEpilogueFwdINS6_IJSA_SC_SB_EEES9_SE_SG_Li384ELb1ELb1ELb0ELb0EEENS1_36VarlenDynamicPersistentTileSchedulerILi192ELi144ELi384ELi128ELb0ELb1ELb1ELb0ELb1ELb1EEEEEEEEEvNT_6ParamsE:
        .type           _ZN7cutlass13device_kernelIN5flash11enable_sm90INS1_16FlashAttnFwdSm90INS1_25CollectiveMainloopFwdSm90ILi2EN4cute5tupleIJNS5_1CILi1EEES8_S8_EEENS6_IJNS7_ILi192EEENS7_ILi144EEENS7_ILi96EEEEEELi96ENS_6half_tEfNS_4arch4Sm90ELb0ELb0ELb1ELb1ELb0ELb1ELb0ELb0ELb1ELb1ELb0ELb0EEENS1_21CollectiveEpilogueFwdINS6_IJSA_SC_SB_EEES9_SE_SG_Li384ELb1ELb1ELb0ELb0EEENS1_36VarlenDynamicPersistentTileSchedulerILi192ELi144ELi384ELi128ELb0ELb1ELb1ELb0ELb1ELb1EEEEEEEEEvNT_6ParamsE,@function
        .size           _ZN7cutlass13device_kernelIN5flash11enable_sm90INS1_16FlashAttnFwdSm90INS1_25CollectiveMainloopFwdSm90ILi2EN4cute5tupleIJNS5_1CILi1EEES8_S8_EEENS6_IJNS7_ILi192EEENS7_ILi144EEENS7_ILi96EEEEEELi96ENS_6half_tEfNS_4arch4Sm90ELb0ELb0ELb1ELb1ELb0ELb1ELb0ELb0ELb1ELb1ELb0ELb0EEENS1_21CollectiveEpilogueFwdINS6_IJSA_SC_SB_EEES9_SE_SG_Li384ELb1ELb1ELb0ELb0EEENS1_36VarlenDynamicPersistentTileSchedulerILi192ELi144ELi384ELi128ELb0ELb1ELb1ELb0ELb1ELb1EEEEEEEEEvNT_6ParamsE,(.L_x_80 - _ZN7cutlass13device_kernelIN5flash11enable_sm90INS1_16FlashAttnFwdSm90INS1_25CollectiveMainloopFwdSm90ILi2EN4cute5tupleIJNS5_1CILi1EEES8_S8_EEENS6_IJNS7_ILi192EEENS7_ILi144EEENS7_ILi96EEEEEELi96ENS_6half_tEfNS_4arch4Sm90ELb0ELb0ELb1ELb1ELb0ELb1ELb0ELb0ELb1ELb1ELb0ELb0EEENS1_21CollectiveEpilogueFwdINS6_IJSA_SC_SB_EEES9_SE_SG_Li384ELb1ELb1ELb0ELb0EEENS1_36VarlenDynamicPersistentTileSchedulerILi192ELi144ELi384ELi128ELb0ELb1ELb1ELb0ELb1ELb1EEEEEEEEEvNT_6ParamsE)
        .other          _ZN7cutlass13device_kernelIN5flash11enable_sm90INS1_16FlashAttnFwdSm90INS1_25CollectiveMainloopFwdSm90ILi2EN4cute5tupleIJNS5_1CILi1EEES8_S8_EEENS6_IJNS7_ILi192EEENS7_ILi144EEENS7_ILi96EEEEEELi96ENS_6half_tEfNS_4arch4Sm90ELb0ELb0ELb1ELb1ELb0ELb1ELb0ELb0ELb1ELb1ELb0ELb0EEENS1_21CollectiveEpilogueFwdINS6_IJSA_SC_SB_EEES9_SE_SG_Li384ELb1ELb1ELb0ELb0EEENS1_36VarlenDynamicPersistentTileSchedulerILi192ELi144ELi384ELi128ELb0ELb1ELb1ELb0ELb1ELb1EEEEEEEEEvNT_6ParamsE,@"STO_CUDA_ENTRY STV_DEFAULT"
_ZN7cutlass13device_kernelIN5flash11enable_sm90INS1_16FlashAttnFwdSm90INS1_25CollectiveMainloopFwdSm90ILi2EN4cute5tupleIJNS5_1CILi1EEES8_S8_EEENS6_IJNS7_ILi192EEENS7_ILi144EEENS7_ILi96EEEEEELi96ENS_6half_tEfNS_4arch4Sm90ELb0ELb0ELb1ELb1ELb0ELb1ELb0ELb0ELb1ELb1ELb0ELb0EEENS1_21CollectiveEpilogueFwdINS6_IJSA_SC_SB_EEES9_SE_SG_Li384ELb1ELb1ELb0ELb0EEENS1_36VarlenDynamicPersistentTileSchedulerILi192ELi144ELi384ELi128ELb0ELb1ELb1ELb0ELb1ELb1EEEEEEEEEvNT_6ParamsE:
[----:B------:R-:W-:Y:S01]  /*0000*/  LDC R1, c[0x0][0x37c] ;  /* 0x0000df00ff017b82 */ /* 0x000fe20000000800 */
[----:B------:R-:W-:Y:S05]  /*0010*/  EXIT ;  /* 0x000000000000794d */ /* 0x000fea0003800000 */
.L_x_32:
        /* <DEDUP_REMOVED lines=14> */
.L_x_80:


//--------------------- .text._ZN7cutlass13device_kernelIN5flash11enable_sm90INS1_16FlashAttnFwdSm90INS1_25CollectiveMainloopFwdSm90ILi2EN4cute5tupleIJNS5_1CILi1EEES8_S8_EEENS6_IJNS7_ILi192EEENS7_ILi128EEENS7_ILi96EEEEEELi96ENS_6half_tEfNS_4arch4Sm90ELb0ELb1ELb1ELb0ELb0ELb0ELb0ELb0ELb1ELb1ELb0ELb0EEENS1_21CollectiveEpilogueFwdINS6_IJSA_SC_SB_EEES9_SE_SG_Li384ELb0ELb1ELb0ELb0EEENS1_30DynamicPersistentTileSchedulerILi384ELi128ELb0ELb1ELb1EEEEEEEEEvNT_6ParamsE --------------------------
	.section	.text._ZN7cutlass13device_kernelIN5flash11enable_sm90INS1_16FlashAttnFwdSm90INS1_25CollectiveMainloopFwdSm90ILi2EN4cute5tupleIJNS5_1CILi1EEES8_S8_EEENS6_IJNS7_ILi192EEENS7_ILi128EEENS7_ILi96EEEEEELi96ENS_6half_tEfNS_4arch4Sm90ELb0ELb1ELb1ELb0ELb0ELb0ELb0ELb0ELb1ELb1ELb0ELb0EEENS1_21CollectiveEpilogueFwdINS6_IJSA_SC_SB_EEES9_SE_SG_Li384ELb0ELb1ELb0ELb0EEENS1_30DynamicPersistentTileSchedulerILi384ELi128ELb0ELb1ELb1EEEEEEEEEvNT_6ParamsE,"ax",@progbits
	.align	128
.text._ZN7cutlass13device_kernelIN5flash11enable_sm90INS1_16FlashAttnFwdSm90INS1_25CollectiveMainloopFwdSm90ILi2EN4cute5tupleIJNS5_1CILi1EEES8_S8_EEENS6_IJNS7_ILi192EEENS7_ILi128EEENS7_ILi96EEEEEELi96ENS_6half_tEfNS_4arch4Sm90ELb0ELb1ELb1ELb0ELb0ELb0ELb0ELb0ELb1ELb1ELb0ELb0EEENS1_21CollectiveEpilogueFwdINS6_IJSA_SC_SB_EEES9_SE_SG_Li384ELb0ELb1ELb0ELb0EEENS1_30DynamicPersistentTileSchedulerILi384ELi128ELb0ELb1ELb1EEEEEEEEEvNT_6ParamsE:
        .type           _ZN7cutlass13device_kernelIN5flash11enable_sm90INS1_16FlashAttnFwdSm90INS1_25CollectiveMainloopFwdSm90ILi2EN4cute5tupleIJNS5_1CILi1EEES8_S8_EEENS6_IJNS7_ILi192EEENS7_ILi128EEENS7_ILi96EEEEEELi96ENS_6half_tEfNS_4arch4Sm90ELb0ELb1ELb1ELb0ELb0ELb0ELb0ELb0ELb1ELb1ELb0ELb0EEENS1_21CollectiveEpilogueFwdINS6_IJSA_SC_SB_EEES9_SE_SG_Li384ELb0ELb1ELb0ELb0EEENS1_30DynamicPersistentTileSchedulerILi384ELi128ELb0ELb1ELb1EEEEEEEEEvNT_6ParamsE,@function
        .size           _ZN7cutlass13device_kernelIN5flash11enable_sm90INS1_16FlashAttnFwdSm90INS1_25CollectiveMainloopFwdSm90ILi2EN4cute5tupleIJNS5_1CILi1EEES8_S8_EEENS6_IJNS7_ILi192EEENS7_ILi128EEENS7_ILi96EEEEEELi96ENS_6half_tEfNS_4arch4Sm90ELb0ELb1ELb1ELb0ELb0ELb0ELb0ELb0ELb1ELb1ELb0ELb0EEENS1_21CollectiveEpilogueFwdINS6_IJSA_SC_SB_EEES9_SE_SG_Li384ELb0ELb1ELb0ELb0EEENS1_30DynamicPersistentTileSchedulerILi384ELi128ELb0ELb1ELb1EEEEEEEEEvNT_6ParamsE,(.L_x_81 - _ZN7cutlass13device_kernelIN5flash11enable_sm90INS1_16FlashAttnFwdSm90INS1_25CollectiveMainloopFwdSm90ILi2EN4cute5tupleIJNS5_1CILi1EEES8_S8_EEENS6_IJNS7_ILi192EEENS7_ILi128EEENS7_ILi96EEEEEELi96ENS_6half_tEfNS_4arch4Sm90ELb0ELb1ELb1ELb0ELb0ELb0ELb0ELb0ELb1ELb1ELb0ELb0EEENS1_21CollectiveEpilogueFwdINS6_IJSA_SC_SB_EEES9_SE_SG_Li384ELb0ELb1ELb0ELb0EEENS1_30DynamicPersistentTileSchedulerILi384ELi128ELb0ELb1ELb1EEEEEEEEEvNT_6ParamsE)
        .other          _ZN7cutlass13device_kernelIN5flash11enable_sm90INS1_16FlashAttnFwdSm90INS1_25CollectiveMainloopFwdSm90ILi2EN4cute5tupleIJNS5_1CILi1EEES8_S8_EEENS6_IJNS7_ILi192EEENS7_ILi128EEENS7_ILi96EEEEEELi96ENS_6half_tEfNS_4arch4Sm90ELb0ELb1ELb1ELb0ELb0ELb0ELb0ELb0ELb1ELb1ELb0ELb0EEENS1_21CollectiveEpilogueFwdINS6_IJSA_SC_SB_EEES9_SE_SG_Li384ELb0ELb1ELb0ELb0EEENS1_30DynamicPersistentTileSchedulerILi384ELi128ELb0ELb1ELb1EEEEEEEEEvNT_6ParamsE,@"STO_CUDA_ENTRY STV_DEFAULT"
_ZN7cutlass13device_kernelIN5flash11enable_sm90INS1_16FlashAttnFwdSm90INS1_25CollectiveMainloopFwdSm90ILi2EN4cute5tupleIJNS5_1CILi1EEES8_S8_EEENS6_IJNS7_ILi192EEENS7_ILi128EEENS7_ILi96EEEEEELi96ENS_6half_tEfNS_4arch4Sm90ELb0ELb1ELb1ELb0ELb0ELb0ELb0ELb0ELb1ELb1ELb0ELb0EEENS1_21CollectiveEpilogueFwdINS6_IJSA_SC_SB_EEES9_SE_SG_Li384ELb0ELb1ELb0ELb0EEENS1_30DynamicPersistentTileSchedulerILi384ELi128ELb0ELb1ELb1EEEEEEEEEvNT_6ParamsE:
[----:B------:R-:W-:Y:S01]  /*0000*/  LDC R1, c[0x0][0x37c] ;  /* 0x0000df00ff017b82 */ /* 0x000fe20000000800 */
[----:B------:R-:W-:Y:S05]  /*0010*/  EXIT ;  /* 0x000000000000794d */ /* 0x000fea0003800000 */
.L_x_33:
        /* <DEDUP_REMOVED lines=14> */
.L_x_81:


//--------------------- .text._ZN7cutlass13device_kernelIN5flash11enable_sm90INS1_16FlashAttnFwdSm90INS1_25CollectiveMainloopFwdSm90ILi2EN4cute5tupleIJNS5_1CILi1EEES8_S8_EEENS6_IJNS7_ILi192EEENS7_ILi128EEENS7_ILi96EEEEEELi96ENS_6half_tEfNS_4arch4Sm90ELb0ELb1ELb1ELb1ELb0ELb0ELb0ELb0ELb1ELb1ELb0ELb0EEENS1_21CollectiveEpilogueFwdINS6_IJSA_SC_SB_EEES9_SE_SG_Li384ELb1ELb1ELb0ELb0EEENS1_36VarlenDynamicPersistentTileSchedulerILi192ELi128ELi384ELi128ELb0ELb1ELb1ELb1ELb0ELb1EEEEEEEEEvNT_6ParamsE --------------------------
	.section	.text._ZN7cutlass13device_kernelIN5flash11enable_sm90INS1_16FlashAttnFwdSm90INS1_25CollectiveMainloopFwdSm90ILi2EN4cute5tupleIJNS5_1CILi1EEES8_S8_EEENS6_IJNS7_ILi192EEENS7_ILi128EEENS7_ILi96EEEEEELi96ENS_6half_tEfNS_4arch4Sm90ELb0ELb1ELb1ELb1ELb0ELb0ELb0ELb0ELb1ELb1ELb0ELb0EEENS1_21CollectiveEpilogueFwdINS6_IJSA_SC_SB_EEES9_SE_SG_Li384ELb1ELb1ELb0ELb0EEENS1_36VarlenDynamicPersistentTileSchedulerILi192ELi128ELi384ELi128ELb0ELb1ELb1ELb1ELb0ELb1EEEEEEEEEvNT_6ParamsE,"ax",@progbits
	.align	128
.text._ZN7cutlass13device_kernelIN5flash11enable_sm90INS1_16FlashAttnFwdSm90INS1_25CollectiveMainloopFwdSm90ILi2EN4cute5tupleIJNS5_1CILi1EEES8_S8_EEENS6_IJNS7_ILi192EEENS7_ILi128EEENS7_ILi96EEEEEELi96ENS_6half_tEfNS_4arch4Sm90ELb0ELb1ELb1ELb1ELb0ELb0ELb0ELb0ELb1ELb1ELb0ELb0EEENS1_21CollectiveEpilogueFwdINS6_IJSA_SC_SB_EEES9_SE_SG_Li384ELb1ELb1ELb0ELb0EEENS1_36VarlenDynamicPersistentTileSchedulerILi192ELi128ELi384ELi128ELb0ELb1ELb1ELb1ELb0ELb1EEEEEEEEEvNT_6ParamsE:
        .type           _ZN7cutlass13device_kernelIN5flash11enable_sm90INS1_16FlashAttnFwdSm90INS1_25CollectiveMainloopFwdSm90ILi2EN4cute5tupleIJNS5_1CILi1EEES8_S8_EEENS6_IJNS7_ILi192EEENS7_ILi128EEENS7_ILi96EEEEEELi96ENS_6half_tEfNS_4arch4Sm90ELb0ELb1ELb1ELb1ELb0ELb0ELb0ELb0ELb1ELb1ELb0ELb0EEENS1_21CollectiveEpilogueFwdINS6_IJSA_SC_SB_EEES9_SE_SG_Li384ELb1ELb1ELb0ELb0EEENS1_36VarlenDynamicPersistentTileSchedulerILi192ELi128ELi384ELi128ELb0ELb1ELb1ELb1ELb0ELb1EEEEEEEEEvNT_6ParamsE,@function
        .size           _ZN7cutlass13device_kernelIN5flash11enable_sm90INS1_16FlashAttnFwdSm90INS1_25CollectiveMainloopFwdSm90ILi2EN4cute5tupleIJNS5_1CILi1EEES8_S8_EEENS6_IJNS7_ILi192EEENS7_ILi128EEENS7_ILi96EEEEEELi96ENS_6half_tEfNS_4arch4Sm90ELb0ELb1ELb1ELb1ELb0ELb0ELb0ELb0ELb1ELb1ELb0ELb0EEENS1_21CollectiveEpilogueFwdINS6_IJSA_SC_SB_EEES9_SE_SG_Li384ELb1ELb1ELb0ELb0EEENS1_36VarlenDynamicPersistentTileSchedulerILi192ELi128ELi384ELi128ELb0ELb1ELb1ELb1ELb0ELb1EEEEEEEEEvNT_6ParamsE,(.L_x_82 - _ZN7cutlass13device_kernelIN5flash11enable_sm90INS1_16FlashAttnFwdSm90INS1_25CollectiveMainloopFwdSm90ILi2EN4cute5tupleIJNS5_1CILi1EEES8_S8_EEENS6_IJNS7_ILi192EEENS7_ILi128EEENS7_ILi96EEEEEELi96ENS_6half_tEfNS_4arch4Sm90ELb0ELb1ELb1ELb1ELb0ELb0ELb0ELb0ELb1ELb1ELb0ELb0EEENS1_21CollectiveEpilogueFwdINS6_IJSA_SC_SB_EEES9_SE_SG_Li384ELb1ELb1ELb0ELb0EEENS1_36VarlenDynamicPersistentTileSchedulerILi192ELi128ELi384ELi128ELb0ELb1ELb1ELb1ELb0ELb1EEEEEEEEEvNT_6ParamsE)
        .other          _ZN7cutlass13device_kernelIN5flash11enable_sm90INS1_16FlashAttnFwdSm90INS1_25CollectiveMainloopFwdSm90ILi2EN4cute5tupleIJNS5_1CILi1EEES8_S8_EEENS6_IJNS7_ILi192EEENS7_ILi128EEENS7_ILi96EEEEEELi96ENS_6half_tEfNS_4arch4Sm90ELb0ELb1ELb1ELb1ELb0ELb0ELb0ELb0ELb1ELb1ELb0ELb0EEENS1_21CollectiveEpilogueFwdINS6_IJSA_SC_SB_EEES9_SE_SG_Li384ELb1ELb1ELb0ELb0EEENS1_36VarlenDynamicPersistentTileSchedulerILi192ELi128ELi384ELi128ELb0ELb1ELb1ELb1ELb0ELb1EEEEEEEEEvNT_6ParamsE,@"STO_CUDA_ENTRY STV_DEFAULT"
_ZN7cutlass13device_kernelIN5flash11enable_sm90INS1_16FlashAttnFwdSm90INS1_25CollectiveMainloopFwdSm90ILi2EN4cute5tupleIJNS5_1CILi1EEES8_S8_EEENS6_IJNS7_ILi192EEENS7_ILi128EEENS7_ILi96EEEEEELi96ENS_6half_tEfNS_4arch4Sm90ELb0ELb1ELb1ELb1ELb0ELb0ELb0ELb0ELb1ELb1ELb0ELb0EEENS1_21CollectiveEpilogueFwdINS6_IJSA_SC_SB_EEES9_SE_SG_Li384ELb1ELb1ELb0ELb0EEENS1_36VarlenDynamicPersistentTileSchedulerILi192ELi128ELi384ELi128ELb0ELb1ELb1ELb1ELb0ELb1EEEEEEEEEvNT_6ParamsE:
[----:B------:R-:W-:Y:S01]  /*0000*/  LDC R1, c[0x0][0x37c] ;  /* 0x0000df00ff017b82 */ /* 0x000fe20000000800 */
[----:B------:R-:W-:Y:S05]  /*0010*/  EXIT ;  /* 0x000000000000794d */ /* 0x000fea0003800000 */
.L_x_34:
        /* <DEDUP_REMOVED lines=14> */
.L_x_82:


//--------------------- .text._ZN7cutlass13device_kernelIN5flash11enable_sm90INS1_16FlashAttnFwdSm90INS1_25CollectiveMainloopFwdSm90ILi2EN4cute5tupleIJNS5_1CILi1EEES8_S8_EEENS6_IJNS7_ILi192EEENS7_ILi128EEENS7_ILi96EEEEEELi96ENS_6half_tEfNS_4arch4Sm90ELb0ELb1ELb1ELb1ELb0ELb1ELb0ELb0ELb1ELb1ELb0ELb0EEENS1_21CollectiveEpilogueFwdINS6_IJSA_SC_SB_EEES9_SE_SG_Li384ELb1ELb1ELb0ELb0EEENS1_36VarlenDynamicPersistentTileSchedulerILi192ELi128ELi384ELi128ELb0ELb1ELb1ELb1ELb0ELb1EEEEEEEEEvNT_6ParamsE --------------------------
	.section	.text._ZN7cutlass13device_kernelIN5flash11enable_sm90INS1_16FlashAttnFwdSm90INS1_25CollectiveMainloopFwdSm90ILi2EN4cute5tupleIJNS5_1CILi1EEES8_S8_EEENS6_IJNS7_ILi192EEENS7_ILi128EEENS7_ILi96EEEEEELi96ENS_6half_tEfNS_4arch4Sm90ELb0ELb1ELb1ELb1ELb0ELb1ELb0ELb0ELb1ELb1ELb0ELb0EEENS1_21CollectiveEpilogueFwdINS6_IJSA_SC_SB_EEES9_SE_SG_Li384ELb1ELb1ELb0ELb0EEENS1_36VarlenDynamicPersistentTileSchedulerILi192ELi128ELi384ELi128ELb0ELb1ELb1ELb1ELb0ELb1EEEEEEEEEvNT_6ParamsE,"ax",@progbits
	.align	128
.text._ZN7cutlass13device_kernelIN5flash11enable_sm90INS1_16FlashAttnFwdSm90INS1_25CollectiveMainloopFwdSm90ILi2EN4cute5tupleIJNS5_1CILi1EEES8_S8_EEENS6_IJNS7_ILi192EEENS7_ILi128EEENS7_ILi96EEEEEELi96ENS_6half_tEfNS_4arch4Sm90ELb0ELb1ELb1ELb1ELb0ELb1ELb0ELb0ELb1ELb1ELb0ELb0EEENS1_21CollectiveEpilogueFwdINS6_IJSA_SC_SB_EEES9_SE_SG_Li384ELb1ELb1ELb0ELb0EEENS1_36VarlenDynamicPersistentTileSchedulerILi192ELi128ELi384ELi128ELb0ELb1ELb1ELb1ELb0ELb1EEEEEEEEEvNT_6ParamsE:
        .type           _ZN7cutlass13device_kernelIN5flash11enable_sm90INS1_16FlashAttnFwdSm90INS1_25CollectiveMainloopFwdSm90ILi2EN4cute5tupleIJNS5_1CILi1EEES8_S8_EEENS6_IJNS7_ILi192EEENS7_ILi128EEENS7_ILi96EEEEEELi96ENS_6half_tEfNS_4arch4Sm90ELb0ELb1ELb1ELb1ELb0ELb1ELb0ELb0ELb1ELb1ELb0ELb0EEENS1_21CollectiveEpilogueFwdINS6_IJSA_SC_SB_EEES9_SE_SG_Li384ELb1ELb1ELb0ELb0EEENS1_36VarlenDynamicPersistentTileSchedulerILi192ELi128ELi384ELi128ELb0ELb1ELb1ELb1ELb0ELb1EEEEEEEEEvNT_6ParamsE,@function
        .size           _ZN7cutlass13device_kernelIN5flash11enable_sm90INS1_16FlashAttnFwdSm90INS1_25CollectiveMainloopFwdSm90ILi2EN4cute5tupleIJNS5_1CILi1EEES8_S8_EEENS6_IJNS7_ILi192EEENS7_ILi128EEENS7_ILi96EEEEEELi96ENS_6half_tEfNS_4arch4Sm90ELb0ELb1ELb1ELb1ELb0ELb1ELb0ELb0ELb1ELb1ELb0ELb0EEENS1_21CollectiveEpilogueFwdINS6_IJSA_SC_SB_EEES9_SE_SG_Li384ELb1ELb1ELb0ELb0EEENS1_36VarlenDynamicPersistentTileSchedulerILi192ELi128ELi384ELi128ELb0ELb1ELb1ELb1ELb0ELb1EEEEEEEEEvNT_6ParamsE,(.L_x_83 - _ZN7cutlass13device_kernelIN5flash11enable_sm90INS1_16FlashAttnFwdSm90INS1_25CollectiveMainloopFwdSm90ILi2EN4cute5tupleIJNS5_1CILi1EEES8_S8_EEENS6_IJNS7_ILi192EEENS7_ILi128EEENS7_ILi96EEEEEELi96ENS_6half_tEfNS_4arch4Sm90ELb0ELb1ELb1ELb1ELb0ELb1ELb0ELb0ELb1ELb1ELb0ELb0EEENS1_21CollectiveEpilogueFwdINS6_IJSA_SC_SB_EEES9_SE_SG_Li384ELb1ELb1ELb0ELb0EEENS1_36VarlenDynamicPersistentTileSchedulerILi192ELi128ELi384ELi128ELb0ELb1ELb1ELb1ELb0ELb1EEEEEEEEEvNT_6ParamsE)
        .other          _ZN7cutlass13device_kernelIN5flash11enable_sm90INS1_16FlashAttnFwdSm90INS1_25CollectiveMainloopFwdSm90ILi2EN4cute5tupleIJNS5_1CILi1EEES8_S8_EEENS6_IJNS7_ILi192EEENS7_ILi128EEENS7_ILi96EEEEEELi96ENS_6half_tEfNS_4arch4Sm90ELb0ELb1ELb1ELb1ELb0ELb1ELb0ELb0ELb1ELb1ELb0ELb0EEENS1_21CollectiveEpilogueFwdINS6_IJSA_SC_SB_EEES9_SE_SG_Li384ELb1ELb1ELb0ELb0EEENS1_36VarlenDynamicPersistentTileSchedulerILi192ELi128ELi384ELi128ELb0ELb1ELb1ELb1ELb0ELb1EEEEEEEEEvNT_6ParamsE,@"STO_CUDA_ENTRY STV_DEFAULT"
_ZN7cutlass13device_kernelIN5flash11enable_sm90INS1_16FlashAttnFwdSm90INS1_25CollectiveMainloopFwdSm90ILi2EN4cute5tupleIJNS5_1CILi1EEES8_S8_EEENS6_IJNS7_ILi192EEENS7_ILi128EEENS7_ILi96EEEEEELi96ENS_6half_tEfNS_4arch4Sm90ELb0ELb1ELb1ELb1ELb0ELb1ELb0ELb0ELb1ELb1ELb0ELb0EEENS1_21CollectiveEpilogueFwdINS6_IJSA_SC_SB_EEES9_SE_SG_Li384ELb1ELb1ELb0ELb0EEENS1_36VarlenDynamicPersistentTileSchedulerILi192ELi128ELi384ELi128ELb0ELb1ELb1ELb1ELb0ELb1EEEEEEEEEvNT_6ParamsE:
[----:B------:R-:W-:Y:S01]  /*0000*/  LDC R1, c[0x0][0x37c] ;  /* 0x0000df00ff017b82 */ /* 0x000fe20000000800 */
[----:B------:R-:W-:Y:S05]  /*0010*/  EXIT ;  /* 0x000000000000794d */ /* 0x000fea0003800000 */
.L_x_35:
        /* <DEDUP_REMOVED lines=14> */
.L_x_83:


//--------------------- .text._ZN7cutlass13device_kernelIN5flash11enable_sm90INS1_16FlashAttnFwdSm90INS1_25CollectiveMainloopFwdSm90ILi2EN4cute5tupleIJNS5_1CILi1EEES8_S8_EEENS6_IJNS7_ILi192EEENS7_ILi144EEENS7_ILi96EEEEEELi96ENS_6half_tEfNS_4arch4Sm90ELb1ELb0ELb1ELb0ELb0ELb0ELb0ELb0ELb1ELb1ELb0ELb0EEENS1_21CollectiveEpilogueFwdINS6_IJSA_SC_SB_EEES9_SE_SG_Li384ELb0ELb1ELb0ELb0EEENS1_30DynamicPersistentTileSchedulerILi384ELi128ELb0ELb1ELb1EEEEEEEEEvNT_6ParamsE --------------------------
	.section	.text._ZN7cutlass13device_kernelIN5flash11enable_sm90INS1_16FlashAttnFwdSm90INS1_25CollectiveMainloopFwdSm90ILi2EN4cute5tupleIJNS5_1CILi1EEES8_S8_EEENS6_IJNS7_ILi192EEENS7_ILi144EEENS7_ILi96EEEEEELi96ENS_6half_tEfNS_4arch4Sm90ELb1ELb0ELb1ELb0ELb0ELb0ELb0ELb0ELb1ELb1ELb0ELb0EEENS1_21CollectiveEpilogueFwdINS6_IJSA_SC_SB_EEES9_SE_SG_Li384ELb0ELb1ELb0ELb0EEENS1_30DynamicPersistentTileSchedulerILi384ELi128ELb0ELb1ELb1EEEEEEEEEvNT_6ParamsE,"ax",@progbits
	.align	128
.text._ZN7cutlass13device_kernelIN5flash11enable_sm90INS1_16FlashAttnFwdSm90INS1_25CollectiveMainloopFwdSm90ILi2EN4cute5tupleIJNS5_1CILi1EEES8_S8_EEENS6_IJNS7_ILi192EEENS7_ILi144EEENS7_ILi96EEEEEELi96ENS_6half_tEfNS_4arch4Sm90ELb1ELb0ELb1ELb0ELb0ELb0ELb0ELb0ELb1ELb1ELb0ELb0EEENS1_21CollectiveEpilogueFwdINS6_IJSA_SC_SB_EEES9_SE_SG_Li384ELb0ELb1ELb0ELb0EEENS1_30DynamicPersistentTileSchedulerILi384ELi128ELb0ELb1ELb1EEEEEEEEEvNT_6ParamsE:
        .type           _ZN7cutlass13device_kernelIN5flash11enable_sm90INS1_16FlashAttnFwdSm90INS1_25CollectiveMainloopFwdSm90ILi2EN4cute5tupleIJNS5_1CILi1EEES8_S8_EEENS6_IJNS7_ILi192EEENS7_ILi144EEENS7_ILi96EEEEEELi96ENS_6half_tEfNS_4arch4Sm90ELb1ELb0ELb1ELb0ELb0ELb0ELb0ELb0ELb1ELb1ELb0ELb0EEENS1_21CollectiveEpilogueFwdINS6_IJSA_SC_SB_EEES9_SE_SG_Li384ELb0ELb1ELb0ELb0EEENS1_30DynamicPersistentTileSchedulerILi384ELi128ELb0ELb1ELb1EEEEEEEEEvNT_6ParamsE,@function
        .size           _ZN7cutlass13device_kernelIN5flash11enable_sm90INS1_16FlashAttnFwdSm90INS1_25CollectiveMainloopFwdSm90ILi2EN4cute5tupleIJNS5_1CILi1EEES8_S8_EEENS6_IJNS7_ILi192EEENS7_ILi144EEENS7_ILi96EEEEEELi96ENS_6half_tEfNS_4arch4Sm90ELb1ELb0ELb1ELb0ELb0ELb0ELb0ELb0ELb1ELb1ELb0ELb0EEENS1_21CollectiveEpilogueFwdINS6_IJSA_SC_SB_EEES9_SE_SG_Li384ELb0ELb1ELb0ELb0EEENS1_30DynamicPersistentTileSchedulerILi384ELi128ELb0ELb1ELb1EEEEEEEEEvNT_6ParamsE,(.L_x_84 - _ZN7cutlass13device_kernelIN5flash11enable_sm90INS1_16FlashAttnFwdSm90INS1_25CollectiveMainloopFwdSm90ILi2EN4cute5tupleIJNS5_1CILi1EEES8_S8_EEENS6_IJNS7_ILi192EEENS7_ILi144EEENS7_ILi96EEEEEELi96ENS_6half_tEfNS_4arch4Sm90ELb1ELb0ELb1ELb0ELb0ELb0ELb0ELb0ELb1ELb1ELb0ELb0EEENS1_21CollectiveEpilogueFwdINS6_IJSA_SC_SB_EEES9_SE_SG_Li384ELb0ELb1ELb0ELb0EEENS1_30DynamicPersistentTileSchedulerILi384ELi128ELb0ELb1ELb1EEEEEEEEEvNT_6ParamsE)
        .other          _ZN7cutlass13device_kernelIN5flash11enable_sm90INS1_16FlashAttnFwdSm90INS1_25CollectiveMainloopFwdSm90ILi2EN4cute5tupleIJNS5_1CILi1EEES8_S8_EEENS6_IJNS7_ILi192EEENS7_ILi144EEENS7_ILi96EEEEEELi96ENS_6half_tEfNS_4arch4Sm90ELb1ELb0ELb1ELb0ELb0ELb0ELb0ELb0ELb1ELb1ELb0ELb0EEENS1_21CollectiveEpilogueFwdINS6_IJSA_SC_SB_EEES9_SE_SG_Li384ELb0ELb1ELb0ELb0EEENS1_30DynamicPersistentTileSchedulerILi384ELi128ELb0ELb1ELb1EEEEEEEEEvNT_6ParamsE,@"STO_CUDA_ENTRY STV_DEFAULT"
_ZN7cutlass13device_kernelIN5flash11enable_sm90INS1_16FlashAttnFwdSm90INS1_25CollectiveMainloopFwdSm90ILi2EN4cute5tupleIJNS5_1CILi1EEES8_S8_EEENS6_IJNS7_ILi192EEENS7_ILi144EEENS7_ILi96EEEEEELi96ENS_6half_tEfNS_4arch4Sm90ELb1ELb0ELb1ELb0ELb0ELb0ELb0ELb0ELb1ELb1ELb0ELb0EEENS1_21CollectiveEpilogueFwdINS6_IJSA_SC_SB_EEES9_SE_SG_Li384ELb0ELb1ELb0ELb0EEENS1_30DynamicPersistentTileSchedulerILi384ELi128ELb0ELb1ELb1EEEEEEEEEvNT_6ParamsE:
[----:B------:R-:W-:Y:S01]  /*0000*/  LDC R1, c[0x0][0x37c] ;  /* 0x0000df00ff017b82 */ /* 0x000fe20000000800 */
[----:B------:R-:W-:Y:S05]  /*0010*/  EXIT ;  /* 0x000000000000794d */ /* 0x000fea0003800000 */
.L_x_36:
        /* <DEDUP_REMOVED lines=14> */
.L_x_84:


//--------------------- .text._ZN7cutlass13device_kernelIN5flash11enable_sm90INS1_16FlashAttnFwdSm90INS1_25CollectiveMainloopFwdSm90ILi2EN4cute5tupleIJNS5_1CILi1EEES8_S8_EEENS6_IJNS7_ILi192EEENS7_ILi144EEENS7_ILi96EEEEEELi96ENS_6half_tEfNS_4arch4Sm90ELb1ELb0ELb1ELb1ELb0ELb0ELb0ELb0ELb1ELb1ELb0ELb0EEENS1_21CollectiveEpilogueFwdINS6_IJSA_SC_SB_EEES9_SE_SG_Li384ELb1ELb1ELb0ELb0EEENS1_36VarlenDynamicPersistentTileSchedulerILi192ELi144ELi384ELi128ELb0ELb1ELb1ELb1ELb1ELb1EEEEEEEEEvNT_6ParamsE --------------------------
	.section	.text._ZN7cutlass13device_kernelIN5flash11enable_sm90INS1_16FlashAttnFwdSm90INS1_25CollectiveMainloopFwdSm90ILi2EN4cute5tupleIJNS5_1CILi1EEES8_S8_EEENS6_IJNS7_ILi192EEENS7_ILi144EEENS7_ILi96EEEEEELi96ENS_6half_tEfNS_4arch4Sm90ELb1ELb0ELb1ELb1ELb0ELb0ELb0ELb0ELb1ELb1ELb0ELb0EEENS1_21CollectiveEpilogueFwdINS6_IJSA_SC_SB_EEES9_SE_SG_Li384ELb1ELb1ELb0ELb0EEENS1_36VarlenDynamicPersistentTileSchedulerILi192ELi144ELi384ELi128ELb0ELb1ELb1ELb1ELb1ELb1EEEEEEEEEvNT_6ParamsE,"ax",@progbits
	.align	128
.text._ZN7cutlass13device_kernelIN5flash11enable_sm90INS1_16FlashAttnFwdSm90INS1_25CollectiveMainloopFwdSm90ILi2EN4cute5tupleIJNS5_1CILi1EEES8_S8_EEENS6_IJNS7_ILi192EEENS7_ILi144EEENS7_ILi96EEEEEELi96ENS_6half_tEfNS_4arch4Sm90ELb1ELb0ELb1ELb1ELb0ELb0ELb0ELb0ELb1ELb1ELb0ELb0EEENS1_21CollectiveEpilogueFwdINS6_IJSA_SC_SB_EEES9_SE_SG_Li384ELb1ELb1ELb0ELb0EEENS1_36VarlenDynamicPersistentTileSchedulerILi192ELi144ELi384ELi128ELb0ELb1ELb1ELb1ELb1ELb1EEEEEEEEEvNT_6ParamsE:
        .type           _ZN7cutlass13device_kernelIN5flash11enable_sm90INS1_16FlashAttnFwdSm90INS1_25CollectiveMainloopFwdSm90ILi2EN4cute5tupleIJNS5_1CILi1EEES8_S8_EEENS6_IJNS7_ILi192EEENS7_ILi144EEENS7_ILi96EEEEEELi96ENS_6half_tEfNS_4arch4Sm90ELb1ELb0ELb1ELb1ELb0ELb0ELb0ELb0ELb1ELb1ELb0ELb0EEENS1_21CollectiveEpilogueFwdINS6_IJSA_SC_SB_EEES9_SE_SG_Li384ELb1ELb1ELb0ELb0EEENS1_36VarlenDynamicPersistentTileSchedulerILi192ELi144ELi384ELi128ELb0ELb1ELb1ELb1ELb1ELb1EEEEEEEEEvNT_6ParamsE,@function
        .size           _ZN7cutlass13device_kernelIN5flash11enable_sm90INS1_16FlashAttnFwdSm90INS1_25CollectiveMainloopFwdSm90ILi2EN4cute5tupleIJNS5_1CILi1EEES8_S8_EEENS6_IJNS7_ILi192EEENS7_ILi144EEENS7_ILi96EEEEEELi96ENS_6half_tEfNS_4arch4Sm90ELb1ELb0ELb1ELb1ELb0ELb0ELb0ELb0ELb1ELb1ELb0ELb0EEENS1_21CollectiveEpilogueFwdINS6_IJSA_SC_SB_EEES9_SE_SG_Li384ELb1ELb1ELb0ELb0EEENS1_36VarlenDynamicPersistentTileSchedulerILi192ELi144ELi384ELi128ELb0ELb1ELb1ELb1ELb1ELb1EEEEEEEEEvNT_6ParamsE,(.L_x_85 - _ZN7cutlass13device_kernelIN5flash11enable_sm90INS1_16FlashAttnFwdSm90INS1_25CollectiveMainloopFwdSm90ILi2EN4cute5tupleIJNS5_1CILi1EEES8_S8_EEENS6_IJNS7_ILi192EEENS7_ILi144EEENS7_ILi96EEEEEELi96ENS_6half_tEfNS_4arch4Sm90ELb1ELb0ELb1ELb1ELb0ELb0ELb0ELb0ELb1ELb1ELb0ELb0EEENS1_21CollectiveEpilogueFwdINS6_IJSA_SC_SB_EEES9_SE_SG_Li384ELb1ELb1ELb0ELb0EEENS1_36VarlenDynamicPersistentTileSchedulerILi192ELi144ELi384ELi128ELb0ELb1ELb1ELb1ELb1ELb1EEEEEEEEEvNT_6ParamsE)
        .other          _ZN7cutlass13device_kernelIN5flash11enable_sm90INS1_16FlashAttnFwdSm90INS1_25CollectiveMainloopFwdSm90ILi2EN4cute5tupleIJNS5_1CILi1EEES8_S8_EEENS6_IJNS7_ILi192EEENS7_ILi144EEENS7_ILi96EEEEEELi96ENS_6half_tEfNS_4arch4Sm90ELb1ELb0ELb1ELb1ELb0ELb0ELb0ELb0ELb1ELb1ELb0ELb0EEENS1_21CollectiveEpilogueFwdINS6_IJSA_SC_SB_EEES9_SE_SG_Li384ELb1ELb1ELb0ELb0EEENS1_36VarlenDynamicPersistentTileSchedulerILi192ELi144ELi384ELi128ELb0ELb1ELb1ELb1ELb1ELb1EEEEEEEEEvNT_6ParamsE,@"STO_CUDA_ENTRY STV_DEFAULT"
_ZN7cutlass13device_kernelIN5flash11enable_sm90INS1_16FlashAttnFwdSm90INS1_25CollectiveMainloopFwdSm90ILi2EN4cute5tupleIJNS5_1CILi1EEES8_S8_EEENS6_IJNS7_ILi192EEENS7_ILi144EEENS7_ILi96EEEEEELi96ENS_6half_tEfNS_4arch4Sm90ELb1ELb0ELb1ELb1ELb0ELb0ELb0ELb0ELb1ELb1ELb0ELb0EEENS1_21CollectiveEpilogueFwdINS6_IJSA_SC_SB_EEES9_SE_SG_Li384ELb1ELb1ELb0ELb0EEENS1_36VarlenDynamicPersistentTileSchedulerILi192ELi144ELi384ELi128ELb0ELb1ELb1ELb1ELb1ELb1EEEEEEEEEvNT_6ParamsE:
[----:B------:R-:W-:Y:S01]  /*0000*/  LDC R1, c[0x0][0x37c] ;  /* 0x0000df00ff017b82 */ /* 0x000fe20000000800 */
[----:B------:R-:W-:Y:S05]  /*0010*/  EXIT ;  /* 0x000000000000794d */ /* 0x000fea0003800000 */
.L_x_37:
        /* <DEDUP_REMOVED lines=14> */
.L_x_85:


//--------------------- .text._ZN7cutlass13device_kernelIN5flash11enable_sm90INS1_16FlashAttnFwdSm90INS1_25CollectiveMainloopFwdSm90ILi2EN4cute5tupleIJNS5_1CILi1EEES8_S8_EEENS6_IJNS7_ILi192EEENS7_ILi144EEENS7_ILi96EEEEEELi96ENS_6half_tEfNS_4arch4Sm90ELb1ELb0ELb1ELb1ELb0ELb1ELb0ELb0ELb1ELb1ELb0ELb0EEENS1_21CollectiveEpilogueFwdINS6_IJSA_SC_SB_EEES9_SE_SG_Li384ELb1ELb1ELb0ELb0EEENS1_36VarlenDynamicPersistentTileSchedulerILi192ELi144ELi384ELi128ELb0ELb1ELb1ELb1ELb1ELb1EEEEEEEEEvNT_6ParamsE --------------------------
	.section	.text._ZN7cutlass13device_kernelIN5flash11enable_sm90INS1_16FlashAttnFwdSm90INS1_25CollectiveMainloopFwdSm90ILi2EN4cute5tupleIJNS5_1CILi1EEES8_S8_EEENS6_IJNS7_ILi192EEENS7_ILi144EEENS7_ILi96EEEEEELi96ENS_6half_tEfNS_4arch4Sm90ELb1ELb0ELb1ELb1ELb0ELb1ELb0ELb0ELb1ELb1ELb0ELb0EEENS1_21CollectiveEpilogueFwdINS6_IJSA_SC_SB_EEES9_SE_SG_Li384ELb1ELb1ELb0ELb0EEENS1_36VarlenDynamicPersistentTileSchedulerILi192ELi144ELi384ELi128ELb0ELb1ELb1ELb1ELb1ELb1EEEEEEEEEvNT_6ParamsE,"ax",@progbits
	.align	128
.text._ZN7cutlass13device_kernelIN5flash11enable_sm90INS1_16FlashAttnFwdSm90INS1_25CollectiveMainloopFwdSm90ILi2EN4cute5tupleIJNS5_1CILi1EEES8_S8_EEENS6_IJNS7_ILi192EEENS7_ILi144EEENS7_ILi96EEEEEELi96ENS_6half_tEfNS_4arch4Sm90ELb1ELb0ELb1ELb1ELb0ELb1ELb0ELb0ELb1ELb1ELb0ELb0EEENS1_21CollectiveEpilogueFwdINS6_IJSA_SC_SB_EEES9_SE_SG_Li384ELb1ELb1ELb0ELb0EEENS1_36VarlenDynamicPersistentTileSchedulerILi192ELi144ELi384ELi128ELb0ELb1ELb1ELb1ELb1ELb1EEEEEEEEEvNT_6ParamsE:
        .type           _ZN7cutlass13device_kernelIN5flash11enable_sm90INS1_16FlashAttnFwdSm90INS1_25CollectiveMainloopFwdSm90ILi2EN4cute5tupleIJNS5_1CILi1EEES8_S8_EEENS6_IJNS7_ILi192EEENS7_ILi144EEENS7_ILi96EEEEEELi96ENS_6half_tEfNS_4arch4Sm90ELb1ELb0ELb1ELb1ELb0ELb1ELb0ELb0ELb1ELb1ELb0ELb0EEENS1_21CollectiveEpilogueFwdINS6_IJSA_SC_SB_EEES9_SE_SG_Li384ELb1ELb1ELb0ELb0EEENS1_36VarlenDynamicPersistentTileSchedulerILi192ELi144ELi384ELi128ELb0ELb1ELb1ELb1ELb1ELb1EEEEEEEEEvNT_6ParamsE,@function
        .size           _ZN7cutlass13device_kernelIN5flash11enable_sm90INS1_16FlashAttnFwdSm90INS1_25CollectiveMainloopFwdSm90ILi2EN4cute5tupleIJNS5_1CILi1EEES8_S8_EEENS6_IJNS7_ILi192EEENS7_ILi144EEENS7_ILi96EEEEEELi96ENS_6half_tEfNS_4arch4Sm90ELb1ELb0ELb1ELb1ELb0ELb1ELb0ELb0ELb1ELb1ELb0ELb0EEENS1_21CollectiveEpilogueFwdINS6_IJSA_SC_SB_EEES9_SE_SG_Li384ELb1ELb1ELb0ELb0EEENS1_36VarlenDynamicPersistentTileSchedulerILi192ELi144ELi384ELi128ELb0ELb1ELb1ELb1ELb1ELb1EEEEEEEEEvNT_6ParamsE,(.L_x_86 - _ZN7cutlass13device_kernelIN5flash11enable_sm90INS1_16FlashAttnFwdSm90INS1_25CollectiveMainloopFwdSm90ILi2EN4cute5tupleIJNS5_1CILi1EEES8_S8_EEENS6_IJNS7_ILi192EEENS7_ILi144EEENS7_ILi96EEEEEELi96ENS_6half_tEfNS_4arch4Sm90ELb1ELb0ELb1ELb1ELb0ELb1ELb0ELb0ELb1ELb1ELb0ELb0EEENS1_21CollectiveEpilogueFwdINS6_IJSA_SC_SB_EEES9_SE_SG_Li384ELb1ELb1ELb0ELb0EEENS1_36VarlenDynamicPersistentTileSchedulerILi192ELi144ELi384ELi128ELb0ELb1ELb1ELb1ELb1ELb1EEEEEEEEEvNT_6ParamsE)
        .other          _ZN7cutlass13device_kernelIN5flash11enable_sm90INS1_16FlashAttnFwdSm90INS1_25CollectiveMainloopFwdSm90ILi2EN4cute5tupleIJNS5_1CILi1EEES8_S8_EEENS6_IJNS7_ILi192EEENS7_ILi144EEENS7_ILi96EEEEEELi96ENS_6half_tEfNS_4arch4Sm90ELb1ELb0ELb1ELb1ELb0ELb1ELb0ELb0ELb1ELb1ELb0ELb0EEENS1_21CollectiveEpilogueFwdINS6_IJSA_SC_SB_EEES9_SE_SG_Li384ELb1ELb1ELb0ELb0EEENS1_36VarlenDynamicPersistentTileSchedulerILi192ELi144ELi384ELi128ELb0ELb1ELb1ELb1ELb1ELb1EEEEEEEEEvNT_6ParamsE,@"STO_CUDA_ENTRY STV_DEFAULT"
_ZN7cutlass13device_kernelIN5flash11enable_sm90INS1_16FlashAttnFwdSm90INS1_25CollectiveMainloopFwdSm90ILi2EN4cute5tupleIJNS5_1CILi1EEES8_S8_EEENS6_IJNS7_ILi192EEENS7_ILi144EEENS7_ILi96EEEEEELi96ENS_6half_tEfNS_4arch4Sm90ELb1ELb0ELb1ELb1ELb0ELb1ELb0ELb0ELb1ELb1ELb0ELb0EEENS1_21CollectiveEpilogueFwdINS6_IJSA_SC_SB_EEES9_SE_SG_Li384ELb1ELb1ELb0ELb0EEENS1_36VarlenDynamicPersistentTileSchedulerILi192ELi144ELi384ELi128ELb0ELb1ELb1ELb1ELb1ELb1EEEEEEEEEvNT_6ParamsE:
[----:B------:R-:W-:Y:S01]  /*0000*/  LDC R1, c[0x0][0x37c] ;  /* 0x0000df00ff017b82 */ /* 0x000fe20000000800 */
[----:B------:R-:W-:Y:S05]  /*0010*/  EXIT ;  /* 0x000000000000794d */ /* 0x000fea0003800000 */
.L_x_38:
        /* <DEDUP_REMOVED lines=14> */
.L_x_86:


//--------------------- .text._ZN7cutlass13device_kernelIN5flash11enable_sm90INS1_16FlashAttnFwdSm90INS1_25CollectiveMainloopFwdSm90ILi2EN4cute5tupleIJNS5_1CILi1EEES8_S8_EEENS6_IJNS7_ILi192EEESA_NS7_ILi64EEEEEELi64ENS_6half_tEfNS_4arch4Sm90ELb0ELb0ELb1ELb0ELb0ELb0ELb0ELb0ELb1ELb1ELb0ELb0EEENS1_21CollectiveEpilogueFwdINS6_IJSA_SB_SA_EEES9_SD_SF_Li384ELb0ELb1ELb0ELb0EEENS1_29StaticPersistentTileSchedulerILb0EEEEEEEEEvNT_6ParamsE --------------------------
	.section	.text._ZN7cutlass13device_kernelIN5flash11enable_sm90INS1_16FlashAttnFwdSm90INS1_25CollectiveMainloopFwdSm90ILi2EN4cute5tupleIJNS5_1CILi1EEES8_S8_EEENS6_IJNS7_ILi192EEESA_NS7_ILi64EEEEEELi64ENS_6half_tEfNS_4arch4Sm90ELb0ELb0ELb1ELb0ELb0ELb0ELb0ELb0ELb1ELb1ELb0ELb0EEENS1_21CollectiveEpilogueFwdINS6_IJSA_SB_SA_EEES9_SD_SF_Li384ELb0ELb1ELb0ELb0EEENS1_29StaticPersistentTileSchedulerILb0EEEEEEEEEvNT_6ParamsE,"ax",@progbits
	.align	128
.text._ZN7cutlass13device_kernelIN5flash11enable_sm90INS1_16FlashAttnFwdSm90INS1_25CollectiveMainloopFwdSm90ILi2EN4cute5tupleIJNS5_1CILi1EEES8_S8_EEENS6_IJNS7_ILi192EEESA_NS7_ILi64EEEEEELi64ENS_6half_tEfNS_4arch4Sm90ELb0ELb0ELb1ELb0ELb0ELb0ELb0ELb0ELb1ELb1ELb0ELb0EEENS1_21CollectiveEpilogueFwdINS6_IJSA_SB_SA_EEES9_SD_SF_Li384ELb0ELb1ELb0ELb0EEENS1_29StaticPersistentTileSchedulerILb0EEEEEEEEEvNT_6ParamsE:
        .type           _ZN7cutlass13device_kernelIN5flash11enable_sm90INS1_16FlashAttnFwdSm90INS1_25CollectiveMainloopFwdSm90ILi2EN4cute5tupleIJNS5_1CILi1EEES8_S8_EEENS6_IJNS7_ILi192EEESA_NS7_ILi64EEEEEELi64ENS_6half_tEfNS_4arch4Sm90ELb0ELb0ELb1ELb0ELb0ELb0ELb0ELb0ELb1ELb1ELb0ELb0EEENS1_21CollectiveEpilogueFwdINS6_IJSA_SB_SA_EEES9_SD_SF_Li384ELb0ELb1ELb0ELb0EEENS1_29StaticPersistentTileSchedulerILb0EEEEEEEEEvNT_6ParamsE,@function
        .size           _ZN7cutlass13device_kernelIN5flash11enable_sm90INS1_16FlashAttnFwdSm90INS1_25CollectiveMainloopFwdSm90ILi2EN4cute5tupleIJNS5_1CILi1EEES8_S8_EEENS6_IJNS7_ILi192EEESA_NS7_ILi64EEEEEELi64ENS_6half_tEfNS_4arch4Sm90ELb0ELb0ELb1ELb0ELb0ELb0ELb0ELb0ELb1ELb1ELb0ELb0EEENS1_21CollectiveEpilogueFwdINS6_IJSA_SB_SA_EEES9_SD_SF_Li384ELb0ELb1ELb0ELb0EEENS1_29StaticPersistentTileSchedulerILb0EEEEEEEEEvNT_6ParamsE,(.L_x_87 - _ZN7cutlass13device_kernelIN5flash11enable_sm90INS1_16FlashAttnFwdSm90INS1_25CollectiveMainloopFwdSm90ILi2EN4cute5tupleIJNS5_1CILi1EEES8_S8_EEENS6_IJNS7_ILi192EEESA_NS7_ILi64EEEEEELi64ENS_6half_tEfNS_4arch4Sm90ELb0ELb0ELb1ELb0ELb0ELb0ELb0ELb0ELb1ELb1ELb0ELb0EEENS1_21CollectiveEpilogueFwdINS6_IJSA_SB_SA_EEES9_SD_SF_Li384ELb0ELb1ELb0ELb0EEENS1_29StaticPersistentTileSchedulerILb0EEEEEEEEEvNT_6ParamsE)
        .other          _ZN7cutlass13device_kernelIN5flash11enable_sm90INS1_16FlashAttnFwdSm90INS1_25CollectiveMainloopFwdSm90ILi2EN4cute5tupleIJNS5_1CILi1EEES8_S8_EEENS6_IJNS7_ILi192EEESA_NS7_ILi64EEEEEELi64ENS_6half_tEfNS_4arch4Sm90ELb0ELb0ELb1ELb0ELb0ELb0ELb0ELb0ELb1ELb1ELb0ELb0EEENS1_21CollectiveEpilogueFwdINS6_IJSA_SB_SA_EEES9_SD_SF_Li384ELb0ELb1ELb0ELb0EEENS1_29StaticPersistentTileSchedulerILb0EEEEEEEEEvNT_6ParamsE,@"STO_CUDA_ENTRY STV_DEFAULT"
_ZN7cutlass13device_kernelIN5flash11enable_sm90INS1_16FlashAttnFwdSm90INS1_25CollectiveMainloopFwdSm90ILi2EN4cute5tupleIJNS5_1CILi1EEES8_S8_EEENS6_IJNS7_ILi192EEESA_NS7_ILi64EEEEEELi64ENS_6half_tEfNS_4arch4Sm90ELb0ELb0ELb1ELb0ELb0ELb0ELb0ELb0ELb1ELb1ELb0ELb0EEENS1_21CollectiveEpilogueFwdINS6_IJSA_SB_SA_EEES9_SD_SF_Li384ELb0ELb1ELb0ELb0EEENS1_29StaticPersistentTileSchedulerILb0EEEEEEEEEvNT_6ParamsE:
[----:B------:R-:W-:Y:S01]  /*0000*/  LDC R1, c[0x0][0x37c] ;  /* 0x0000df00ff017b82 */ /* 0x000fe20000000800 */
[----:B------:R-:W-:Y:S05]  /*0010*/  EXIT ;  /* 0x000000000000794d */ /* 0x000fea0003800000 */
.L_x_39:
        /* <DEDUP_REMOVED lines=14> */
.L_x_87:


//--------------------- .text._ZN7cutlass13device_kernelIN5flash11enable_sm90INS1_16FlashAttnFwdSm90INS1_25CollectiveMainloopFwdSm90ILi2EN4cute5tupleIJNS5_1CILi1EEES8_S8_EEENS6_IJNS7_ILi192EEESA_NS7_ILi64EEEEEELi64ENS_6half_tEfNS_4arch4Sm90ELb0ELb0ELb1ELb1ELb0ELb0ELb0ELb0ELb1ELb1ELb0ELb0EEENS1_21CollectiveEpilogueFwdINS6_IJSA_SB_SA_EEES9_SD_SF_Li384ELb1ELb1ELb0ELb0EEENS1_36VarlenDynamicPersistentTileSchedulerILi192ELi192ELi384ELi128ELb0ELb1ELb1ELb0ELb1ELb1EEEEEEEEEvNT_6ParamsE --------------------------
	.section	.text._ZN7cutlass13device_kernelIN5flash11enable_sm90INS1_16FlashAttnFwdSm90INS1_25CollectiveMainloopFwdSm90ILi2EN4cute5tupleIJNS5_1CILi1EEES8_S8_EEENS6_IJNS7_ILi192EEESA_NS7_ILi64EEEEEELi64ENS_6half_tEfNS_4arch4Sm90ELb0ELb0ELb1ELb1ELb0ELb0ELb0ELb0ELb1ELb1ELb0ELb0EEENS1_21CollectiveEpilogueFwdINS6_IJSA_SB_SA_EEES9_SD_SF_Li384ELb1ELb1ELb0ELb0EEENS1_36VarlenDynamicPersistentTileSchedulerILi192ELi192ELi384ELi128ELb0ELb1ELb1ELb0ELb1ELb1EEEEEEEEEvNT_6ParamsE,"ax",@progbits
	.align	128
.text._ZN7cutlass13device_kernelIN5flash11enable_sm90INS1_16FlashAttnFwdSm90INS1_25CollectiveMainloopFwdSm90ILi2EN4cute5tupleIJNS5_1CILi1EEES8_S8_EEENS6_IJNS7_ILi192EEESA_NS7_ILi64EEEEEELi64ENS_6half_tEfNS_4arch4Sm90ELb0ELb0ELb1ELb1ELb0ELb0ELb0ELb0ELb1ELb1ELb0ELb0EEENS1_21CollectiveEpilogueFwdINS6_IJSA_SB_SA_EEES9_SD_SF_Li384ELb1ELb1ELb0ELb0EEENS1_36VarlenDynamicPersistentTileSchedulerILi192ELi192ELi384ELi128ELb0ELb1ELb1ELb0ELb1ELb1EEEEEEEEEvNT_6ParamsE:
        .type           _ZN7cutlass13device_kernelIN5flash11enable_sm90INS1_16FlashAttnFwdSm90INS1_25CollectiveMainloopFwdSm90ILi2EN4cute5tupleIJNS5_1CILi1EEES8_S8_EEENS6_IJNS7_ILi192EEESA_NS7_ILi64EEEEEELi64ENS_6half_tEfNS_4arch4Sm90ELb0ELb0ELb1ELb1ELb0ELb0ELb0ELb0ELb1ELb1ELb0ELb0EEENS1_21CollectiveEpilogueFwdINS6_IJSA_SB_SA_EEES9_SD_SF_Li384ELb1ELb1ELb0ELb0EEENS1_36VarlenDynamicPersistentTileSchedulerILi192ELi192ELi384ELi128ELb0ELb1ELb1ELb0ELb1ELb1EEEEEEEEEvNT_6ParamsE,@function
        .size           _ZN7cutlass13device_kernelIN5flash11enable_sm90INS1_16FlashAttnFwdSm90INS1_25CollectiveMainloopFwdSm90ILi2EN4cute5tupleIJNS5_1CILi1EEES8_S8_EEENS6_IJNS7_ILi192EEESA_NS7_ILi64EEEEEELi64ENS_6half_tEfNS_4arch4Sm90ELb0ELb0ELb1ELb1ELb0ELb0ELb0ELb0ELb1ELb1ELb0ELb0EEENS1_21CollectiveEpilogueFwdINS6_IJSA_SB_SA_EEES9_SD_SF_Li384ELb1ELb1ELb0ELb0EEENS1_36VarlenDynamicPersistentTileSchedulerILi192ELi192ELi384ELi128ELb0ELb1ELb1ELb0ELb1ELb1EEEEEEEEEvNT_6ParamsE,(.L_x_88 - _ZN7cutlass13device_kernelIN5flash11enable_sm90INS1_16FlashAttnFwdSm90INS1_25CollectiveMainloopFwdSm90ILi2EN4cute5tupleIJNS5_1CILi1EEES8_S8_EEENS6_IJNS7_ILi192EEESA_NS7_ILi64EEEEEELi64ENS_6half_tEfNS_4arch4Sm90ELb0ELb0ELb1ELb1ELb0ELb0ELb0ELb0ELb1ELb1ELb0ELb0EEENS1_21CollectiveEpilogueFwdINS6_IJSA_SB_SA_EEES9_SD_SF_Li384ELb1ELb1ELb0ELb0EEENS1_36VarlenDynamicPersistentTileSchedulerILi192ELi192ELi384ELi128ELb0ELb1ELb1ELb0ELb1ELb1EEEEEEEEEvNT_6ParamsE)
        .other          _ZN7cutlass13device_kernelIN5flash11enable_sm90INS1_16FlashAttnFwdSm90INS1_25CollectiveMainloopFwdSm90ILi2EN4cute5tupleIJNS5_1CILi1EEES8_S8_EEENS6_IJNS7_ILi192EEESA_NS7_ILi64EEEEEELi64ENS_6half_tEfNS_4arch4Sm90ELb0ELb0ELb1ELb1ELb0ELb0ELb0ELb0ELb1ELb1ELb0ELb0EEENS1_21CollectiveEpilogueFwdINS6_IJSA_SB_SA_EEES9_SD_SF_Li384ELb1ELb1ELb0ELb0EEENS1_36VarlenDynamicPersistentTileSchedulerILi192ELi192ELi384ELi128ELb0ELb1ELb1ELb0ELb1ELb1EEEEEEEEEvNT_6ParamsE,@"STO_CUDA_ENTRY STV_DEFAULT"
_ZN7cutlass13device_kernelIN5flash11enable_sm90INS1_16FlashAttnFwdSm90INS1_25CollectiveMainloopFwdSm90ILi2EN4cute5tupleIJNS5_1CILi1EEES8_S8_EEENS6_IJNS7_ILi192EEESA_NS7_ILi64EEEEEELi64ENS_6half_tEfNS_4arch4Sm90ELb0ELb0ELb1ELb1ELb0ELb0ELb0ELb0ELb1ELb1ELb0ELb0EEENS1_21CollectiveEpilogueFwdINS6_IJSA_SB_SA_EEES9_SD_SF_Li384ELb1ELb1ELb0ELb0EEENS1_36VarlenDynamicPersistentTileSchedulerILi192ELi192ELi384ELi128ELb0ELb1ELb1ELb0ELb1ELb1EEEEEEEEEvNT_6ParamsE:
[----:B------:R-:W-:Y:S01]  /*0000*/  LDC R1, c[0x0][0x37c] ;  /* 0x0000df00ff017b82 */ /* 0x000fe20000000800 */
[----:B------:R-:W-:Y:S05]  /*0010*/  EXIT ;  /* 0x000000000000794d */ /* 0x000fea0003800000 */
.L_x_40:
        /* <DEDUP_REMOVED lines=14> */
.L_x_88:


//--------------------- .text._ZN7cutlass13device_kernelIN5flash11enable_sm90INS1_16FlashAttnFwdSm90INS1_25CollectiveMainloopFwdSm90ILi2EN4cute5tupleIJNS5_1CILi1EEES8_S8_EEENS6_IJNS7_ILi192EEESA_NS7_ILi64EEEEEELi64ENS_6half_tEfNS_4arch4Sm90ELb0ELb0ELb1ELb1ELb0ELb1ELb0ELb0ELb1ELb1ELb0ELb0EEENS1_21CollectiveEpilogueFwdINS6_IJSA_SB_SA_EEES9_SD_SF_Li384ELb1ELb1ELb0ELb0EEENS1_36VarlenDynamicPersistentTileSchedulerILi192ELi192ELi384ELi128ELb0ELb1ELb1ELb0ELb1ELb1EEEEEEEEEvNT_6ParamsE --------------------------
	.section	.text._ZN7cutlass13device_kernelIN5flash11enable_sm90INS1_16FlashAttnFwdSm90INS1_25CollectiveMainloopFwdSm90ILi2EN4cute5tupleIJNS5_1CILi1EEES8_S8_EEENS6_IJNS7_ILi192EEESA_NS7_ILi64EEEEEELi64ENS_6half_tEfNS_4arch4Sm90ELb0ELb0ELb1ELb1ELb0ELb1ELb0ELb0ELb1ELb1ELb0ELb0EEENS1_21CollectiveEpilogueFwdINS6_IJSA_SB_SA_EEES9_SD_SF_Li384ELb1ELb1ELb0ELb0EEENS1_36VarlenDynamicPersistentTileSchedulerILi192ELi192ELi384ELi128ELb0ELb1ELb1ELb0ELb1ELb1EEEEEEEEEvNT_6ParamsE,"ax",@progbits
	.align	128
.text._ZN7cutlass13device_kernelIN5flash11enable_sm90INS1_16FlashAttnFwdSm90INS1_25CollectiveMainloopFwdSm90ILi2EN4cute5tupleIJNS5_1CILi1EEES8_S8_EEENS6_IJNS7_ILi192EEESA_NS7_ILi64EEEEEELi64ENS_6half_tEfNS_4arch4Sm90ELb0ELb0ELb1ELb1ELb0ELb1ELb0ELb0ELb1ELb1ELb0ELb0EEENS1_21CollectiveEpilogueFwdINS6_IJSA_SB_SA_EEES9_SD_SF_Li384ELb1ELb1ELb0ELb0EEENS1_36VarlenDynamicPersistentTileSchedulerILi192ELi192ELi384ELi128ELb0ELb1ELb1ELb0ELb1ELb1EEEEEEEEEvNT_6ParamsE:
        .type           _ZN7cutlass13device_kernelIN5flash11enable_sm90INS1_16FlashAttnFwdSm90INS1_25CollectiveMainloopFwdSm90ILi2EN4cute5tupleIJNS5_1CILi1EEES8_S8_EEENS6_IJNS7_ILi192EEESA_NS7_ILi64EEEEEELi64ENS_6half_tEfNS_4arch4Sm90ELb0ELb0ELb1ELb1ELb0ELb1ELb0ELb0ELb1ELb1ELb0ELb0EEENS1_21CollectiveEpilogueFwdINS6_IJSA_SB_SA_EEES9_SD_SF_Li384ELb1ELb1ELb0ELb0EEENS1_36VarlenDynamicPersistentTileSchedulerILi192ELi192ELi384ELi128ELb0ELb1ELb1ELb0ELb1ELb1EEEEEEEEEvNT_6ParamsE,@function
        .size           _ZN7cutlass13device_kernelIN5flash11enable_sm90INS1_16FlashAttnFwdSm90INS1_25CollectiveMainloopFwdSm90ILi2EN4cute5tupleIJNS5_1CILi1EEES8_S8_EEENS6_IJNS7_ILi192EEESA_NS7_ILi64EEEEEELi64ENS_6half_tEfNS_4arch4Sm90ELb0ELb0ELb1ELb1ELb0ELb1ELb0ELb0ELb1ELb1ELb0ELb0EEENS1_21CollectiveEpilogueFwdINS6_IJSA_SB_SA_EEES9_SD_SF_Li384ELb1ELb1ELb0ELb0EEENS1_36VarlenDynamicPersistentTileSchedulerILi192ELi192ELi384ELi128ELb0ELb1ELb1ELb0ELb1ELb1EEEEEEEEEvNT_6ParamsE,(.L_x_89 - _ZN7cutlass13device_kernelIN5flash11enable_sm90INS1_16FlashAttnFwdSm90INS1_25CollectiveMainloopFwdSm90ILi2EN4cute5tupleIJNS5_1CILi1EEES8_S8_EEENS6_IJNS7_ILi192EEESA_NS7_ILi64EEEEEELi64ENS_6half_tEfNS_4arch4Sm90ELb0ELb0ELb1ELb1ELb0ELb1ELb0ELb0ELb1ELb1ELb0ELb0EEENS1_21CollectiveEpilogueFwdINS6_IJSA_SB_SA_EEES9_SD_SF_Li384ELb1ELb1ELb0ELb0EEENS1_36VarlenDynamicPersistentTileSchedulerILi192ELi192ELi384ELi128ELb0ELb1ELb1ELb0ELb1ELb1EEEEEEEEEvNT_6ParamsE)
        .other          _ZN7cutlass13device_kernelIN5flash11enable_sm90INS1_16FlashAttnFwdSm90INS1_25CollectiveMainloopFwdSm90ILi2EN4cute5tupleIJNS5_1CILi1EEES8_S8_EEENS6_IJNS7_ILi192EEESA_NS7_ILi64EEEEEELi64ENS_6half_tEfNS_4arch4Sm90ELb0ELb0ELb1ELb1ELb0ELb1ELb0ELb0ELb1ELb1ELb0ELb0EEENS1_21CollectiveEpilogueFwdINS6_IJSA_SB_SA_EEES9_SD_SF_Li384ELb1ELb1ELb0ELb0EEENS1_36VarlenDynamicPersistentTileSchedulerILi192ELi192ELi384ELi128ELb0ELb1ELb1ELb0ELb1ELb1EEEEEEEEEvNT_6ParamsE,@"STO_CUDA_ENTRY STV_DEFAULT"
_ZN7cutlass13device_kernelIN5flash11enable_sm90INS1_16FlashAttnFwdSm90INS1_25CollectiveMainloopFwdSm90ILi2EN4cute5tupleIJNS5_1CILi1EEES8_S8_EEENS6_IJNS7_ILi192EEESA_NS7_ILi64EEEEEELi64ENS_6half_tEfNS_4arch4Sm90ELb0ELb0ELb1ELb1ELb0ELb1ELb0ELb0ELb1ELb1ELb0ELb0EEENS1_21CollectiveEpilogueFwdINS6_IJSA_SB_SA_EEES9_SD_SF_Li384ELb1ELb1ELb0ELb0EEENS1_36VarlenDynamicPersistentTileSchedulerILi192ELi192ELi384ELi128ELb0ELb1ELb1ELb0ELb1ELb1EEEEEEEEEvNT_6ParamsE:
[----:B------:R-:W-:Y:S01]  /*0000*/  LDC R1, c[0x0][0x37c] ;  /* 0x0000df00ff017b82 */ /* 0x000fe20000000800 */
[----:B------:R-:W-:Y:S05]  /*0010*/  EXIT ;  /* 0x000000000000794d */ /* 0x000fea0003800000 */
.L_x_41:
        /* <DEDUP_REMOVED lines=14> */
.L_x_89:


//--------------------- .text._ZN7cutlass13device_kernelIN5flash11enable_sm90INS1_16FlashAttnFwdSm90INS1_25CollectiveMainloopFwdSm90ILi2EN4cute5tupleIJNS5_1CILi1EEES8_S8_EEENS6_IJNS7_ILi192EEENS7_ILi128EEENS7_ILi64EEEEEELi64ENS_6half_tEfNS_4arch4Sm90ELb0ELb1ELb1ELb0ELb0ELb0ELb0ELb1ELb1ELb1ELb0ELb0EEENS1_21CollectiveEpilogueFwdINS6_IJSA_SC_SB_EEES9_SE_SG_Li384ELb0ELb1ELb0ELb0EEENS1_30DynamicPersistentTileSchedulerILi384ELi128ELb0ELb1ELb1EEEEEEEEEvNT_6ParamsE --------------------------
	.section	.text._ZN7cutlass13device_kernelIN5flash11enable_sm90INS1_16FlashAttnFwdSm90INS1_25CollectiveMainloopFwdSm90ILi2EN4cute5tupleIJNS5_1CILi1EEES8_S8_EEENS6_IJNS7_ILi192EEENS7_ILi128EEENS7_ILi64EEEEEELi64ENS_6half_tEfNS_4arch4Sm90ELb0ELb1ELb1ELb0ELb0ELb0ELb0ELb1ELb1ELb1ELb0ELb0EEENS1_21CollectiveEpilogueFwdINS6_IJSA_SC_SB_EEES9_SE_SG_Li384ELb0ELb1ELb0ELb0EEENS1_30DynamicPersistentTileSchedulerILi384ELi128ELb0ELb1ELb1EEEEEEEEEvNT_6ParamsE,"ax",@progbits
	.align	128
.text._ZN7cutlass13device_kernelIN5flash11enable_sm90INS1_16FlashAttnFwdSm90INS1_25CollectiveMainloopFwdSm90ILi2EN4cute5tupleIJNS5_1CILi1EEES8_S8_EEENS6_IJNS7_ILi192EEENS7_ILi128EEENS7_ILi64EEEEEELi64ENS_6half_tEfNS_4arch4Sm90ELb0ELb1ELb1ELb0ELb0ELb0ELb0ELb1ELb1ELb1ELb0ELb0EEENS1_21CollectiveEpilogueFwdINS6_IJSA_SC_SB_EEES9_SE_SG_Li384ELb0ELb1ELb0ELb0EEENS1_30DynamicPersistentTileSchedulerILi384ELi128ELb0ELb1ELb1EEEEEEEEEvNT_6ParamsE:
        .type           _ZN7cutlass13device_kernelIN5flash11enable_sm90INS1_16FlashAttnFwdSm90INS1_25CollectiveMainloopFwdSm90ILi2EN4cute5tupleIJNS5_1CILi1EEES8_S8_EEENS6_IJNS7_ILi192EEENS7_ILi128EEENS7_ILi64EEEEEELi64ENS_6half_tEfNS_4arch4Sm90ELb0ELb1ELb1ELb0ELb0ELb0ELb0ELb1ELb1ELb1ELb0ELb0EEENS1_21CollectiveEpilogueFwdINS6_IJSA_SC_SB_EEES9_SE_SG_Li384ELb0ELb1ELb0ELb0EEENS1_30DynamicPersistentTileSchedulerILi384ELi128ELb0ELb1ELb1EEEEEEEEEvNT_6ParamsE,@function
        .size           _ZN7cutlass13device_kernelIN5flash11enable_sm90INS1_16FlashAttnFwdSm90INS1_25CollectiveMainloopFwdSm90ILi2EN4cute5tupleIJNS5_1CILi1EEES8_S8_EEENS6_IJNS7_ILi192EEENS7_ILi128EEENS7_ILi64EEEEEELi64ENS_6half_tEfNS_4arch4Sm90ELb0ELb1ELb1ELb0ELb0ELb0ELb0ELb1ELb1ELb1ELb0ELb0EEENS1_21CollectiveEpilogueFwdINS6_IJSA_SC_SB_EEES9_SE_SG_Li384ELb0ELb1ELb0ELb0EEENS1_30DynamicPersistentTileSchedulerILi384ELi128ELb0ELb1ELb1EEEEEEEEEvNT_6ParamsE,(.L_x_90 - _ZN7cutlass13device_kernelIN5flash11enable_sm90INS1_16FlashAttnFwdSm90INS1_25CollectiveMainloopFwdSm90ILi2EN4cute5tupleIJNS5_1CILi1EEES8_S8_EEENS6_IJNS7_ILi192EEENS7_ILi128EEENS7_ILi64EEEEEELi64ENS_6half_tEfNS_4arch4Sm90ELb0ELb1ELb1ELb0ELb0ELb0ELb0ELb1ELb1ELb1ELb0ELb0EEENS1_21CollectiveEpilogueFwdINS6_IJSA_SC_SB_EEES9_SE_SG_Li384ELb0ELb1ELb0ELb0EEENS1_30DynamicPersistentTileSchedulerILi384ELi128ELb0ELb1ELb1EEEEEEEEEvNT_6ParamsE)
        .other          _ZN7cutlass13device_kernelIN5flash11enable_sm90INS1_16FlashAttnFwdSm90INS1_25CollectiveMainloopFwdSm90ILi2EN4cute5tupleIJNS5_1CILi1EEES8_S8_EEENS6_IJNS7_ILi192EEENS7_ILi128EEENS7_ILi64EEEEEELi64ENS_6half_tEfNS_4arch4Sm90ELb0ELb1ELb1ELb0ELb0ELb0ELb0ELb1ELb1ELb1ELb0ELb0EEENS1_21CollectiveEpilogueFwdINS6_IJSA_SC_SB_EEES9_SE_SG_Li384ELb0ELb1ELb0ELb0EEENS1_30DynamicPersistentTileSchedulerILi384ELi128ELb0ELb1ELb1EEEEEEEEEvNT_6ParamsE,@"STO_CUDA_ENTRY STV_DEFAULT"
_ZN7cutlass13device_kernelIN5flash11enable_sm90INS1_16FlashAttnFwdSm90INS1_25CollectiveMainloopFwdSm90ILi2EN4cute5tupleIJNS5_1CILi1EEES8_S8_EEENS6_IJNS7_ILi192EEENS7_ILi128EEENS7_ILi64EEEEEELi64ENS_6half_tEfNS_4arch4Sm90ELb0ELb1ELb1ELb0ELb0ELb0ELb0ELb1ELb1ELb1ELb0ELb0EEENS1_21CollectiveEpilogueFwdINS6_IJSA_SC_SB_EEES9_SE_SG_Li384ELb0ELb1ELb0ELb0EEENS1_30DynamicPersistentTileSchedulerILi384ELi128ELb0ELb1ELb1EEEEEEEEEvNT_6ParamsE:
[----:B------:R-:W-:Y:S01]  /*0000*/  LDC R1, c[0x0][0x37c] ;  /* 0x0000df00ff017b82 */ /* 0x000fe20000000800 */
[----:B------:R-:W-:Y:S05]  /*0010*/  EXIT ;  /* 0x000000000000794d */ /* 0x000fea0003800000 */
.L_x_42:
        /* <DEDUP_REMOVED lines=14> */
.L_x_90:


//--------------------- .text._ZN7cutlass13device_kernelIN5flash11enable_sm90INS1_16FlashAttnFwdSm90INS1_25CollectiveMainloopFwdSm90ILi2EN4cute5tupleIJNS5_1CILi1EEES8_S8_EEENS6_IJNS7_ILi192EEENS7_ILi128EEENS7_ILi64EEEEEELi64ENS_6half_tEfNS_4arch4Sm90ELb0ELb1ELb1ELb1ELb0ELb0ELb0ELb1ELb1ELb1ELb0ELb0EEENS1_21CollectiveEpilogueFwdINS6_IJSA_SC_SB_EEES9_SE_SG_Li384ELb1ELb1ELb0ELb0EEENS1_36VarlenDynamicPersistentTileSchedulerILi192ELi128ELi384ELi128ELb0ELb1ELb1ELb1ELb0ELb1EEEEEEEEEvNT_6ParamsE --------------------------
	.section	.text._ZN7cutlass13device_kernelIN5flash11enable_sm90INS1_16FlashAttnFwdSm90INS1_25CollectiveMainloopFwdSm90ILi2EN4cute5tupleIJNS5_1CILi1EEES8_S8_EEENS6_IJNS7_ILi192EEENS7_ILi128EEENS7_ILi64EEEEEELi64ENS_6half_tEfNS_4arch4Sm90ELb0ELb1ELb1ELb1ELb0ELb0ELb0ELb1ELb1ELb1ELb0ELb0EEENS1_21CollectiveEpilogueFwdINS6_IJSA_SC_SB_EEES9_SE_SG_Li384ELb1ELb1ELb0ELb0EEENS1_36VarlenDynamicPersistentTileSchedulerILi192ELi128ELi384ELi128ELb0ELb1ELb1ELb1ELb0ELb1EEEEEEEEEvNT_6ParamsE,"ax",@progbits
	.align	128
.text._ZN7cutlass13device_kernelIN5flash11enable_sm90INS1_16FlashAttnFwdSm90INS1_25CollectiveMainloopFwdSm90ILi2EN4cute5tupleIJNS5_1CILi1EEES8_S8_EEENS6_IJNS7_ILi192EEENS7_ILi128EEENS7_ILi64EEEEEELi64ENS_6half_tEfNS_4arch4Sm90ELb0ELb1ELb1ELb1ELb0ELb0ELb0ELb1ELb1ELb1ELb0ELb0EEENS1_21CollectiveEpilogueFwdINS6_IJSA_SC_SB_EEES9_SE_SG_Li384ELb1ELb1ELb0ELb0EEENS1_36VarlenDynamicPersistentTileSchedulerILi192ELi128ELi384ELi128ELb0ELb1ELb1ELb1ELb0ELb1EEEEEEEEEvNT_6ParamsE:
        .type           _ZN7cutlass13device_kernelIN5flash11enable_sm90INS1_16FlashAttnFwdSm90INS1_25CollectiveMainloopFwdSm90ILi2EN4cute5tupleIJNS5_1CILi1EEES8_S8_EEENS6_IJNS7_ILi192EEENS7_ILi128EEENS7_ILi64EEEEEELi64ENS_6half_tEfNS_4arch4Sm90ELb0ELb1ELb1ELb1ELb0ELb0ELb0ELb1ELb1ELb1ELb0ELb0EEENS1_21CollectiveEpilogueFwdINS6_IJSA_SC_SB_EEES9_SE_SG_Li384ELb1ELb1ELb0ELb0EEENS1_36VarlenDynamicPersistentTileSchedulerILi192ELi128ELi384ELi128ELb0ELb1ELb1ELb1ELb0ELb1EEEEEEEEEvNT_6ParamsE,@function
        .size           _ZN7cutlass13device_kernelIN5flash11enable_sm90INS1_16FlashAttnFwdSm90INS1_25CollectiveMainloopFwdSm90ILi2EN4cute5tupleIJNS5_1CILi1EEES8_S8_EEENS6_IJNS7_ILi192EEENS7_ILi128EEENS7_ILi64EEEEEELi64ENS_6half_tEfNS_4arch4Sm90ELb0ELb1ELb1ELb1ELb0ELb0ELb0ELb1ELb1ELb1ELb0ELb0EEENS1_21CollectiveEpilogueFwdINS6_IJSA_SC_SB_EEES9_SE_SG_Li384ELb1ELb1ELb0ELb0EEENS1_36VarlenDynamicPersistentTileSchedulerILi192ELi128ELi384ELi128ELb0ELb1ELb1ELb1ELb0ELb1EEEEEEEEEvNT_6ParamsE,(.L_x_91 - _ZN7cutlass13device_kernelIN5flash11enable_sm90INS1_16FlashAttnFwdSm90INS1_25CollectiveMainloopFwdSm90ILi2EN4cute5tupleIJNS5_1CILi1EEES8_S8_EEENS6_IJNS7_ILi192EEENS7_ILi128EEENS7_ILi64EEEEEELi64ENS_6half_tEfNS_4arch4Sm90ELb0ELb1ELb1ELb1ELb0ELb0ELb0ELb1ELb1ELb1ELb0ELb0EEENS1_21CollectiveEpilogueFwdINS6_IJSA_SC_SB_EEES9_SE_SG_Li384ELb1ELb1ELb0ELb0EEENS1_36VarlenDynamicPersistentTileSchedulerILi192ELi128ELi384ELi128ELb0ELb1ELb1ELb1ELb0ELb1EEEEEEEEEvNT_6ParamsE)
        .other          _ZN7cutlass13device_kernelIN5flash11enable_sm90INS1_16FlashAttnFwdSm90INS1_25CollectiveMainloopFwdSm90ILi2EN4cute5tupleIJNS5_1CILi1EEES8_S8_EEENS6_IJNS7_ILi192EEENS7_ILi128EEENS7_ILi64EEEEEELi64ENS_6half_tEfNS_4arch4Sm90ELb0ELb1ELb1ELb1ELb0ELb0ELb0ELb1ELb1ELb1ELb0ELb0EEENS1_21CollectiveEpilogueFwdINS6_IJSA_SC_SB_EEES9_SE_SG_Li384ELb1ELb1ELb0ELb0EEENS1_36VarlenDynamicPersistentTileSchedulerILi192ELi128ELi384ELi128ELb0ELb1ELb1ELb1ELb0ELb1EEEEEEEEEvNT_6ParamsE,@"STO_CUDA_ENTRY STV_DEFAULT"
_ZN7cutlass13device_kernelIN5flash11enable_sm90INS1_16FlashAttnFwdSm90INS1_25CollectiveMainloopFwdSm90ILi2EN4cute5tupleIJNS5_1CILi1EEES8_S8_EEENS6_IJNS7_ILi192EEENS7_ILi128EEENS7_ILi64EEEEEELi64ENS_6half_tEfNS_4arch4Sm90ELb0ELb1ELb1ELb1ELb0ELb0ELb0ELb1ELb1ELb1ELb0ELb0EEENS1_21CollectiveEpilogueFwdINS6_IJSA_SC_SB_EEES9_SE_SG_Li384ELb1ELb1ELb0ELb0EEENS1_36VarlenDynamicPersistentTileSchedulerILi192ELi128ELi384ELi128ELb0ELb1ELb1ELb1ELb0ELb1EEEEEEEEEvNT_6ParamsE:
[----:B------:R-:W-:Y:S01]  /*0000*/  LDC R1, c[0x0][0x37c] ;  /* 0x0000df00ff017b82 */ /* 0x000fe20000000800 */
[----:B------:R-:W-:Y:S05]  /*0010*/  EXIT ;  /* 0x000000000000794d */ /* 0x000fea0003800000 */
.L_x_43:
        /* <DEDUP_REMOVED lines=14> */
.L_x_91:


//--------------------- .text._ZN7cutlass13device_kernelIN5flash11enable_sm90INS1_16FlashAttnFwdSm90INS1_25CollectiveMainloopFwdSm90ILi2EN4cute5tupleIJNS5_1CILi1EEES8_S8_EEENS6_IJNS7_ILi192EEENS7_ILi128EEENS7_ILi64EEEEEELi64ENS_6half_tEfNS_4arch4Sm90ELb0ELb1ELb1ELb1ELb0ELb1ELb0ELb1ELb1ELb1ELb0ELb0EEENS1_21CollectiveEpilogueFwdINS6_IJSA_SC_SB_EEES9_SE_SG_Li384ELb1ELb1ELb0ELb0EEENS1_36VarlenDynamicPersistentTileSchedulerILi192ELi128ELi384ELi128ELb0ELb1ELb1ELb1ELb0ELb1EEEEEEEEEvNT_6ParamsE --------------------------
	.section	.text._ZN7cutlass13device_kernelIN5flash11enable_sm90INS1_16FlashAttnFwdSm90INS1_25CollectiveMainloopFwdSm90ILi2EN4cute5tupleIJNS5_1CILi1EEES8_S8_EEENS6_IJNS7_ILi192EEENS7_ILi128EEENS7_ILi64EEEEEELi64ENS_6half_tEfNS_4arch4Sm90ELb0ELb1ELb1ELb1ELb0ELb1ELb0ELb1ELb1ELb1ELb0ELb0EEENS1_21CollectiveEpilogueFwdINS6_IJSA_SC_SB_EEES9_SE_SG_Li384ELb1ELb1ELb0ELb0EEENS1_36VarlenDynamicPersistentTileSchedulerILi192ELi128ELi384ELi128ELb0ELb1ELb1ELb1ELb0ELb1EEEEEEEEEvNT_6ParamsE,"ax",@progbits
	.align	128
.text._ZN7cutlass13device_kernelIN5flash11enable_sm90INS1_16FlashAttnFwdSm90INS1_25CollectiveMainloopFwdSm90ILi2EN4cute5tupleIJNS5_1CILi1EEES8_S8_EEENS6_IJNS7_ILi192EEENS7_ILi128EEENS7_ILi64EEEEEELi64ENS_6half_tEfNS_4arch4Sm90ELb0ELb1ELb1ELb1ELb0ELb1ELb0ELb1ELb1ELb1ELb0ELb0EEENS1_21CollectiveEpilogueFwdINS6_IJSA_SC_SB_EEES9_SE_SG_Li384ELb1ELb1ELb0ELb0EEENS1_36VarlenDynamicPersistentTileSchedulerILi192ELi128ELi384ELi128ELb0ELb1ELb1ELb1ELb0ELb1EEEEEEEEEvNT_6ParamsE:
        .type           _ZN7cutlass13device_kernelIN5flash11enable_sm90INS1_16FlashAttnFwdSm90INS1_25CollectiveMainloopFwdSm90ILi2EN4cute5tupleIJNS5_1CILi1EEES8_S8_EEENS6_IJNS7_ILi192EEENS7_ILi128EEENS7_ILi64EEEEEELi64ENS_6half_tEfNS_4arch4Sm90ELb0ELb1ELb1ELb1ELb0ELb1ELb0ELb1ELb1ELb1ELb0ELb0EEENS1_21CollectiveEpilogueFwdINS6_IJSA_SC_SB_EEES9_SE_SG_Li384ELb1ELb1ELb0ELb0EEENS1_36VarlenDynamicPersistentTileSchedulerILi192ELi128ELi384ELi128ELb0ELb1ELb1ELb1ELb0ELb1EEEEEEEEEvNT_6ParamsE,@function
        .size           _ZN7cutlass13device_kernelIN5flash11enable_sm90INS1_16FlashAttnFwdSm90INS1_25CollectiveMainloopFwdSm90ILi2EN4cute5tupleIJNS5_1CILi1EEES8_S8_EEENS6_IJNS7_ILi192EEENS7_ILi128EEENS7_ILi64EEEEEELi64ENS_6half_tEfNS_4arch4Sm90ELb0ELb1ELb1ELb1ELb0ELb1ELb0ELb1ELb1ELb1ELb0ELb0EEENS1_21CollectiveEpilogueFwdINS6_IJSA_SC_SB_EEES9_SE_SG_Li384ELb1ELb1ELb0ELb0EEENS1_36VarlenDynamicPersistentTileSchedulerILi192ELi128ELi384ELi128ELb0ELb1ELb1ELb1ELb0ELb1EEEEEEEEEvNT_6ParamsE,(.L_x_92 - _ZN7cutlass13device_kernelIN5flash11enable_sm90INS1_16FlashAttnFwdSm90INS1_25CollectiveMainloopFwdSm90ILi2EN4cute5tupleIJNS5_1CILi1EEES8_S8_EEENS6_IJNS7_ILi192EEENS7_ILi128EEENS7_ILi64EEEEEELi64ENS_6half_tEfNS_4arch4Sm90ELb0ELb1ELb1ELb1ELb0ELb1ELb0ELb1ELb1ELb1ELb0ELb0EEENS1_21CollectiveEpilogueFwdINS6_IJSA_SC_SB_EEES9_SE_SG_Li384ELb1ELb1ELb0ELb0EEENS1_36VarlenDynamicPersistentTileSchedulerILi192ELi128ELi384ELi128ELb0ELb1ELb1ELb1ELb0ELb1EEEEEEEEEvNT_6ParamsE)
        .other          _ZN7cutlass13device_kernelIN5flash11enable_sm90INS1_16FlashAttnFwdSm90INS1_25CollectiveMainloopFwdSm90ILi2EN4cute5tupleIJNS5_1CILi1EEES8_S8_EEENS6_IJNS7_ILi192EEENS7_ILi128EEENS7_ILi64EEEEEELi64ENS_6half_tEfNS_4arch4Sm90ELb0ELb1ELb1ELb1ELb0ELb1ELb0ELb1ELb1ELb1ELb0ELb0EEENS1_21CollectiveEpilogueFwdINS6_IJSA_SC_SB_EEES9_SE_SG_Li384ELb1ELb1ELb0ELb0EEENS1_36VarlenDynamicPersistentTileSchedulerILi192ELi128ELi384ELi128ELb0ELb1ELb1ELb1ELb0ELb1EEEEEEEEEvNT_6ParamsE,@"STO_CUDA_ENTRY STV_DEFAULT"
_ZN7cutlass13device_kernelIN5flash11enable_sm90INS1_16FlashAttnFwdSm90INS1_25CollectiveMainloopFwdSm90ILi2EN4cute5tupleIJNS5_1CILi1EEES8_S8_EEENS6_IJNS7_ILi192EEENS7_ILi128EEENS7_ILi64EEEEEELi64ENS_6half_tEfNS_4arch4Sm90ELb0ELb1ELb1ELb1ELb0ELb1ELb0ELb1ELb1ELb1ELb0ELb0EEENS1_21CollectiveEpilogueFwdINS6_IJSA_SC_SB_EEES9_SE_SG_Li384ELb1ELb1ELb0ELb0EEENS1_36VarlenDynamicPersistentTileSchedulerILi192ELi128ELi384ELi128ELb0ELb1ELb1ELb1ELb0ELb1EEEEEEEEEvNT_6ParamsE:
[----:B------:R-:W-:Y:S01]  /*0000*/  LDC R1, c[0x0][0x37c] ;  /* 0x0000df00ff017b82 */ /* 0x000fe20000000800 */
[----:B------:R-:W-:Y:S05]  /*0010*/  EXIT ;  /* 0x000000000000794d */ /* 0x000fea0003800000 */
.L_x_44:
        /* <DEDUP_REMOVED lines=14> */
.L_x_92:


//--------------------- .text._ZN7cutlass13device_kernelIN5flash11enable_sm90INS1_16FlashAttnFwdSm90INS1_25CollectiveMainloopFwdSm90ILi2EN4cute5tupleIJNS5_1CILi1EEES8_S8_EEENS6_IJNS7_ILi192EEENS7_ILi128EEENS7_ILi64EEEEEELi64ENS_6half_tEfNS_4arch4Sm90ELb1ELb0ELb1ELb0ELb0ELb0ELb0ELb1ELb1ELb1ELb0ELb0EEENS1_21CollectiveEpilogueFwdINS6_IJSA_SC_SB_EEES9_SE_SG_Li384ELb0ELb1ELb0ELb0EEENS1_30DynamicPersistentTileSchedulerILi384ELi128ELb0ELb1ELb1EEEEEEEEEvNT_6ParamsE --------------------------
	.section	.text._ZN7cutlass13device_kernelIN5flash11enable_sm90INS1_16FlashAttnFwdSm90INS1_25CollectiveMainloopFwdSm90ILi2EN4cute5tupleIJNS5_1CILi1EEES8_S8_EEENS6_IJNS7_ILi192EEENS7_ILi128EEENS7_ILi64EEEEEELi64ENS_6half_tEfNS_4arch4Sm90ELb1ELb0ELb1ELb0ELb0ELb0ELb0ELb1ELb1ELb1ELb0ELb0EEENS1_21CollectiveEpilogueFwdINS6_IJSA_SC_SB_EEES9_SE_SG_Li384ELb0ELb1ELb0ELb0EEENS1_30DynamicPersistentTileSchedulerILi384ELi128ELb0ELb1ELb1EEEEEEEEEvNT_6ParamsE,"ax",@progbits
	.align	128
.text._ZN7cutlass13device_kernelIN5flash11enable_sm90INS1_16FlashAttnFwdSm90INS1_25CollectiveMainloopFwdSm90ILi2EN4cute5tupleIJNS5_1CILi1EEES8_S8_EEENS6_IJNS7_ILi192EEENS7_ILi128EEENS7_ILi64EEEEEELi64ENS_6half_tEfNS_4arch4Sm90ELb1ELb0ELb1ELb0ELb0ELb0ELb0ELb1ELb1ELb1ELb0ELb0EEENS1_21CollectiveEpilogueFwdINS6_IJSA_SC_SB_EEES9_SE_SG_Li384ELb0ELb1ELb0ELb0EEENS1_30DynamicPersistentTileSchedulerILi384ELi128ELb0ELb1ELb1EEEEEEEEEvNT_6ParamsE:
        .type           _ZN7cutlass13device_kernelIN5flash11enable_sm90INS1_16FlashAttnFwdSm90INS1_25CollectiveMainloopFwdSm90ILi2EN4cute5tupleIJNS5_1CILi1EEES8_S8_EEENS6_IJNS7_ILi192EEENS7_ILi128EEENS7_ILi64EEEEEELi64ENS_6half_tEfNS_4arch4Sm90ELb1ELb0ELb1ELb0ELb0ELb0ELb0ELb1ELb1ELb1ELb0ELb0EEENS1_21CollectiveEpilogueFwdINS6_IJSA_SC_SB_EEES9_SE_SG_Li384ELb0ELb1ELb0ELb0EEENS1_30DynamicPersistentTileSchedulerILi384ELi128ELb0ELb1ELb1EEEEEEEEEvNT_6ParamsE,@function
        .size           _ZN7cutlass13device_kernelIN5flash11enable_sm90INS1_16FlashAttnFwdSm90INS1_25CollectiveMainloopFwdSm90ILi2EN4cute5tupleIJNS5_1CILi1EEES8_S8_EEENS6_IJNS7_ILi192EEENS7_ILi128EEENS7_ILi64EEEEEELi64ENS_6half_tEfNS_4arch4Sm90ELb1ELb0ELb1ELb0ELb0ELb0ELb0ELb1ELb1ELb1ELb0ELb0EEENS1_21CollectiveEpilogueFwdINS6_IJSA_SC_SB_EEES9_SE_SG_Li384ELb0ELb1ELb0ELb0EEENS1_30DynamicPersistentTileSchedulerILi384ELi128ELb0ELb1ELb1EEEEEEEEEvNT_6ParamsE,(.L_x_93 - _ZN7cutlass13device_kernelIN5flash11enable_sm90INS1_16FlashAttnFwdSm90INS1_25CollectiveMainloopFwdSm90ILi2EN4cute5tupleIJNS5_1CILi1EEES8_S8_EEENS6_IJNS7_ILi192EEENS7_ILi128EEENS7_ILi64EEEEEELi64ENS_6half_tEfNS_4arch4Sm90ELb1ELb0ELb1ELb0ELb0ELb0ELb0ELb1ELb1ELb1ELb0ELb0EEENS1_21CollectiveEpilogueFwdINS6_IJSA_SC_SB_EEES9_SE_SG_Li384ELb0ELb1ELb0ELb0EEENS1_30DynamicPersistentTileSchedulerILi384ELi128ELb0ELb1ELb1EEEEEEEEEvNT_6ParamsE)
        .other          _ZN7cutlass13device_kernelIN5flash11enable_sm90INS1_16FlashAttnFwdSm90INS1_25CollectiveMainloopFwdSm90ILi2EN4cute5tupleIJNS5_1CILi1EEES8_S8_EEENS6_IJNS7_ILi192EEENS7_ILi128EEENS7_ILi64EEEEEELi64ENS_6half_tEfNS_4arch4Sm90ELb1ELb0ELb1ELb0ELb0ELb0ELb0ELb1ELb1ELb1ELb0ELb0EEENS1_21CollectiveEpilogueFwdINS6_IJSA_SC_SB_EEES9_SE_SG_Li384ELb0ELb1ELb0ELb0EEENS1_30DynamicPersistentTileSchedulerILi384ELi128ELb0ELb1ELb1EEEEEEEEEvNT_6ParamsE,@"STO_CUDA_ENTRY STV_DEFAULT"
_ZN7cutlass13device_kernelIN5flash11enable_sm90INS1_16FlashAttnFwdSm90INS1_25CollectiveMainloopFwdSm90ILi2EN4cute5tupleIJNS5_1CILi1EEES8_S8_EEENS6_IJNS7_ILi192EEENS7_ILi128EEENS7_ILi64EEEEEELi64ENS_6half_tEfNS_4arch4Sm90ELb1ELb0ELb1ELb0ELb0ELb0ELb0ELb1ELb1ELb1ELb0ELb0EEENS1_21CollectiveEpilogueFwdINS6_IJSA_SC_SB_EEES9_SE_SG_Li384ELb0ELb1ELb0ELb0EEENS1_30DynamicPersistentTileSchedulerILi384ELi128ELb0ELb1ELb1EEEEEEEEEvNT_6ParamsE:
[----:B------:R-:W-:Y:S01]  /*0000*/  LDC R1, c[0x0][0x37c] ;  /* 0x0000df00ff017b82 */ /* 0x000fe20000000800 */
[----:B------:R-:W-:Y:S05]  /*0010*/  EXIT ;  /* 0x000000000000794d */ /* 0x000fea0003800000 */
.L_x_45:
        /* <DEDUP_REMOVED lines=14> */
.L_x_93:


//--------------------- .text._ZN7cutlass13device_kernelIN5flash11enable_sm90INS1_16FlashAttnFwdSm90INS1_25CollectiveMainloopFwdSm90ILi2EN4cute5tupleIJNS5_1CILi1EEES8_S8_EEENS6_IJNS7_ILi192EEENS7_ILi128EEENS7_ILi64EEEEEELi64ENS_6half_tEfNS_4arch4Sm90ELb1ELb0ELb1ELb1ELb0ELb0ELb0ELb1ELb1ELb1ELb0ELb0EEENS1_21CollectiveEpilogueFwdINS6_IJSA_SC_SB_EEES9_SE_SG_Li384ELb1ELb1ELb0ELb0EEENS1_36VarlenDynamicPersistentTileSchedulerILi192ELi128ELi384ELi128ELb0ELb1ELb1ELb1ELb1ELb1EEEEEEEEEvNT_6ParamsE --------------------------
	.section	.text._ZN7cutlass13device_kernelIN5flash11enable_sm90INS1_16FlashAttnFwdSm90INS1_25CollectiveMainloopFwdSm90ILi2EN4cute5tupleIJNS5_1CILi1EEES8_S8_EEENS6_IJNS7_ILi192EEENS7_ILi128EEENS7_ILi64EEEEEELi64ENS_6half_tEfNS_4arch4Sm90ELb1ELb0ELb1ELb1ELb0ELb0ELb0ELb1ELb1ELb1ELb0ELb0EEENS1_21CollectiveEpilogueFwdINS6_IJSA_SC_SB_EEES9_SE_SG_Li384ELb1ELb1ELb0ELb0EEENS1_36VarlenDynamicPersistentTileSchedulerILi192ELi128ELi384ELi128ELb0ELb1ELb1ELb1ELb1ELb1EEEEEEEEEvNT_6ParamsE,"ax",@progbits
	.align	128
.text._ZN7cutlass13device_kernelIN5flash11enable_sm90INS1_16FlashAttnFwdSm90INS1_25CollectiveMainloopFwdSm90ILi2EN4cute5tupleIJNS5_1CILi1EEES8_S8_EEENS6_IJNS7_ILi192EEENS7_ILi128EEENS7_ILi64EEEEEELi64ENS_6half_tEfNS_4arch4Sm90ELb1ELb0ELb1ELb1ELb0ELb0ELb0ELb1ELb1ELb1ELb0ELb0EEENS1_21CollectiveEpilogueFwdINS6_IJSA_SC_SB_EEES9_SE_SG_Li384ELb1ELb1ELb0ELb0EEENS1_36VarlenDynamicPersistentTileSchedulerILi192ELi128ELi384ELi128ELb0ELb1ELb1ELb1ELb1ELb1EEEEEEEEEvNT_6ParamsE:
        .type           _ZN7cutlass13device_kernelIN5flash11enable_sm90INS1_16FlashAttnFwdSm90INS1_25CollectiveMainloopFwdSm90ILi2EN4cute5tupleIJNS5_1CILi1EEES8_S8_EEENS6_IJNS7_ILi192EEENS7_ILi128EEENS7_ILi64EEEEEELi64ENS_6half_tEfNS_4arch4Sm90ELb1ELb0ELb1ELb1ELb0ELb0ELb0ELb1ELb1ELb1ELb0ELb0EEENS1_21CollectiveEpilogueFwdINS6_IJSA_SC_SB_EEES9_SE_SG_Li384ELb1ELb1ELb0ELb0EEENS1_36VarlenDynamicPersistentTileSchedulerILi192ELi128ELi384ELi128ELb0ELb1ELb1ELb1ELb1ELb1EEEEEEEEEvNT_6ParamsE,@function
        .size           _ZN7cutlass13device_kernelIN5flash11enable_sm90INS1_16FlashAttnFwdSm90INS1_25CollectiveMainloopFwdSm90ILi2EN4cute5tupleIJNS5_1CILi1EEES8_S8_EEENS6_IJNS7_ILi192EEENS7_ILi128EEENS7_ILi64EEEEEELi64ENS_6half_tEfNS_4arch4Sm90ELb1ELb0ELb1ELb1ELb0ELb0ELb0ELb1ELb1ELb1ELb0ELb0EEENS1_21CollectiveEpilogueFwdINS6_IJSA_SC_SB_EEES9_SE_SG_Li384ELb1ELb1ELb0ELb0EEENS1_36VarlenDynamicPersistentTileSchedulerILi192ELi128ELi384ELi128ELb0ELb1ELb1ELb1ELb1ELb1EEEEEEEEEvNT_6ParamsE,(.L_x_94 - _ZN7cutlass13device_kernelIN5flash11enable_sm90INS1_16FlashAttnFwdSm90INS1_25CollectiveMainloopFwdSm90ILi2EN4cute5tupleIJNS5_1CILi1EEES8_S8_EEENS6_IJNS7_ILi192EEENS7_ILi128EEENS7_ILi64EEEEEELi64ENS_6half_tEfNS_4arch4Sm90ELb1ELb0ELb1ELb1ELb0ELb0ELb0ELb1ELb1ELb1ELb0ELb0EEENS1_21CollectiveEpilogueFwdINS6_IJSA_SC_SB_EEES9_SE_SG_Li384ELb1ELb1ELb0ELb0EEENS1_36VarlenDynamicPersistentTileSchedulerILi192ELi128ELi384ELi128ELb0ELb1ELb1ELb1ELb1ELb1EEEEEEEEEvNT_6ParamsE)
        .other          _ZN7cutlass13device_kernelIN5flash11enable_sm90INS1_16FlashAttnFwdSm90INS1_25CollectiveMainloopFwdSm90ILi2EN4cute5tupleIJNS5_1CILi1EEES8_S8_EEENS6_IJNS7_ILi192EEENS7_ILi128EEENS7_ILi64EEEEEELi64ENS_6half_tEfNS_4arch4Sm90ELb1ELb0ELb1ELb1ELb0ELb0ELb0ELb1ELb1ELb1ELb0ELb0EEENS1_21CollectiveEpilogueFwdINS6_IJSA_SC_SB_EEES9_SE_SG_Li384ELb1ELb1ELb0ELb0EEENS1_36VarlenDynamicPersistentTileSchedulerILi192ELi128ELi384ELi128ELb0ELb1ELb1ELb1ELb1ELb1EEEEEEEEEvNT_6ParamsE,@"STO_CUDA_ENTRY STV_DEFAULT"
_ZN7cutlass13device_kernelIN5flash11enable_sm90INS1_16FlashAttnFwdSm90INS1_25CollectiveMainloopFwdSm90ILi2EN4cute5tupleIJNS5_1CILi1EEES8_S8_EEENS6_IJNS7_ILi192EEENS7_ILi128EEENS7_ILi64EEEEEELi64ENS_6half_tEfNS_4arch4Sm90ELb1ELb0ELb1ELb1ELb0ELb0ELb0ELb1ELb1ELb1ELb0ELb0EEENS1_21CollectiveEpilogueFwdINS6_IJSA_SC_SB_EEES9_SE_SG_Li384ELb1ELb1ELb0ELb0EEENS1_36VarlenDynamicPersistentTileSchedulerILi192ELi128ELi384ELi128ELb0ELb1ELb1ELb1ELb1ELb1EEEEEEEEEvNT_6ParamsE:
[----:B------:R-:W-:Y:S01]  /*0000*/  LDC R1, c[0x0][0x37c] ;  /* 0x0000df00ff017b82 */ /* 0x000fe20000000800 */
[----:B------:R-:W-:Y:S05]  /*0010*/  EXIT ;  /* 0x000000000000794d */ /* 0x000fea0003800000 */
.L_x_46:
        /* <DEDUP_REMOVED lines=14> */
.L_x_94:


//--------------------- .text._ZN7cutlass13device_kernelIN5flash11enable_sm90INS1_16FlashAttnFwdSm90INS1_25CollectiveMainloopFwdSm90ILi2EN4cute5tupleIJNS5_1CILi1EEES8_S8_EEENS6_IJNS7_ILi192EEENS7_ILi128EEENS7_ILi64EEEEEELi64ENS_6half_tEfNS_4arch4Sm90ELb1ELb0ELb1ELb1ELb0ELb1ELb0ELb1ELb1ELb1ELb0ELb0EEENS1_21CollectiveEpilogueFwdINS6_IJSA_SC_SB_EEES9_SE_SG_Li384ELb1ELb1ELb0ELb0EEENS1_36VarlenDynamicPersistentTileSchedulerILi192ELi128ELi384ELi128ELb0ELb1ELb1ELb1ELb1ELb1EEEEEEEEEvNT_6ParamsE --------------------------
	.section	.text._ZN7cutlass13device_kernelIN5flash11enable_sm90INS1_16FlashAttnFwdSm90INS1_25CollectiveMainloopFwdSm90ILi2EN4cute5tupleIJNS5_1CILi1EEES8_S8_EEENS6_IJNS7_ILi192EEENS7_ILi128EEENS7_ILi64EEEEEELi64ENS_6half_tEfNS_4arch4Sm90ELb1ELb0ELb1ELb1ELb0ELb1ELb0ELb1ELb1ELb1ELb0ELb0EEENS1_21CollectiveEpilogueFwdINS6_IJSA_SC_SB_EEES9_SE_SG_Li384ELb1ELb1ELb0ELb0EEENS1_36VarlenDynamicPersistentTileSchedulerILi192ELi128ELi384ELi128ELb0ELb1ELb1ELb1ELb1ELb1EEEEEEEEEvNT_6ParamsE,"ax",@progbits
	.align	128
.text._ZN7cutlass13device_kernelIN5flash11enable_sm90INS1_16FlashAttnFwdSm90INS1_25CollectiveMainloopFwdSm90ILi2EN4cute5tupleIJNS5_1CILi1EEES8_S8_EEENS6_IJNS7_ILi192EEENS7_ILi128EEENS7_ILi64EEEEEELi64ENS_6half_tEfNS_4arch4Sm90ELb1ELb0ELb1ELb1ELb0ELb1ELb0ELb1ELb1ELb1ELb0ELb0EEENS1_21CollectiveEpilogueFwdINS6_IJSA_SC_SB_EEES9_SE_SG_Li384ELb1ELb1ELb0ELb0EEENS1_36VarlenDynamicPersistentTileSchedulerILi192ELi128ELi384ELi128ELb0ELb1ELb1ELb1ELb1ELb1EEEEEEEEEvNT_6ParamsE:
        .type           _ZN7cutlass13device_kernelIN5flash11enable_sm90INS1_16FlashAttnFwdSm90INS1_25CollectiveMainloopFwdSm90ILi2EN4cute5tupleIJNS5_1CILi1EEES8_S8_EEENS6_IJNS7_ILi192EEENS7_ILi128EEENS7_ILi64EEEEEELi64ENS_6half_tEfNS_4arch4Sm90ELb1ELb0ELb1ELb1ELb0ELb1ELb0ELb1ELb1ELb1ELb0ELb0EEENS1_21CollectiveEpilogueFwdINS6_IJSA_SC_SB_EEES9_SE_SG_Li384ELb1ELb1ELb0ELb0EEENS1_36VarlenDynamicPersistentTileSchedulerILi192ELi128ELi384ELi128ELb0ELb1ELb1ELb1ELb1ELb1EEEEEEEEEvNT_6ParamsE,@function
        .size           _ZN7cutlass13device_kernelIN5flash11enable_sm90INS1_16FlashAttnFwdSm90INS1_25CollectiveMainloopFwdSm90ILi2EN4cute5tupleIJNS5_1CILi1EEES8_S8_EEENS6_IJNS7_ILi192EEENS7_ILi128EEENS7_ILi64EEEEEELi64ENS_6half_tEfNS_4arch4Sm90ELb1ELb0ELb1ELb1ELb0ELb1ELb0ELb1ELb1ELb1ELb0ELb0EEENS1_21CollectiveEpilogueFwdINS6_IJSA_SC_SB_EEES9_SE_SG_Li384ELb1ELb1ELb0ELb0EEENS1_36VarlenDynamicPersistentTileSchedulerILi192ELi128ELi384ELi128ELb0ELb1ELb1ELb1ELb1ELb1EEEEEEEEEvNT_6ParamsE,(.L_x_95 - _ZN7cutlass13device_kernelIN5flash11enable_sm90INS1_16FlashAttnFwdSm90INS1_25CollectiveMainloopFwdSm90ILi2EN4cute5tupleIJNS5_1CILi1EEES8_S8_EEENS6_IJNS7_ILi192EEENS7_ILi128EEENS7_ILi64EEEEEELi64ENS_6half_tEfNS_4arch4Sm90ELb1ELb0ELb1ELb1ELb0ELb1ELb0ELb1ELb1ELb1ELb0ELb0EEENS1_21CollectiveEpilogueFwdINS6_IJSA_SC_SB_EEES9_SE_SG_Li384ELb1ELb1ELb0ELb0EEENS1_36VarlenDynamicPersistentTileSchedulerILi192ELi128ELi384ELi128ELb0ELb1ELb1ELb1ELb1ELb1EEEEEEEEEvNT_6ParamsE)
        .other          _ZN7cutlass13device_kernelIN5flash11enable_sm90INS1_16FlashAttnFwdSm90INS1_25CollectiveMainloopFwdSm90ILi2EN4cute5tupleIJNS5_1CILi1EEES8_S8_EEENS6_IJNS7_ILi192EEENS7_ILi128EEENS7_ILi64EEEEEELi64ENS_6half_tEfNS_4arch4Sm90ELb1ELb0ELb1ELb1ELb0ELb1ELb0ELb1ELb1ELb1ELb0ELb0EEENS1_21CollectiveEpilogueFwdINS6_IJSA_SC_SB_EEES9_SE_SG_Li384ELb1ELb1ELb0ELb0EEENS1_36VarlenDynamicPersistentTileSchedulerILi192ELi128ELi384ELi128ELb0ELb1ELb1ELb1ELb1ELb1EEEEEEEEEvNT_6ParamsE,@"STO_CUDA_ENTRY STV_DEFAULT"
_ZN7cutlass13device_kernelIN5flash11enable_sm90INS1_16FlashAttnFwdSm90INS1_25CollectiveMainloopFwdSm90ILi2EN4cute5tupleIJNS5_1CILi1EEES8_S8_EEENS6_IJNS7_ILi192EEENS7_ILi128EEENS7_ILi64EEEEEELi64ENS_6half_tEfNS_4arch4Sm90ELb1ELb0ELb1ELb1ELb0ELb1ELb0ELb1ELb1ELb1ELb0ELb0EEENS1_21CollectiveEpilogueFwdINS6_IJSA_SC_SB_EEES9_SE_SG_Li384ELb1ELb1ELb0ELb0EEENS1_36VarlenDynamicPersistentTileSchedulerILi192ELi128ELi384ELi128ELb0ELb1ELb1ELb1ELb1ELb1EEEEEEEEEvNT_6ParamsE:
[----:B------:R-:W-:Y:S01]  /*0000*/  LDC R1, c[0x0][0x37c] ;  /* 0x0000df00ff017b82 */ /* 0x000fe20000000800 */
[----:B------:R-:W-:Y:S05]  /*0010*/  EXIT ;  /* 0x000000000000794d */ /* 0x000fea0003800000 */
.L_x_47:
        /* <DEDUP_REMOVED lines=14> */
.L_x_95:


//--------------------- .nv.shared.reserved.0     --------------------------
	.section	.nv.shared.reserved.0,"aw",@nobits
	.weak		__nv_reservedSMEM_offset_0_alias
	.size		__nv_reservedSMEM_offset_0_alias, 0, 64
	.other		__nv_reservedSMEM_offset_0_alias,@"STO_CUDA_RESERVED_SHARED STV_DEFAULT"
__nv_reservedSMEM_offset_0_alias:
	.zero		0
	.zero		64


//--------------------- .nv.global                --------------------------
	.section	.nv.global,"aw",@nobits
.nv.global:
	.type		_ZN82_INTERNAL_2ba0c958_46_flash_fwd_hdimall_fp16_softcap_packgqa_sm90_cu_21e1f8cb_36964cute1_E,@object
	.size		_ZN82_INTERNAL_2ba0c958_46_flash_fwd_hdimall_fp16_softcap_packgqa_sm90_cu_21e1f8cb_36964cute1_E,(_ZN82_INTERNAL_2ba0c958_46_flash_fwd_hdimall_fp16_softcap_packgqa_sm90_cu_21e1f8cb_36964cuda3std3__45__cpo6cbeginE - _ZN82_INTERNAL_2ba0c958_46_flash_fwd_hdimall_fp16_softcap_packgqa_sm90_cu_21e1f8cb_36964cute1_E)
_ZN82_INTERNAL_2ba0c958_46_flash_fwd_hdimall_fp16_softcap_packgqa_sm90_cu_21e1f8cb_36964cute1_E:
	.zero		1
	.type		_ZN82_INTERNAL_2ba0c958_46_flash_fwd_hdimall_fp16_softcap_packgqa_sm90_cu_21e1f8cb_36964cuda3std3__45__cpo6cbeginE,@object
	.size		_ZN82_INTERNAL_2ba0c958_46_flash_fwd_hdimall_fp16_softcap_packgqa_sm90_cu_21e1f8cb_36964cuda3std3__45__cpo6cbeginE,(_ZN82_INTERNAL_2ba0c958_46_flash_fwd_hdimall_fp16_softcap_packgqa_sm90_cu_21e1f8cb_36964cuda3std3__48in_placeE - _ZN82_INTERNAL_2ba0c958_46_flash_fwd_hdimall_fp16_softcap_packgqa_sm90_cu_21e1f8cb_36964cuda3std3__45__cpo6cbeginE)
_ZN82_INTERNAL_2ba0c958_46_flash_fwd_hdimall_fp16_softcap_packgqa_sm90_cu_21e1f8cb_36964cuda3std3__45__cpo6cbeginE:
	.zero		1
	.type		_ZN82_INTERNAL_2ba0c958_46_flash_fwd_hdimall_fp16_softcap_packgqa_sm90_cu_21e1f8cb_36964cuda3std3__48in_placeE,@object
	.size		_ZN82_INTERNAL_2ba0c958_46_flash_fwd_hdimall_fp16_softcap_packgqa_sm90_cu_21e1f8cb_36964cuda3std3__48in_placeE,(_ZN82_INTERNAL_2ba0c958_46_flash_fwd_hdimall_fp16_softcap_packgqa_sm90_cu_21e1f8cb_36964cuda3std6ranges3__45__cpo9iter_moveE - _ZN82_INTERNAL_2ba0c958_46_flash_fwd_hdimall_fp16_softcap_packgqa_sm90_cu_21e1f8cb_36964cuda3std3__48in_placeE)
_ZN82_INTERNAL_2ba0c958_46_flash_fwd_hdimall_fp16_softcap_packgqa_sm90_cu_21e1f8cb_36964cuda3std3__48in_placeE:
	.zero		1
	.type		_ZN82_INTERNAL_2ba0c958_46_flash_fwd_hdimall_fp16_softcap_packgqa_sm90_cu_21e1f8cb_36964cuda3std6ranges3__45__cpo9iter_moveE,@object
	.size		_ZN82_INTERNAL_2ba0c958_46_flash_fwd_hdimall_fp16_softcap_packgqa_sm90_cu_21e1f8cb_36964cuda3std6ranges3__45__cpo9iter_moveE,(_ZN82_INTERNAL_2ba0c958_46_flash_fwd_hdimall_fp16_softcap_packgqa_sm90_cu_21e1f8cb_36964cuda3std3__45__cpo5beginE - _ZN82_INTERNAL_2ba0c958_46_flash_fwd_hdimall_fp16_softcap_packgqa_sm90_cu_21e1f8cb_36964cuda3std6ranges3__45__cpo9iter_moveE)
_ZN82_INTERNAL_2ba0c958_46_flash_fwd_hdimall_fp16_softcap_packgqa_sm90_cu_21e1f8cb_36964cuda3std6ranges3__45__cpo9iter_moveE:
	.zero		1
	.type		_ZN82_INTERNAL_2ba0c958_46_flash_fwd_hdimall_fp16_softcap_packgqa_sm90_cu_21e1f8cb_36964cuda3std3__45__cpo5beginE,@object
	.size		_ZN82_INTERNAL_2ba0c958_46_flash_fwd_hdimall_fp16_softcap_packgqa_sm90_cu_21e1f8cb_36964cuda3std3__45__cpo5beginE,(_ZN82_INTERNAL_2ba0c958_46_flash_fwd_hdimall_fp16_softcap_packgqa_sm90_cu_21e1f8cb_36964cuda3std3__484_GLOBAL__N__2ba0c958_46_flash_fwd_hdimall_fp16_softcap_packgqa_sm90_cu_21e1f8cb_36966ignoreE - _ZN82_INTERNAL_2ba0c958_46_flash_fwd_hdimall_fp16_softcap_packgqa_sm90_cu_21e1f8cb_36964cuda3std3__45__cpo5beginE)
_ZN82_INTERNAL_2ba0c958_46_flash_fwd_hdimall_fp16_softcap_packgqa_sm90_cu_21e1f8cb_36964cuda3std3__45__cpo5beginE:
	.zero		1
	.type		_ZN82_INTERNAL_2ba0c958_46_flash_fwd_hdimall_fp16_softcap_packgqa_sm90_cu_21e1f8cb_36964cuda3std3__484_GLOBAL__N__2ba0c958_46_flash_fwd_hdimall_fp16_softcap_packgqa_sm90_cu_21e1f8cb_36966ignoreE,@object
	.size		_ZN82_INTERNAL_2ba0c958_46_flash_fwd_hdimall_fp16_softcap_packgqa_sm90_cu_21e1f8cb_36964cuda3std3__484_GLOBAL__N__2ba0c958_46_flash_fwd_hdimall_fp16_softcap_packgqa_sm90_cu_21e1f8cb_36966ignoreE,(_ZN82_INTERNAL_2ba0c958_46_flash_fwd_hdimall_fp16_softcap_packgqa_sm90_cu_21e1f8cb_36964cute7productE - _ZN82_INTERNAL_2ba0c958_46_flash_fwd_hdimall_fp16_softcap_packgqa_sm90_cu_21e1f8cb_36964cuda3std3__484_GLOBAL__N__2ba0c958_46_flash_fwd_hdimall_fp16_softcap_packgqa_sm90_cu_21e1f8cb_36966ignoreE)
_ZN82_INTERNAL_2ba0c958_46_flash_fwd_hdimall_fp16_softcap_packgqa_sm90_cu_21e1f8cb_36964cuda3std3__484_GLOBAL__N__2ba0c958_46_flash_fwd_hdimall_fp16_softcap_packgqa_sm90_cu_21e1f8cb_36966ignoreE:
	.zero		1
	.type		_ZN82_INTERNAL_2ba0c958_46_flash_fwd_hdimall_fp16_softcap_packgqa_sm90_cu_21e1f8cb_36964cute7productE,@object
	.size		_ZN82_INTERNAL_2ba0c958_46_flash_fwd_hdimall_fp16_softcap_packgqa_sm90_cu_21e1f8cb_36964cute7productE,(_ZN82_INTERNAL_2ba0c958_46_flash_fwd_hdimall_fp16_softcap_packgqa_sm90_cu_21e1f8cb_36964cuda3std3__45__cpo3endE - _ZN82_INTERNAL_2ba0c958_46_flash_fwd_hdimall_fp16_softcap_packgqa_sm90_cu_21e1f8cb_36964cute7productE)
_ZN82_INTERNAL_2ba0c958_46_flash_fwd_hdimall_fp16_softcap_packgqa_sm90_cu_21e1f8cb_36964cute7productE:
	.zero		1
	.type		_ZN82_INTERNAL_2ba0c958_46_flash_fwd_hdimall_fp16_softcap_packgqa_sm90_cu_21e1f8cb_36964cuda3std3__45__cpo3endE,@object
	.size		_ZN82_INTERNAL_2ba0c958_46_flash_fwd_hdimall_fp16_softcap_packgqa_sm90_cu_21e1f8cb_36964cuda3std3__45__cpo3endE,(_ZN82_INTERNAL_2ba0c958_46_flash_fwd_hdimall_fp16_softcap_packgqa_sm90_cu_21e1f8cb_36964cuda3std3__419piecewise_constructE - _ZN82_INTERNAL_2ba0c958_46_flash_fwd_hdimall_fp16_softcap_packgqa_sm90_cu_21e1f8cb_36964cuda3std3__45__cpo3endE)
_ZN82_INTERNAL_2ba0c958_46_flash_fwd_hdimall_fp16_softcap_packgqa_sm90_cu_21e1f8cb_36964cuda3std3__45__cpo3endE:
	.zero		1
	.type		_ZN82_INTERNAL_2ba0c958_46_flash_fwd_hdimall_fp16_softcap_packgqa_sm90_cu_21e1f8cb_36964cuda3std3__419piecewise_constructE,@object
	.size		_ZN82_INTERNAL_2ba0c958_46_flash_fwd_hdimall_fp16_softcap_packgqa_sm90_cu_21e1f8cb_36964cuda3std3__419piecewise_constructE,(_ZN82_INTERNAL_2ba0c958_46_flash_fwd_hdimall_fp16_softcap_packgqa_sm90_cu_21e1f8cb_36964cuda3std3__45__cpo4cendE - _ZN82_INTERNAL_2ba0c958_46_flash_fwd_hdimall_fp16_softcap_packgqa_sm90_cu_21e1f8cb_36964cuda3std3__419piecewise_constructE)
_ZN82_INTERNAL_2ba0c958_46_flash_fwd_hdimall_fp16_softcap_packgqa_sm90_cu_21e1f8cb_36964cuda3std3__419piecewise_constructE:
	.zero		1
	.type		_ZN82_INTERNAL_2ba0c958_46_flash_fwd_hdimall_fp16_softcap_packgqa_sm90_cu_21e1f8cb_36964cuda3std3__45__cpo4cendE,@object
	.size		_ZN82_INTERNAL_2ba0c958_46_flash_fwd_hdimall_fp16_softcap_packgqa_sm90_cu_21e1f8cb_36964cuda3std3__45__cpo4cendE,(_ZN82_INTERNAL_2ba0c958_46_flash_fwd_hdimall_fp16_softcap_packgqa_sm90_cu_21e1f8cb_36964cuda3std6ranges3__45__cpo4swapE - _ZN82_INTERNAL_2ba0c958_46_flash_fwd_hdimall_fp16_softcap_packgqa_sm90_cu_21e1f8cb_36964cuda3std3__45__cpo4cendE)
_ZN82_INTERNAL_2ba0c958_46_flash_fwd_hdimall_fp16_softcap_packgqa_sm90_cu_21e1f8cb_36964cuda3std3__45__cpo4cendE:
	.zero		1
	.type		_ZN82_INTERNAL_2ba0c958_46_flash_fwd_hdimall_fp16_softcap_packgqa_sm90_cu_21e1f8cb_36964cuda3std6ranges3__45__cpo4swapE,@object
	.size		_ZN82_INTERNAL_2ba0c958_46_flash_fwd_hdimall_fp16_softcap_packgqa_sm90_cu_21e1f8cb_36964cuda3std6ranges3__45__cpo4swapE,(.L_7 - _ZN82_INTERNAL_2ba0c958_46_flash_fwd_hdimall_fp16_softcap_packgqa_sm90_cu_21e1f8cb_36964cuda3std6ranges3__45__cpo4swapE)
_ZN82_INTERNAL_2ba0c958_46_flash_fwd_hdimall_fp16_softcap_packgqa_sm90_cu_21e1f8cb_36964cuda3std6ranges3__45__cpo4swapE:
	.zero		1
.L_7:


//--------------------- .nv.constant0._ZN7cutlass13device_kernelIN5flash11enable_sm90INS1_16FlashAttnFwdSm90INS1_25CollectiveMainloopFwdSm90ILi2EN4cute5tupleIJNS5_1CILi1EEES8_S8_EEENS6_IJNS7_ILi128EEENS7_ILi80EEENS7_ILi256EEEEEELi256ENS_6half_tEfNS_4arch4Sm90ELb0ELb0ELb1ELb0ELb0ELb0ELb0ELb1ELb1ELb1ELb0ELb0EEENS1_21CollectiveEpilogueFwdINS6_IJSA_SC_SB_EEES9_SE_SG_Li256ELb0ELb1ELb0ELb0EEENS1_29StaticPersistentTileSchedulerILb0EEEEEEEEEvNT_6ParamsE --------------------------
	.section	.nv.constant0._ZN7cutlass13device_kernelIN5flash11enable_sm90INS1_16FlashAttnFwdSm90INS1_25CollectiveMainloopFwdSm90ILi2EN4cute5tupleIJNS5_1CILi1EEES8_S8_EEENS6_IJNS7_ILi128EEENS7_ILi80EEENS7_ILi256EEEEEELi256ENS_6half_tEfNS_4arch4Sm90ELb0ELb0ELb1ELb0ELb0ELb0ELb0ELb1ELb1ELb1ELb0ELb0EEENS1_21CollectiveEpilogueFwdINS6_IJSA_SC_SB_EEES9_SE_SG_Li256ELb0ELb1ELb0ELb0EEENS1_29StaticPersistentTileSchedulerILb0EEEEEEEEEvNT_6ParamsE,"a",@progbits
	.sectionflags	@""
	.align	4
.nv.constant0._ZN7cutlass13device_kernelIN5flash11enable_sm90INS1_16FlashAttnFwdSm90INS1_25CollectiveMainloopFwdSm90ILi2EN4cute5tupleIJNS5_1CILi1EEES8_S8_EEENS6_IJNS7_ILi128EEENS7_ILi80EEENS7_ILi256EEEEEELi256ENS_6half_tEfNS_4arch4Sm90ELb0ELb0ELb1ELb0ELb0ELb0ELb0ELb1ELb1ELb1ELb0ELb0EEENS1_21CollectiveEpilogueFwdINS6_IJSA_SC_SB_EEES9_SE_SG_Li256ELb0ELb1ELb0ELb0EEENS1_29StaticPersistentTileSchedulerILb0EEEEEEEEEvNT_6ParamsE:
	.zero		3456


//--------------------- .nv.constant0._ZN7cutlass13device_kernelIN5flash11enable_sm90INS1_16FlashAttnFwdSm90INS1_25CollectiveMainloopFwdSm90ILi2EN4cute5tupleIJNS5_1CILi2EEENS7_ILi1EEES9_EEENS6_IJNS7_ILi128EEENS7_ILi80EEENS7_ILi256EEEEEELi256ENS_6half_tEfNS_4arch4Sm90ELb0ELb0ELb1ELb0ELb0ELb0ELb0ELb1ELb1ELb1ELb0ELb0EEENS1_21CollectiveEpilogueFwdINS6_IJSB_SD_SC_EEESA_SF_SH_Li256ELb0ELb1ELb0ELb0EEENS1_29StaticPersistentTileSchedulerILb0EEEEEEEEEvNT_6ParamsE --------------------------
	.section	.nv.constant0._ZN7cutlass13device_kernelIN5flash11enable_sm90INS1_16FlashAttnFwdSm90INS1_25CollectiveMainloopFwdSm90ILi2EN4cute5tupleIJNS5_1CILi2EEENS7_ILi1EEES9_EEENS6_IJNS7_ILi128EEENS7_ILi80EEENS7_ILi256EEEEEELi256ENS_6half_tEfNS_4arch4Sm90ELb0ELb0ELb1ELb0ELb0ELb0ELb0ELb1ELb1ELb1ELb0ELb0EEENS1_21CollectiveEpilogueFwdINS6_IJSB_SD_SC_EEESA_SF_SH_Li256ELb0ELb1ELb0ELb0EEENS1_29StaticPersistentTileSchedulerILb0EEEEEEEEEvNT_6ParamsE,"a",@progbits
	.sectionflags	@""
	.align	4
.nv.constant0._ZN7cutlass13device_kernelIN5flash11enable_sm90INS1_16FlashAttnFwdSm90INS1_25CollectiveMainloopFwdSm90ILi2EN4cute5tupleIJNS5_1CILi2EEENS7_ILi1EEES9_EEENS6_IJNS7_ILi128EEENS7_ILi80EEENS7_ILi256EEEEEELi256ENS_6half_tEfNS_4arch4Sm90ELb0ELb0ELb1ELb0ELb0ELb0ELb0ELb1ELb1ELb1ELb0ELb0EEENS1_21CollectiveEpilogueFwdINS6_IJSB_SD_SC_EEESA_SF_SH_Li256ELb0ELb1ELb0ELb0EEENS1_29StaticPersistentTileSchedulerILb0EEEEEEEEEvNT_6ParamsE:
	.zero		3456


//--------------------- .nv.constant0._ZN7cutlass13device_kernelIN5flash11enable_sm90INS1_16FlashAttnFwdSm90INS1_25CollectiveMainloopFwdSm90ILi2EN4cute5tupleIJNS5_1CILi1EEES8_S8_EEENS6_IJNS7_ILi128EEENS7_ILi80EEENS7_ILi256EEEEEELi256ENS_6half_tEfNS_4arch4Sm90ELb0ELb0ELb1ELb1ELb0ELb0ELb0ELb1ELb1ELb1ELb0ELb0EEENS1_21CollectiveEpilogueFwdINS6_IJSA_SC_SB_EEES9_SE_SG_Li256ELb1ELb1ELb0ELb0EEENS1_36VarlenDynamicPersistentTileSchedulerILi128ELi80ELi256ELi128ELb0ELb1ELb1ELb0ELb1ELb1EEEEEEEEEvNT_6ParamsE --------------------------
	.section	.nv.constant0._ZN7cutlass13device_kernelIN5flash11enable_sm90INS1_16FlashAttnFwdSm90INS1_25CollectiveMainloopFwdSm90ILi2EN4cute5tupleIJNS5_1CILi1EEES8_S8_EEENS6_IJNS7_ILi128EEENS7_ILi80EEENS7_ILi256EEEEEELi256ENS_6half_tEfNS_4arch4Sm90ELb0ELb0ELb1ELb1ELb0ELb0ELb0ELb1ELb1ELb1ELb0ELb0EEENS1_21CollectiveEpilogueFwdINS6_IJSA_SC_SB_EEES9_SE_SG_Li256ELb1ELb1ELb0ELb0EEENS1_36VarlenDynamicPersistentTileSchedulerILi128ELi80ELi256ELi128ELb0ELb1ELb1ELb0ELb1ELb1EEEEEEEEEvNT_6ParamsE,"a",@progbits
	.sectionflags	@""
	.align	4
.nv.constant0._ZN7cutlass13device_kernelIN5flash11enable_sm90INS1_16FlashAttnFwdSm90INS1_25CollectiveMainloopFwdSm90ILi2EN4cute5tupleIJNS5_1CILi1EEES8_S8_EEENS6_IJNS7_ILi128EEENS7_ILi80EEENS7_ILi256EEEEEELi256ENS_6half_tEfNS_4arch4Sm90ELb0ELb0ELb1ELb1ELb0ELb0ELb0ELb1ELb1ELb1ELb0ELb0EEENS1_21CollectiveEpilogueFwdINS6_IJSA_SC_SB_EEES9_SE_SG_Li256ELb1ELb1ELb0ELb0EEENS1_36VarlenDynamicPersistentTileSchedulerILi128ELi80ELi256ELi128ELb0ELb1ELb1ELb0ELb1ELb1EEEEEEEEEvNT_6ParamsE:
	.zero		3584


//--------------------- .nv.constant0._ZN7cutlass13device_kernelIN5flash11enable_sm90INS1_16FlashAttnFwdSm90INS1_25CollectiveMainloopFwdSm90ILi2EN4cute5tupleIJNS5_1CILi1EEES8_S8_EEENS6_IJNS7_ILi128EEENS7_ILi80EEENS7_ILi256EEEEEELi256ENS_6half_tEfNS_4arch4Sm90ELb0ELb0ELb1ELb1ELb0ELb1ELb0ELb1ELb1ELb1ELb0ELb0EEENS1_21CollectiveEpilogueFwdINS6_IJSA_SC_SB_EEES9_SE_SG_Li256ELb1ELb1ELb0ELb0EEENS1_36VarlenDynamicPersistentTileSchedulerILi128ELi80ELi256ELi128ELb0ELb1ELb1ELb0ELb1ELb1EEEEEEEEEvNT_6ParamsE --------------------------
	.section	.nv.constant0._ZN7cutlass13device_kernelIN5flash11enable_sm90INS1_16FlashAttnFwdSm90INS1_25CollectiveMainloopFwdSm90ILi2EN4cute5tupleIJNS5_1CILi1EEES8_S8_EEENS6_IJNS7_ILi128EEENS7_ILi80EEENS7_ILi256EEEEEELi256ENS_6half_tEfNS_4arch4Sm90ELb0ELb0ELb1ELb1ELb0ELb1ELb0ELb1ELb1ELb1ELb0ELb0EEENS1_21CollectiveEpilogueFwdINS6_IJSA_SC_SB_EEES9_SE_SG_Li256ELb1ELb1ELb0ELb0EEENS1_36VarlenDynamicPersistentTileSchedulerILi128ELi80ELi256ELi128ELb0ELb1ELb1ELb0ELb1ELb1EEEEEEEEEvNT_6ParamsE,"a",@progbits
	.sectionflags	@""
	.align	4
.nv.constant0._ZN7cutlass13device_kernelIN5flash11enable_sm90INS1_16FlashAttnFwdSm90INS1_25CollectiveMainloopFwdSm90ILi2EN4cute5tupleIJNS5_1CILi1EEES8_S8_EEENS6_IJNS7_ILi128EEENS7_ILi80EEENS7_ILi256EEEEEELi256ENS_6half_tEfNS_4arch4Sm90ELb0ELb0ELb1ELb1ELb0ELb1ELb0ELb1ELb1ELb1ELb0ELb0EEENS1_21CollectiveEpilogueFwdINS6_IJSA_SC_SB_EEES9_SE_SG_Li256ELb1ELb1ELb0ELb0EEENS1_36VarlenDynamicPersistentTileSchedulerILi128ELi80ELi256ELi128ELb0ELb1ELb1ELb0ELb1ELb1EEEEEEEEEvNT_6ParamsE:
	.zero		3584


//--------------------- .nv.constant0._ZN7cutlass13device_kernelIN5flash11enable_sm90INS1_16FlashAttnFwdSm90INS1_25CollectiveMainloopFwdSm90ILi2EN4cute5tupleIJNS5_1CILi1EEES8_S8_EEENS6_IJNS7_ILi128EEENS7_ILi64EEENS7_ILi256EEEEEELi256ENS_6half_tEfNS_4arch4Sm90ELb0ELb1ELb1ELb0ELb0ELb0ELb0ELb1ELb1ELb1ELb0ELb0EEENS1_21CollectiveEpilogueFwdINS6_IJSA_SC_SB_EEES9_SE_SG_Li256ELb0ELb1ELb0ELb0EEENS1_30DynamicPersistentTileSchedulerILi256ELi128ELb0ELb1ELb1EEEEEEEEEvNT_6ParamsE --------------------------
	.section	.nv.constant0._ZN7cutlass13device_kernelIN5flash11enable_sm90INS1_16FlashAttnFwdSm90INS1_25CollectiveMainloopFwdSm90ILi2EN4cute5tupleIJNS5_1CILi1EEES8_S8_EEENS6_IJNS7_ILi128EEENS7_ILi64EEENS7_ILi256EEEEEELi256ENS_6half_tEfNS_4arch4Sm90ELb0ELb1ELb1ELb0ELb0ELb0ELb0ELb1ELb1ELb1ELb0ELb0EEENS1_21CollectiveEpilogueFwdINS6_IJSA_SC_SB_EEES9_SE_SG_Li256ELb0ELb1ELb0ELb0EEENS1_30DynamicPersistentTileSchedulerILi256ELi128ELb0ELb1ELb1EEEEEEEEEvNT_6ParamsE,"a",@progbits
	.sectionflags	@""
	.align	4
.nv.constant0._ZN7cutlass13device_kernelIN5flash11enable_sm90INS1_16FlashAttnFwdSm90INS1_25CollectiveMainloopFwdSm90ILi2EN4cute5tupleIJNS5_1CILi1EEES8_S8_EEENS6_IJNS7_ILi128EEENS7_ILi64EEENS7_ILi256EEEEEELi256ENS_6half_tEfNS_4arch4Sm90ELb0ELb1ELb1ELb0ELb0ELb0ELb0ELb1ELb1ELb1ELb0ELb0EEENS1_21CollectiveEpilogueFwdINS6_IJSA_SC_SB_EEES9_SE_SG_Li256ELb0ELb1ELb0ELb0EEENS1_30DynamicPersistentTileSchedulerILi256ELi128ELb0ELb1ELb1EEEEEEEEEvNT_6ParamsE:
	.zero		3584


//--------------------- .nv.constant0._ZN7cutlass13device_kernelIN5flash11enable_sm90INS1_16FlashAttnFwdSm90INS1_25CollectiveMainloopFwdSm90ILi2EN4cute5tupleIJNS5_1CILi1EEES8_S8_EEENS6_IJNS7_ILi128EEENS7_ILi64EEENS7_ILi256EEEEEELi256ENS_6half_tEfNS_4arch4Sm90ELb0ELb1ELb1ELb1ELb0ELb0ELb0ELb1ELb1ELb1ELb0ELb0EEENS1_21CollectiveEpilogueFwdINS6_IJSA_SC_SB_EEES9_SE_SG_Li256ELb1ELb1ELb0ELb0EEENS1_36VarlenDynamicPersistentTileSchedulerILi128ELi64ELi256ELi128ELb0ELb1ELb1ELb1ELb0ELb1EEEEEEEEEvNT_6ParamsE --------------------------
	.section	.nv.constant0._ZN7cutlass13device_kernelIN5flash11enable_sm90INS1_16FlashAttnFwdSm90INS1_25CollectiveMainloopFwdSm90ILi2EN4cute5tupleIJNS5_1CILi1EEES8_S8_EEENS6_IJNS7_ILi128EEENS7_ILi64EEENS7_ILi256EEEEEELi256ENS_6half_tEfNS_4arch4Sm90ELb0ELb1ELb1ELb1ELb0ELb0ELb0ELb1ELb1ELb1ELb0ELb0EEENS1_21CollectiveEpilogueFwdINS6_IJSA_SC_SB_EEES9_SE_SG_Li256ELb1ELb1ELb0ELb0EEENS1_36VarlenDynamicPersistentTileSchedulerILi128ELi64ELi256ELi128ELb0ELb1ELb1ELb1ELb0ELb1EEEEEEEEEvNT_6ParamsE,"a",@progbits
	.sectionflags	@""
	.align	4
.nv.constant0._ZN7cutlass13device_kernelIN5flash11enable_sm90INS1_16FlashAttnFwdSm90INS1_25CollectiveMainloopFwdSm90ILi2EN4cute5tupleIJNS5_1CILi1EEES8_S8_EEENS6_IJNS7_ILi128EEENS7_ILi64EEENS7_ILi256EEEEEELi256ENS_6half_tEfNS_4arch4Sm90ELb0ELb1ELb1ELb1ELb0ELb0ELb0ELb1ELb1ELb1ELb0ELb0EEENS1_21CollectiveEpilogueFwdINS6_IJSA_SC_SB_EEES9_SE_SG_Li256ELb1ELb1ELb0ELb0EEENS1_36VarlenDynamicPersistentTileSchedulerILi128ELi64ELi256ELi128ELb0ELb1ELb1ELb1ELb0ELb1EEEEEEEEEvNT_6ParamsE:
	.zero		3584


//--------------------- .nv.constant0._ZN7cutlass13device_kernelIN5flash11enable_sm90INS1_16FlashAttnFwdSm90INS1_25CollectiveMainloopFwdSm90ILi2EN4cute5tupleIJNS5_1CILi1EEES8_S8_EEENS6_IJNS7_ILi128EEENS7_ILi64EEENS7_ILi256EEEEEELi256ENS_6half_tEfNS_4arch4Sm90ELb0ELb1ELb1ELb1ELb0ELb1ELb0ELb1ELb1ELb1ELb0ELb0EEENS1_21CollectiveEpilogueFwdINS6_IJSA_SC_SB_EEES9_SE_SG_Li256ELb1ELb1ELb0ELb0EEENS1_36VarlenDynamicPersistentTileSchedulerILi128ELi64ELi256ELi128ELb0ELb1ELb1ELb1ELb0ELb1EEEEEEEEEvNT_6ParamsE --------------------------
	.section	.nv.constant0._ZN7cutlass13device_kernelIN5flash11enable_sm90INS1_16FlashAttnFwdSm90INS1_25CollectiveMainloopFwdSm90ILi2EN4cute5tupleIJNS5_1CILi1EEES8_S8_EEENS6_IJNS7_ILi128EEENS7_ILi64EEENS7_ILi256EEEEEELi256ENS_6half_tEfNS_4arch4Sm90ELb0ELb1ELb1ELb1ELb0ELb1ELb0ELb1ELb1ELb1ELb0ELb0EEENS1_21CollectiveEpilogueFwdINS6_IJSA_SC_SB_EEES9_SE_SG_Li256ELb1ELb1ELb0ELb0EEENS1_36VarlenDynamicPersistentTileSchedulerILi128ELi64ELi256ELi128ELb0ELb1ELb1ELb1ELb0ELb1EEEEEEEEEvNT_6ParamsE,"a",@progbits
	.sectionflags	@""
	.align	4
.nv.constant0._ZN7cutlass13device_kernelIN5flash11enable_sm90INS1_16FlashAttnFwdSm90INS1_25CollectiveMainloopFwdSm90ILi2EN4cute5tupleIJNS5_1CILi1EEES8_S8_EEENS6_IJNS7_ILi128EEENS7_ILi64EEENS7_ILi256EEEEEELi256ENS_6half_tEfNS_4arch4Sm90ELb0ELb1ELb1ELb1ELb0ELb1ELb0ELb1ELb1ELb1ELb0ELb0EEENS1_21CollectiveEpilogueFwdINS6_IJSA_SC_SB_EEES9_SE_SG_Li256ELb1ELb1ELb0ELb0EEENS1_36VarlenDynamicPersistentTileSchedulerILi128ELi64ELi256ELi128ELb0ELb1ELb1ELb1ELb0ELb1EEEEEEEEEvNT_6ParamsE:
	.zero		3584


//--------------------- .nv.constant0._ZN7cutlass13device_kernelIN5flash11enable_sm90INS1_16FlashAttnFwdSm90INS1_25CollectiveMainloopFwdSm90ILi2EN4cute5tupleIJNS5_1CILi1EEES8_S8_EEENS6_IJNS7_ILi128EEENS7_ILi80EEENS7_ILi256EEEEEELi256ENS_6half_tEfNS_4arch4Sm90ELb1ELb0ELb1ELb0ELb0ELb0ELb0ELb1ELb1ELb1ELb0ELb0EEENS1_21CollectiveEpilogueFwdINS6_IJSA_SC_SB_EEES9_SE_SG_Li256ELb0ELb1ELb0ELb0EEENS1_30DynamicPersistentTileSchedulerILi256ELi128ELb0ELb1ELb1EEEEEEEEEvNT_6ParamsE --------------------------
	.section	.nv.constant0._ZN7cutlass13device_kernelIN5flash11enable_sm90INS1_16FlashAttnFwdSm90INS1_25CollectiveMainloopFwdSm90ILi2EN4cute5tupleIJNS5_1CILi1EEES8_S8_EEENS6_IJNS7_ILi128EEENS7_ILi80EEENS7_ILi256EEEEEELi256ENS_6half_tEfNS_4arch4Sm90ELb1ELb0ELb1ELb0ELb0ELb0ELb0ELb1ELb1ELb1ELb0ELb0EEENS1_21CollectiveEpilogueFwdINS6_IJSA_SC_SB_EEES9_SE_SG_Li256ELb0ELb1ELb0ELb0EEENS1_30DynamicPersistentTileSchedulerILi256ELi128ELb0ELb1ELb1EEEEEEEEEvNT_6ParamsE,"a",@progbits
	.sectionflags	@""
	.align	4
.nv.constant0._ZN7cutlass13device_kernelIN5flash11enable_sm90INS1_16FlashAttnFwdSm90INS1_25CollectiveMainloopFwdSm90ILi2EN4cute5tupleIJNS5_1CILi1EEES8_S8_EEENS6_IJNS7_ILi128EEENS7_ILi80EEENS7_ILi256EEEEEELi256ENS_6half_tEfNS_4arch4Sm90ELb1ELb0ELb1ELb0ELb0ELb0ELb0ELb1ELb1ELb1ELb0ELb0EEENS1_21CollectiveEpilogueFwdINS6_IJSA_SC_SB_EEES9_SE_SG_Li256ELb0ELb1ELb0ELb0EEENS1_30DynamicPersistentTileSchedulerILi256ELi128ELb0ELb1ELb1EEEEEEEEEvNT_6ParamsE:
	.zero		3584


//--------------------- .nv.constant0._ZN7cutlass13device_kernelIN5flash11enable_sm90INS1_16FlashAttnFwdSm90INS1_25CollectiveMainloopFwdSm90ILi2EN4cute5tupleIJNS5_1CILi1EEES8_S8_EEENS6_IJNS7_ILi128EEENS7_ILi80EEENS7_ILi256EEEEEELi256ENS_6half_tEfNS_4arch4Sm90ELb1ELb0ELb1ELb1ELb0ELb0ELb0ELb1ELb1ELb1ELb0ELb0EEENS1_21CollectiveEpilogueFwdINS6_IJSA_SC_SB_EEES9_SE_SG_Li256ELb1ELb1ELb0ELb0EEENS1_36VarlenDynamicPersistentTileSchedulerILi128ELi80ELi256ELi128ELb0ELb1ELb1ELb1ELb1ELb1EEEEEEEEEvNT_6ParamsE --------------------------
	.section	.nv.constant0._ZN7cutlass13device_kernelIN5flash11enable_sm90INS1_16FlashAttnFwdSm90INS1_25CollectiveMainloopFwdSm90ILi2EN4cute5tupleIJNS5_1CILi1EEES8_S8_EEENS6_IJNS7_ILi128EEENS7_ILi80EEENS7_ILi256EEEEEELi256ENS_6half_tEfNS_4arch4Sm90ELb1ELb0ELb1ELb1ELb0ELb0ELb0ELb1ELb1ELb1ELb0ELb0EEENS1_21CollectiveEpilogueFwdINS6_IJSA_SC_SB_EEES9_SE_SG_Li256ELb1ELb1ELb0ELb0EEENS1_36VarlenDynamicPersistentTileSchedulerILi128ELi80ELi256ELi128ELb0ELb1ELb1ELb1ELb1ELb1EEEEEEEEEvNT_6ParamsE,"a",@progbits
	.sectionflags	@""
	.align	4
.nv.constant0._ZN7cutlass13device_kernelIN5flash11enable_sm90INS1_16FlashAttnFwdSm90INS1_25CollectiveMainloopFwdSm90ILi2EN4cute5tupleIJNS5_1CILi1EEES8_S8_EEENS6_IJNS7_ILi128EEENS7_ILi80EEENS7_ILi256EEEEEELi256ENS_6half_tEfNS_4arch4Sm90ELb1ELb0ELb1ELb1ELb0ELb0ELb0ELb1ELb1ELb1ELb0ELb0EEENS1_21CollectiveEpilogueFwdINS6_IJSA_SC_SB_EEES9_SE_SG_Li256ELb1ELb1ELb0ELb0EEENS1_36VarlenDynamicPersistentTileSchedulerILi128ELi80ELi256ELi128ELb0ELb1ELb1ELb1ELb1ELb1EEEEEEEEEvNT_6ParamsE:
	.zero		3584


//--------------------- .nv.constant0._ZN7cutlass13device_kernelIN5flash11enable_sm90INS1_16FlashAttnFwdSm90INS1_25CollectiveMainloopFwdSm90ILi2EN4cute5tupleIJNS5_1CILi1EEES8_S8_EEENS6_IJNS7_ILi128EEENS7_ILi80EEENS7_ILi256EEEEEELi256ENS_6half_tEfNS_4arch4Sm90ELb1ELb0ELb1ELb1ELb0ELb1ELb0ELb1ELb1ELb1ELb0ELb0EEENS1_21CollectiveEpilogueFwdINS6_IJSA_SC_SB_EEES9_SE_SG_Li256ELb1ELb1ELb0ELb0EEENS1_36VarlenDynamicPersistentTileSchedulerILi128ELi80ELi256ELi128ELb0ELb1ELb1ELb1ELb1ELb1EEEEEEEEEvNT_6ParamsE --------------------------
	.section	.nv.constant0._ZN7cutlass13device_kernelIN5flash11enable_sm90INS1_16FlashAttnFwdSm90INS1_25CollectiveMainloopFwdSm90ILi2EN4cute5tupleIJNS5_1CILi1EEES8_S8_EEENS6_IJNS7_ILi128EEENS7_ILi80EEENS7_ILi256EEEEEELi256ENS_6half_tEfNS_4arch4Sm90ELb1ELb0ELb1ELb1ELb0ELb1ELb0ELb1ELb1ELb1ELb0ELb0EEENS1_21CollectiveEpilogueFwdINS6_IJSA_SC_SB_EEES9_SE_SG_Li256ELb1ELb1ELb0ELb0EEENS1_36VarlenDynamicPersistentTileSchedulerILi128ELi80ELi256ELi128ELb0ELb1ELb1ELb1ELb1ELb1EEEEEEEEEvNT_6ParamsE,"a",@progbits
	.sectionflags	@""
	.align	4
.nv.constant0._ZN7cutlass13device_kernelIN5flash11enable_sm90INS1_16FlashAttnFwdSm90INS1_25CollectiveMainloopFwdSm90ILi2EN4cute5tupleIJNS5_1CILi1EEES8_S8_EEENS6_IJNS7_ILi128EEENS7_ILi80EEENS7_ILi256EEEEEELi256ENS_6half_tEfNS_4arch4Sm90ELb1ELb0ELb1ELb1ELb0ELb1ELb0ELb1ELb1ELb1ELb0ELb0EEENS1_21CollectiveEpilogueFwdINS6_IJSA_SC_SB_EEES9_SE_SG_Li256ELb1ELb1ELb0ELb0EEENS1_36VarlenDynamicPersistentTileSchedulerILi128ELi80ELi256ELi128ELb0ELb1ELb1ELb1ELb1ELb1EEEEEEEEEvNT_6ParamsE:
	.zero		3584


//--------------------- .nv.constant0._ZN7cutlass13device_kernelIN5flash11enable_sm90INS1_16FlashAttnFwdSm90INS1_25CollectiveMainloopFwdSm90ILi2EN4cute5tupleIJNS5_1CILi1EEES8_S8_EEENS6_IJNS7_ILi128EEENS7_ILi112EEENS7_ILi192EEEEEELi192ENS_6half_tEfNS_4arch4Sm90ELb0ELb0ELb1ELb0ELb0ELb0ELb0ELb1ELb1ELb1ELb0ELb0EEENS1_21CollectiveEpilogueFwdINS6_IJSA_SC_SB_EEES9_SE_SG_Li256ELb0ELb1ELb0ELb0EEENS1_29StaticPersistentTileSchedulerILb0EEEEEEEEEvNT_6ParamsE --------------------------
	.section	.nv.constant0._ZN7cutlass13device_kernelIN5flash11enable_sm90INS1_16FlashAttnFwdSm90INS1_25CollectiveMainloopFwdSm90ILi2EN4cute5tupleIJNS5_1CILi1EEES8_S8_EEENS6_IJNS7_ILi128EEENS7_ILi112EEENS7_ILi192EEEEEELi192ENS_6half_tEfNS_4arch4Sm90ELb0ELb0ELb1ELb0ELb0ELb0ELb0ELb1ELb1ELb1ELb0ELb0EEENS1_21CollectiveEpilogueFwdINS6_IJSA_SC_SB_EEES9_SE_SG_Li256ELb0ELb1ELb0ELb0EEENS1_29StaticPersistentTileSchedulerILb0EEEEEEEEEvNT_6ParamsE,"a",@progbits
	.sectionflags	@""
	.align	4
.nv.constant0._ZN7cutlass13device_kernelIN5flash11enable_sm90INS1_16FlashAttnFwdSm90INS1_25CollectiveMainloopFwdSm90ILi2EN4cute5tupleIJNS5_1CILi1EEES8_S8_EEENS6_IJNS7_ILi128EEENS7_ILi112EEENS7_ILi192EEEEEELi192ENS_6half_tEfNS_4arch4Sm90ELb0ELb0ELb1ELb0ELb0ELb0ELb0ELb1ELb1ELb1ELb0ELb0EEENS1_21CollectiveEpilogueFwdINS6_IJSA_SC_SB_EEES9_SE_SG_Li256ELb0ELb1ELb0ELb0EEENS1_29StaticPersistentTileSchedulerILb0EEEEEEEEEvNT_6ParamsE:
	.zero		3456


//--------------------- .nv.constant0._ZN7cutlass13device_kernelIN5flash11enable_sm90INS1_16FlashAttnFwdSm90INS1_25CollectiveMainloopFwdSm90ILi2EN4cute5tupleIJNS5_1CILi2EEENS7_ILi1EEES9_EEENS6_IJNS7_ILi128EEENS7_ILi112EEENS7_ILi192EEEEEELi192ENS_6half_tEfNS_4arch4Sm90ELb0ELb0ELb1ELb0ELb0ELb0ELb0ELb1ELb1ELb1ELb0ELb0EEENS1_21CollectiveEpilogueFwdINS6_IJSB_SD_SC_EEESA_SF_SH_Li256ELb0ELb1ELb0ELb0EEENS1_29StaticPersistentTileSchedulerILb0EEEEEEEEEvNT_6ParamsE --------------------------
	.section	.nv.constant0._ZN7cutlass13device_kernelIN5flash11enable_sm90INS1_16FlashAttnFwdSm90INS1_25CollectiveMainloopFwdSm90ILi2EN4cute5tupleIJNS5_1CILi2EEENS7_ILi1EEES9_EEENS6_IJNS7_ILi128EEENS7_ILi112EEENS7_ILi192EEEEEELi192ENS_6half_tEfNS_4arch4Sm90ELb0ELb0ELb1ELb0ELb0ELb0ELb0ELb1ELb1ELb1ELb0ELb0EEENS1_21CollectiveEpilogueFwdINS6_IJSB_SD_SC_EEESA_SF_SH_Li256ELb0ELb1ELb0ELb0EEENS1_29StaticPersistentTileSchedulerILb0EEEEEEEEEvNT_6ParamsE,"a",@progbits
	.sectionflags	@""
	.align	4
.nv.constant0._ZN7cutlass13device_kernelIN5flash11enable_sm90INS1_16FlashAttnFwdSm90INS1_25CollectiveMainloopFwdSm90ILi2EN4cute5tupleIJNS5_1CILi2EEENS7_ILi1EEES9_EEENS6_IJNS7_ILi128EEENS7_ILi112EEENS7_ILi192EEEEEELi192ENS_6half_tEfNS_4arch4Sm90ELb0ELb0ELb1ELb0ELb0ELb0ELb0ELb1ELb1ELb1ELb0ELb0EEENS1_21CollectiveEpilogueFwdINS6_IJSB_SD_SC_EEESA_SF_SH_Li256ELb0ELb1ELb0ELb0EEENS1_29StaticPersistentTileSchedulerILb0EEEEEEEEEvNT_6ParamsE:
	.zero		3456


//--------------------- .nv.constant0._ZN7cutlass13device_kernelIN5flash11enable_sm90INS1_16FlashAttnFwdSm90INS1_25CollectiveMainloopFwdSm90ILi2EN4cute5tupleIJNS5_1CILi1EEES8_S8_EEENS6_IJNS7_ILi128EEENS7_ILi112EEENS7_ILi192EEEEEELi192ENS_6half_tEfNS_4arch4Sm90ELb0ELb0ELb1ELb1ELb0ELb0ELb0ELb1ELb1ELb1ELb0ELb0EEENS1_21CollectiveEpilogueFwdINS6_IJSA_SC_SB_EEES9_SE_SG_Li256ELb1ELb1ELb0ELb0EEENS1_36VarlenDynamicPersistentTileSchedulerILi128ELi112ELi256ELi128ELb0ELb1ELb1ELb0ELb1ELb1EEEEEEEEEvNT_6ParamsE --------------------------
	.section	.nv.constant0._ZN7cutlass13device_kernelIN5flash11enable_sm90INS1_16FlashAttnFwdSm90INS1_25CollectiveMainloopFwdSm90ILi2EN4cute5tupleIJNS5_1CILi1EEES8_S8_EEENS6_IJNS7_ILi128EEENS7_ILi112EEENS7_ILi192EEEEEELi192ENS_6half_tEfNS_4arch4Sm90ELb0ELb0ELb1ELb1ELb0ELb0ELb0ELb1ELb1ELb1ELb0ELb0EEENS1_21CollectiveEpilogueFwdINS6_IJSA_SC_SB_EEES9_SE_SG_Li256ELb1ELb1ELb0ELb0EEENS1_36VarlenDynamicPersistentTileSchedulerILi128ELi112ELi256ELi128ELb0ELb1ELb1ELb0ELb1ELb1EEEEEEEEEvNT_6ParamsE,"a",@progbits
	.sectionflags	@""
	.align	4
.nv.constant0._ZN7cutlass13device_kernelIN5flash11enable_sm90INS1_16FlashAttnFwdSm90INS1_25CollectiveMainloopFwdSm90ILi2EN4cute5tupleIJNS5_1CILi1EEES8_S8_EEENS6_IJNS7_ILi128EEENS7_ILi112EEENS7_ILi192EEEEEELi192ENS_6half_tEfNS_4arch4Sm90ELb0ELb0ELb1ELb1ELb0ELb0ELb0ELb1ELb1ELb1ELb0ELb0EEENS1_21CollectiveEpilogueFwdINS6_IJSA_SC_SB_EEES9_SE_SG_Li256ELb1ELb1ELb0ELb0EEENS1_36VarlenDynamicPersistentTileSchedulerILi128ELi112ELi256ELi128ELb0ELb1ELb1ELb0ELb1ELb1EEEEEEEEEvNT_6ParamsE:
	.zero		3584


//--------------------- .nv.constant0._ZN7cutlass13device_kernelIN5flash11enable_sm90INS1_16FlashAttnFwdSm90INS1_25CollectiveMainloopFwdSm90ILi2EN4cute5tupleIJNS5_1CILi1EEES8_S8_EEENS6_IJNS7_ILi128EEENS7_ILi112EEENS7_ILi192EEEEEELi192ENS_6half_tEfNS_4arch4Sm90ELb0ELb0ELb1ELb1ELb0ELb1ELb0ELb1ELb1ELb1ELb0ELb0EEENS1_21CollectiveEpilogueFwdINS6_IJSA_SC_SB_EEES9_SE_SG_Li256ELb1ELb1ELb0ELb0EEENS1_36VarlenDynamicPersistentTileSchedulerILi128ELi112ELi256ELi128ELb0ELb1ELb1ELb0ELb1ELb1EEEEEEEEEvNT_6ParamsE --------------------------
	.section	.nv.constant0._ZN7cutlass13device_kernelIN5flash11enable_sm90INS1_16FlashAttnFwdSm90INS1_25CollectiveMainloopFwdSm90ILi2EN4cute5tupleIJNS5_1CILi1EEES8_S8_EEENS6_IJNS7_ILi128EEENS7_ILi112EEENS7_ILi192EEEEEELi192ENS_6half_tEfNS_4arch4Sm90ELb0ELb0ELb1ELb1ELb0ELb1ELb0ELb1ELb1ELb1ELb0ELb0EEENS1_21CollectiveEpilogueFwdINS6_IJSA_SC_SB_EEES9_SE_SG_Li256ELb1ELb1ELb0ELb0EEENS1_36VarlenDynamicPersistentTileSchedulerILi128ELi112ELi256ELi128ELb0ELb1ELb1ELb0ELb1ELb1EEEEEEEEEvNT_6ParamsE,"a",@progbits
	.sectionflags	@""
	.align	4
.nv.constant0._ZN7cutlass13device_kernelIN5flash11enable_sm90INS1_16FlashAttnFwdSm90INS1_25CollectiveMainloopFwdSm90ILi2EN4cute5tupleIJNS5_1CILi1EEES8_S8_EEENS6_IJNS7_ILi128EEENS7_ILi112EEENS7_ILi192EEEEEELi192ENS_6half_tEfNS_4arch4Sm90ELb0ELb0ELb1ELb1ELb0ELb1ELb0ELb1ELb1ELb1ELb0ELb0EEENS1_21CollectiveEpilogueFwdINS6_IJSA_SC_SB_EEES9_SE_SG_Li256ELb1ELb1ELb0ELb0EEENS1_36VarlenDynamicPersistentTileSchedulerILi128ELi112ELi256ELi128ELb0ELb1ELb1ELb0ELb1ELb1EEEEEEEEEvNT_6ParamsE:
	.zero		3584


//--------------------- .nv.constant0._ZN7cutlass13device_kernelIN5flash11enable_sm90INS1_16FlashAttnFwdSm90INS1_25CollectiveMainloopFwdSm90ILi2EN4cute5tupleIJNS5_1CILi1EEES8_S8_EEENS6_IJNS7_ILi128EEENS7_ILi96EEENS7_ILi192EEEEEELi192ENS_6half_tEfNS_4arch4Sm90ELb0ELb1ELb1ELb0ELb0ELb0ELb0ELb1ELb1ELb1ELb0ELb0EEENS1_21CollectiveEpilogueFwdINS6_IJSA_SC_SB_EEES9_SE_SG_Li256ELb0ELb1ELb0ELb0EEENS1_30DynamicPersistentTileSchedulerILi256ELi128ELb0ELb1ELb1EEEEEEEEEvNT_6ParamsE --------------------------
	.section	.nv.constant0._ZN7cutlass13device_kernelIN5flash11enable_sm90INS1_16FlashAttnFwdSm90INS1_25CollectiveMainloopFwdSm90ILi2EN4cute5tupleIJNS5_1CILi1EEES8_S8_EEENS6_IJNS7_ILi128EEENS7_ILi96EEENS7_ILi192EEEEEELi192ENS_6half_tEfNS_4arch4Sm90ELb0ELb1ELb1ELb0ELb0ELb0ELb0ELb1ELb1ELb1ELb0ELb0EEENS1_21CollectiveEpilogueFwdINS6_IJSA_SC_SB_EEES9_SE_SG_Li256ELb0ELb1ELb0ELb0EEENS1_30DynamicPersistentTileSchedulerILi256ELi128ELb0ELb1ELb1EEEEEEEEEvNT_6ParamsE,"a",@progbits
	.sectionflags	@""
	.align	4
.nv.constant0._ZN7cutlass13device_kernelIN5flash11enable_sm90INS1_16FlashAttnFwdSm90INS1_25CollectiveMainloopFwdSm90ILi2EN4cute5tupleIJNS5_1CILi1EEES8_S8_EEENS6_IJNS7_ILi128EEENS7_ILi96EEENS7_ILi192EEEEEELi192ENS_6half_tEfNS_4arch4Sm90ELb0ELb1ELb1ELb0ELb0ELb0ELb0ELb1ELb1ELb1ELb0ELb0EEENS1_21CollectiveEpilogueFwdINS6_IJSA_SC_SB_EEES9_SE_SG_Li256ELb0ELb1ELb0ELb0EEENS1_30DynamicPersistentTileSchedulerILi256ELi128ELb0ELb1ELb1EEEEEEEEEvNT_6ParamsE:
	.zero		3584


//--------------------- .nv.constant0._ZN7cutlass13device_kernelIN5flash11enable_sm90INS1_16FlashAttnFwdSm90INS1_25CollectiveMainloopFwdSm90ILi2EN4cute5tupleIJNS5_1CILi1EEES8_S8_EEENS6_IJNS7_ILi128EEENS7_ILi96EEENS7_ILi192EEEEEELi192ENS_6half_tEfNS_4arch4Sm90ELb0ELb1ELb1ELb1ELb0ELb0ELb0ELb1ELb1ELb1ELb0ELb0EEENS1_21CollectiveEpilogueFwdINS6_IJSA_SC_SB_EEES9_SE_SG_Li256ELb1ELb1ELb0ELb0EEENS1_36VarlenDynamicPersistentTileSchedulerILi128ELi96ELi256ELi128ELb0ELb1ELb1ELb1ELb0ELb1EEEEEEEEEvNT_6ParamsE --------------------------
	.section	.nv.constant0._ZN7cutlass13device_kernelIN5flash11enable_sm90INS1_16FlashAttnFwdSm90INS1_25CollectiveMainloopFwdSm90ILi2EN4cute5tupleIJNS5_1CILi1EEES8_S8_EEENS6_IJNS7_ILi128EEENS7_ILi96EEENS7_ILi192EEEEEELi192ENS_6half_tEfNS_4arch4Sm90ELb0ELb1ELb1ELb1ELb0ELb0ELb0ELb1ELb1ELb1ELb0ELb0EEENS1_21CollectiveEpilogueFwdINS6_IJSA_SC_SB_EEES9_SE_SG_Li256ELb1ELb1ELb0ELb0EEENS1_36VarlenDynamicPersistentTileSchedulerILi128ELi96ELi256ELi128ELb0ELb1ELb1ELb1ELb0ELb1EEEEEEEEEvNT_6ParamsE,"a",@progbits
	.sectionflags	@""
	.align	4
.nv.constant0._ZN7cutlass13device_kernelIN5flash11enable_sm90INS1_16FlashAttnFwdSm90INS1_25CollectiveMainloopFwdSm90ILi2EN4cute5tupleIJNS5_1CILi1EEES8_S8_EEENS6_IJNS7_ILi128EEENS7_ILi96EEENS7_ILi192EEEEEELi192ENS_6half_tEfNS_4arch4Sm90ELb0ELb1ELb1ELb1ELb0ELb0ELb0ELb1ELb1ELb1ELb0ELb0EEENS1_21CollectiveEpilogueFwdINS6_IJSA_SC_SB_EEES9_SE_SG_Li256ELb1ELb1ELb0ELb0EEENS1_36VarlenDynamicPersistentTileSchedulerILi128ELi96ELi256ELi128ELb0ELb1ELb1ELb1ELb0ELb1EEEEEEEEEvNT_6ParamsE:
	.zero		3584


//--------------------- .nv.constant0._ZN7cutlass13device_kernelIN5flash11enable_sm90INS1_16FlashAttnFwdSm90INS1_25CollectiveMainloopFwdSm90ILi2EN4cute5tupleIJNS5_1CILi1EEES8_S8_EEENS6_IJNS7_ILi128EEENS7_ILi96EEENS7_ILi192EEEEEELi192ENS_6half_tEfNS_4arch4Sm90ELb0ELb1ELb1ELb1ELb0ELb1ELb0ELb1ELb1ELb1ELb0ELb0EEENS1_21CollectiveEpilogueFwdINS6_IJSA_SC_SB_EEES9_SE_SG_Li256ELb1ELb1ELb0ELb0EEENS1_36VarlenDynamicPersistentTileSchedulerILi128ELi96ELi256ELi128ELb0ELb1ELb1ELb1ELb0ELb1EEEEEEEEEvNT_6ParamsE --------------------------
	.section	.nv.constant0._ZN7cutlass13device_kernelIN5flash11enable_sm90INS1_16FlashAttnFwdSm90INS1_25CollectiveMainloopFwdSm90ILi2EN4cute5tupleIJNS5_1CILi1EEES8_S8_EEENS6_IJNS7_ILi128EEENS7_ILi96EEENS7_ILi192EEEEEELi192ENS_6half_tEfNS_4arch4Sm90ELb0ELb1ELb1ELb1ELb0ELb1ELb0ELb1ELb1ELb1ELb0ELb0EEENS1_21CollectiveEpilogueFwdINS6_IJSA_SC_SB_EEES9_SE_SG_Li256ELb1ELb1ELb0ELb0EEENS1_36VarlenDynamicPersistentTileSchedulerILi128ELi96ELi256ELi128ELb0ELb1ELb1ELb1ELb0ELb1EEEEEEEEEvNT_6ParamsE,"a",@progbits
	.sectionflags	@""
	.align	4
.nv.constant0._ZN7cutlass13device_kernelIN5flash11enable_sm90INS1_16FlashAttnFwdSm90INS1_25CollectiveMainloopFwdSm90ILi2EN4cute5tupleIJNS5_1CILi1EEES8_S8_EEENS6_IJNS7_ILi128EEENS7_ILi96EEENS7_ILi192EEEEEELi192ENS_6half_tEfNS_4arch4Sm90ELb0ELb1ELb1ELb1ELb0ELb1ELb0ELb1ELb1ELb1ELb0ELb0EEENS1_21CollectiveEpilogueFwdINS6_IJSA_SC_SB_EEES9_SE_SG_Li256ELb1ELb1ELb0ELb0EEENS1_36VarlenDynamicPersistentTileSchedulerILi128ELi96ELi256ELi128ELb0ELb1ELb1ELb1ELb0ELb1EEEEEEEEEvNT_6ParamsE:
	.zero		3584


//--------------------- .nv.constant0._ZN7cutlass13device_kernelIN5flash11enable_sm90INS1_16FlashAttnFwdSm90INS1_25CollectiveMainloopFwdSm90ILi2EN4cute5tupleIJNS5_1CILi1EEES8_S8_EEENS6_IJNS7_ILi128EEENS7_ILi112EEENS7_ILi192EEEEEELi192ENS_6half_tEfNS_4arch4Sm90ELb1ELb0ELb1ELb0ELb0ELb0ELb0ELb1ELb1ELb1ELb0ELb0EEENS1_21CollectiveEpilogueFwdINS6_IJSA_SC_SB_EEES9_SE_SG_Li256ELb0ELb1ELb0ELb0EEENS1_30DynamicPersistentTileSchedulerILi256ELi128ELb0ELb1ELb1EEEEEEEEEvNT_6ParamsE --------------------------
	.section	.nv.constant0._ZN7cutlass13device_kernelIN5flash11enable_sm90INS1_16FlashAttnFwdSm90INS1_25CollectiveMainloopFwdSm90ILi2EN4cute5tupleIJNS5_1CILi1EEES8_S8_EEENS6_IJNS7_ILi128EEENS7_ILi112EEENS7_ILi192EEEEEELi192ENS_6half_tEfNS_4arch4Sm90ELb1ELb0ELb1ELb0ELb0ELb0ELb0ELb1ELb1ELb1ELb0ELb0EEENS1_21CollectiveEpilogueFwdINS6_IJSA_SC_SB_EEES9_SE_SG_Li256ELb0ELb1ELb0ELb0EEENS1_30DynamicPersistentTileSchedulerILi256ELi128ELb0ELb1ELb1EEEEEEEEEvNT_6ParamsE,"a",@progbits
	.sectionflags	@""
	.align	4
.nv.constant0._ZN7cutlass13device_kernelIN5flash11enable_sm90INS1_16FlashAttnFwdSm90INS1_25CollectiveMainloopFwdSm90ILi2EN4cute5tupleIJNS5_1CILi1EEES8_S8_EEENS6_IJNS7_ILi128EEENS7_ILi112EEENS7_ILi192EEEEEELi192ENS_6half_tEfNS_4arch4Sm90ELb1ELb0ELb1ELb0ELb0ELb0ELb0ELb1ELb1ELb1ELb0ELb0EEENS1_21CollectiveEpilogueFwdINS6_IJSA_SC_SB_EEES9_SE_SG_Li256ELb0ELb1ELb0ELb0EEENS1_30DynamicPersistentTileSchedulerILi256ELi128ELb0ELb1ELb1EEEEEEEEEvNT_6ParamsE:
	.zero		3584


//--------------------- .nv.constant0._ZN7cutlass13device_kernelIN5flash11enable_sm90INS1_16FlashAttnFwdSm90INS1_25CollectiveMainloopFwdSm90ILi2EN4cute5tupleIJNS5_1CILi1EEES8_S8_EEENS6_IJNS7_ILi128EEENS7_ILi112EEENS7_ILi192EEEEEELi192ENS_6half_tEfNS_4arch4Sm90ELb1ELb0ELb1ELb1ELb0ELb0ELb0ELb1ELb1ELb1ELb0ELb0EEENS1_21CollectiveEpilogueFwdINS6_IJSA_SC_SB_EEES9_SE_SG_Li256ELb1ELb1ELb0ELb0EEENS1_36VarlenDynamicPersistentTileSchedulerILi128ELi112ELi256ELi128ELb0ELb1ELb1ELb1ELb1ELb1EEEEEEEEEvNT_6ParamsE --------------------------
	.section	.nv.constant0._ZN7cutlass13device_kernelIN5flash11enable_sm90INS1_16FlashAttnFwdSm90INS1_25CollectiveMainloopFwdSm90ILi2EN4cute5tupleIJNS5_1CILi1EEES8_S8_EEENS6_IJNS7_ILi128EEENS7_ILi112EEENS7_ILi192EEEEEELi192ENS_6half_tEfNS_4arch4Sm90ELb1ELb0ELb1ELb1ELb0ELb0ELb0ELb1ELb1ELb1ELb0ELb0EEENS1_21CollectiveEpilogueFwdINS6_IJSA_SC_SB_EEES9_SE_SG_Li256ELb1ELb1ELb0ELb0EEENS1_36VarlenDynamicPersistentTileSchedulerILi128ELi112ELi256ELi128ELb0ELb1ELb1ELb1ELb1ELb1EEEEEEEEEvNT_6ParamsE,"a",@progbits
	.sectionflags	@""
	.align	4
.nv.constant0._ZN7cutlass13device_kernelIN5flash11enable_sm90INS1_16FlashAttnFwdSm90INS1_25CollectiveMainloopFwdSm90ILi2EN4cute5tupleIJNS5_1CILi1EEES8_S8_EEENS6_IJNS7_ILi128EEENS7_ILi112EEENS7_ILi192EEEEEELi192ENS_6half_tEfNS_4arch4Sm90ELb1ELb0ELb1ELb1ELb0ELb0ELb0ELb1ELb1ELb1ELb0ELb0EEENS1_21CollectiveEpilogueFwdINS6_IJSA_SC_SB_EEES9_SE_SG_Li256ELb1ELb1ELb0ELb0EEENS1_36VarlenDynamicPersistentTileSchedulerILi128ELi112ELi256ELi128ELb0ELb1ELb1ELb1ELb1ELb1EEEEEEEEEvNT_6ParamsE:
	.zero		3584


//--------------------- .nv.constant0._ZN7cutlass13device_kernelIN5flash11enable_sm90INS1_16FlashAttnFwdSm90INS1_25CollectiveMainloopFwdSm90ILi2EN4cute5tupleIJNS5_1CILi1EEES8_S8_EEENS6_IJNS7_ILi128EEENS7_ILi112EEENS7_ILi192EEEEEELi192ENS_6half_tEfNS_4arch4Sm90ELb1ELb0ELb1ELb1ELb0ELb1ELb0ELb1ELb1ELb1ELb0ELb0EEENS1_21CollectiveEpilogueFwdINS6_IJSA_SC_SB_EEES9_SE_SG_Li256ELb1ELb1ELb0ELb0EEENS1_36VarlenDynamicPersistentTileSchedulerILi128ELi112ELi256ELi128ELb0ELb1ELb1ELb1ELb1ELb1EEEEEEEEEvNT_6ParamsE --------------------------
	.section	.nv.constant0._ZN7cutlass13device_kernelIN5flash11enable_sm90INS1_16FlashAttnFwdSm90INS1_25CollectiveMainloopFwdSm90ILi2EN4cute5tupleIJNS5_1CILi1EEES8_S8_EEENS6_IJNS7_ILi128EEENS7_ILi112EEENS7_ILi192EEEEEELi192ENS_6half_tEfNS_4arch4Sm90ELb1ELb0ELb1ELb1ELb0ELb1ELb0ELb1ELb1ELb1ELb0ELb0EEENS1_21CollectiveEpilogueFwdINS6_IJSA_SC_SB_EEES9_SE_SG_Li256ELb1ELb1ELb0ELb0EEENS1_36VarlenDynamicPersistentTileSchedulerILi128ELi112ELi256ELi128ELb0ELb1ELb1ELb1ELb1ELb1EEEEEEEEEvNT_6ParamsE,"a",@progbits
	.sectionflags	@""
	.align	4
.nv.constant0._ZN7cutlass13device_kernelIN5flash11enable_sm90INS1_16FlashAttnFwdSm90INS1_25CollectiveMainloopFwdSm90ILi2EN4cute5tupleIJNS5_1CILi1EEES8_S8_EEENS6_IJNS7_ILi128EEENS7_ILi112EEENS7_ILi192EEEEEELi192ENS_6half_tEfNS_4arch4Sm90ELb1ELb0ELb1ELb1ELb0ELb1ELb0ELb1ELb1ELb1ELb0ELb0EEENS1_21CollectiveEpilogueFwdINS6_IJSA_SC_SB_EEES9_SE_SG_Li256ELb1ELb1ELb0ELb0EEENS1_36VarlenDynamicPersistentTileSchedulerILi128ELi112ELi256ELi128ELb0ELb1ELb1ELb1ELb1ELb1EEEEEEEEEvNT_6ParamsE:
	.zero		3584


//--------------------- .nv.constant0._ZN7cutlass13device_kernelIN5flash11enable_sm90INS1_16FlashAttnFwdSm90INS1_25CollectiveMainloopFwdSm90ILi2EN4cute5tupleIJNS5_1CILi1EEES8_S8_EEENS6_IJNS7_ILi128EEENS7_ILi176EEESA_EEELi128ENS_6half_tEfNS_4arch4Sm90ELb0ELb0ELb1ELb0ELb0ELb0ELb0ELb1ELb1ELb1ELb0ELb0EEENS1_21CollectiveEpilogueFwdINS6_IJSA_SA_SB_EEES9_SD_SF_Li256ELb0ELb1ELb0ELb0EEENS1_29StaticPersistentTileSchedulerILb0EEEEEEEEEvNT_6ParamsE --------------------------
	.section	.nv.constant0._ZN7cutlass13device_kernelIN5flash11enable_sm90INS1_16FlashAttnFwdSm90INS1_25CollectiveMainloopFwdSm90ILi2EN4cute5tupleIJNS5_1CILi1EEES8_S8_EEENS6_IJNS7_ILi128EEENS7_ILi176EEESA_EEELi128ENS_6half_tEfNS_4arch4Sm90ELb0ELb0ELb1ELb0ELb0ELb0ELb0ELb1ELb1ELb1ELb0ELb0EEENS1_21CollectiveEpilogueFwdINS6_IJSA_SA_SB_EEES9_SD_SF_Li256ELb0ELb1ELb0ELb0EEENS1_29StaticPersistentTileSchedulerILb0EEEEEEEEEvNT_6ParamsE,"a",@progbits
	.sectionflags	@""
	.align	4
.nv.constant0._ZN7cutlass13device_kernelIN5flash11enable_sm90INS1_16FlashAttnFwdSm90INS1_25CollectiveMainloopFwdSm90ILi2EN4cute5tupleIJNS5_1CILi1EEES8_S8_EEENS6_IJNS7_ILi128EEENS7_ILi176EEESA_EEELi128ENS_6half_tEfNS_4arch4Sm90ELb0ELb0ELb1ELb0ELb0ELb0ELb0ELb1ELb1ELb1ELb0ELb0EEENS1_21CollectiveEpilogueFwdINS6_IJSA_SA_SB_EEES9_SD_SF_Li256ELb0ELb1ELb0ELb0EEENS1_29StaticPersistentTileSchedulerILb0EEEEEEEEEvNT_6ParamsE:
	.zero		3456


//--------------------- .nv.constant0._ZN7cutlass13device_kernelIN5flash11enable_sm90INS1_16FlashAttnFwdSm90INS1_25CollectiveMainloopFwdSm90ILi2EN4cute5tupleIJNS5_1CILi2EEENS7_ILi1EEES9_EEENS6_IJNS7_ILi128EEENS7_ILi176EEESB_EEELi128ENS_6half_tEfNS_4arch4Sm90ELb0ELb0ELb1ELb0ELb0ELb0ELb0ELb1ELb1ELb1ELb0ELb0EEENS1_21CollectiveEpilogueFwdINS6_IJSB_SB_SC_EEESA_SE_SG_Li256ELb0ELb1ELb0ELb0EEENS1_29StaticPersistentTileSchedulerILb0EEEEEEEEEvNT_6ParamsE --------------------------
	.section	.nv.constant0._ZN7cutlass13device_kernelIN5flash11enable_sm90INS1_16FlashAttnFwdSm90INS1_25CollectiveMainloopFwdSm90ILi2EN4cute5tupleIJNS5_1CILi2EEENS7_ILi1EEES9_EEENS6_IJNS7_ILi128EEENS7_ILi176EEESB_EEELi128ENS_6half_tEfNS_4arch4Sm90ELb0ELb0ELb1ELb0ELb0ELb0ELb0ELb1ELb1ELb1ELb0ELb0EEENS1_21CollectiveEpilogueFwdINS6_IJSB_SB_SC_EEESA_SE_SG_Li256ELb0ELb1ELb0ELb0EEENS1_29StaticPersistentTileSchedulerILb0EEEEEEEEEvNT_6ParamsE,"a",@progbits
	.sectionflags	@""
	.align	4
.nv.constant0._ZN7cutlass13device_kernelIN5flash11enable_sm90INS1_16FlashAttnFwdSm90INS1_25CollectiveMainloopFwdSm90ILi2EN4cute5tupleIJNS5_1CILi2EEENS7_ILi1EEES9_EEENS6_IJNS7_ILi128EEENS7_ILi176EEESB_EEELi128ENS_6half_tEfNS_4arch4Sm90ELb0ELb0ELb1ELb0ELb0ELb0ELb0ELb1ELb1ELb1ELb0ELb0EEENS1_21CollectiveEpilogueFwdINS6_IJSB_SB_SC_EEESA_SE_SG_Li256ELb0ELb1ELb0ELb0EEENS1_29StaticPersistentTileSchedulerILb0EEEEEEEEEvNT_6ParamsE:
	.zero		3456


//--------------------- .nv.constant0._ZN7cutlass13device_kernelIN5flash11enable_sm90INS1_16FlashAttnFwdSm90INS1_25CollectiveMainloopFwdSm90ILi2EN4cute5tupleIJNS5_1CILi1EEES8_S8_EEENS6_IJNS7_ILi128EEENS7_ILi176EEESA_EEELi128ENS_6half_tEfNS_4arch4Sm90ELb0ELb0ELb1ELb1ELb0ELb0ELb0ELb1ELb1ELb1ELb0ELb0EEENS1_21CollectiveEpilogueFwdINS6_IJSA_SA_SB_EEES9_SD_SF_Li256ELb1ELb1ELb0ELb0EEENS1_36VarlenDynamicPersistentTileSchedulerILi128ELi176ELi256ELi128ELb0ELb1ELb1ELb0ELb1ELb1EEEEEEEEEvNT_6ParamsE --------------------------
	.section	.nv.constant0._ZN7cutlass13device_kernelIN5flash11enable_sm90INS1_16FlashAttnFwdSm90INS1_25CollectiveMainloopFwdSm90ILi2EN4cute5tupleIJNS5_1CILi1EEES8_S8_EEENS6_IJNS7_ILi128EEENS7_ILi176EEESA_EEELi128ENS_6half_tEfNS_4arch4Sm90ELb0ELb0ELb1ELb1ELb0ELb0ELb0ELb1ELb1ELb1ELb0ELb0EEENS1_21CollectiveEpilogueFwdINS6_IJSA_SA_SB_EEES9_SD_SF_Li256ELb1ELb1ELb0ELb0EEENS1_36VarlenDynamicPersistentTileSchedulerILi128ELi176ELi256ELi128ELb0ELb1ELb1ELb0ELb1ELb1EEEEEEEEEvNT_6ParamsE,"a",@progbits
	.sectionflags	@""
	.align	4
.nv.constant0._ZN7cutlass13device_kernelIN5flash11enable_sm90INS1_16FlashAttnFwdSm90INS1_25CollectiveMainloopFwdSm90ILi2EN4cute5tupleIJNS5_1CILi1EEES8_S8_EEENS6_IJNS7_ILi128EEENS7_ILi176EEESA_EEELi128ENS_6half_tEfNS_4arch4Sm90ELb0ELb0ELb1ELb1ELb0ELb0ELb0ELb1ELb1ELb1ELb0ELb0EEENS1_21CollectiveEpilogueFwdINS6_IJSA_SA_SB_EEES9_SD_SF_Li256ELb1ELb1ELb0ELb0EEENS1_36VarlenDynamicPersistentTileSchedulerILi128ELi176ELi256ELi128ELb0ELb1ELb1ELb0ELb1ELb1EEEEEEEEEvNT_6ParamsE:
	.zero		3584


//--------------------- .nv.constant0._ZN7cutlass13device_kernelIN5flash11enable_sm90INS1_16FlashAttnFwdSm90INS1_25CollectiveMainloopFwdSm90ILi2EN4cute5tupleIJNS5_1CILi1EEES8_S8_EEENS6_IJNS7_ILi128EEENS7_ILi176EEESA_EEELi128ENS_6half_tEfNS_4arch4Sm90ELb0ELb0ELb1ELb1ELb0ELb1ELb0ELb1ELb1ELb1ELb0ELb0EEENS1_21CollectiveEpilogueFwdINS6_IJSA_SA_SB_EEES9_SD_SF_Li256ELb1ELb1ELb0ELb0EEENS1_36VarlenDynamicPersistentTileSchedulerILi128ELi176ELi256ELi128ELb0ELb1ELb1ELb0ELb1ELb1EEEEEEEEEvNT_6ParamsE --------------------------
	.section	.nv.constant0._ZN7cutlass13device_kernelIN5flash11enable_sm90INS1_16FlashAttnFwdSm90INS1_25CollectiveMainloopFwdSm90ILi2EN4cute5tupleIJNS5_1CILi1EEES8_S8_EEENS6_IJNS7_ILi128EEENS7_ILi176EEESA_EEELi128ENS_6half_tEfNS_4arch4Sm90ELb0ELb0ELb1ELb1ELb0ELb1ELb0ELb1ELb1ELb1ELb0ELb0EEENS1_21CollectiveEpilogueFwdINS6_IJSA_SA_SB_EEES9_SD_SF_Li256ELb1ELb1ELb0ELb0EEENS1_36VarlenDynamicPersistentTileSchedulerILi128ELi176ELi256ELi128ELb0ELb1ELb1ELb0ELb1ELb1EEEEEEEEEvNT_6ParamsE,"a",@progbits
	.sectionflags	@""
	.align	4
.nv.constant0._ZN7cutlass13device_kernelIN5flash11enable_sm90INS1_16FlashAttnFwdSm90INS1_25CollectiveMainloopFwdSm90ILi2EN4cute5tupleIJNS5_1CILi1EEES8_S8_EEENS6_IJNS7_ILi128EEENS7_ILi176EEESA_EEELi128ENS_6half_tEfNS_4arch4Sm90ELb0ELb0ELb1ELb1ELb0ELb1ELb0ELb1ELb1ELb1ELb0ELb0EEENS1_21CollectiveEpilogueFwdINS6_IJSA_SA_SB_EEES9_SD_SF_Li256ELb1ELb1ELb0ELb0EEENS1_36VarlenDynamicPersistentTileSchedulerILi128ELi176ELi256ELi128ELb0ELb1ELb1ELb0ELb1ELb1EEEEEEEEEvNT_6ParamsE:
	.zero		3584


//--------------------- .nv.constant0._ZN7cutlass13device_kernelIN5flash11enable_sm90INS1_16FlashAttnFwdSm90INS1_25CollectiveMainloopFwdSm90ILi2EN4cute5tupleIJNS5_1CILi1EEES8_S8_EEENS6_IJNS7_ILi128EEESA_SA_EEELi128ENS_6half_tEfNS_4arch4Sm90ELb0ELb1ELb1ELb0ELb0ELb0ELb0ELb1ELb1ELb1ELb0ELb0EEENS1_21CollectiveEpilogueFwdISB_S9_SC_SE_Li256ELb0ELb1ELb0ELb0EEENS1_30DynamicPersistentTileSchedulerILi256ELi128ELb0ELb1ELb1EEEEEEEEEvNT_6ParamsE --------------------------
	.section	.nv.constant0._ZN7cutlass13device_kernelIN5flash11enable_sm90INS1_16FlashAttnFwdSm90INS1_25CollectiveMainloopFwdSm90ILi2EN4cute5tupleIJNS5_1CILi1EEES8_S8_EEENS6_IJNS7_ILi128EEESA_SA_EEELi128ENS_6half_tEfNS_4arch4Sm90ELb0ELb1ELb1ELb0ELb0ELb0ELb0ELb1ELb1ELb1ELb0ELb0EEENS1_21CollectiveEpilogueFwdISB_S9_SC_SE_Li256ELb0ELb1ELb0ELb0EEENS1_30DynamicPersistentTileSchedulerILi256ELi128ELb0ELb1ELb1EEEEEEEEEvNT_6ParamsE,"a",@progbits
	.sectionflags	@""
	.align	4
.nv.constant0._ZN7cutlass13device_kernelIN5flash11enable_sm90INS1_16FlashAttnFwdSm90INS1_25CollectiveMainloopFwdSm90ILi2EN4cute5tupleIJNS5_1CILi1EEES8_S8_EEENS6_IJNS7_ILi128EEESA_SA_EEELi128ENS_6half_tEfNS_4arch4Sm90ELb0ELb1ELb1ELb0ELb0ELb0ELb0ELb1ELb1ELb1ELb0ELb0EEENS1_21CollectiveEpilogueFwdISB_S9_SC_SE_Li256ELb0ELb1ELb0ELb0EEENS1_30DynamicPersistentTileSchedulerILi256ELi128ELb0ELb1ELb1EEEEEEEEEvNT_6ParamsE:
	.zero		3584


//--------------------- .nv.constant0._ZN7cutlass13device_kernelIN5flash11enable_sm90INS1_16FlashAttnFwdSm90INS1_25CollectiveMainloopFwdSm90ILi2EN4cute5tupleIJNS5_1CILi1EEES8_S8_EEENS6_IJNS7_ILi128EEESA_SA_EEELi128ENS_6half_tEfNS_4arch4Sm90ELb0ELb1ELb1ELb1ELb0ELb0ELb0ELb1ELb1ELb1ELb0ELb0EEENS1_21CollectiveEpilogueFwdISB_S9_SC_SE_Li256ELb1ELb1ELb0ELb0EEENS1_36VarlenDynamicPersistentTileSchedulerILi128ELi128ELi256ELi128ELb0ELb1ELb1ELb1ELb0ELb1EEEEEEEEEvNT_6ParamsE --------------------------
	.section	.nv.constant0._ZN7cutlass13device_kernelIN5flash11enable_sm90INS1_16FlashAttnFwdSm90INS1_25CollectiveMainloopFwdSm90ILi2EN4cute5tupleIJNS5_1CILi1EEES8_S8_EEENS6_IJNS7_ILi128EEESA_SA_EEELi128ENS_6half_tEfNS_4arch4Sm90ELb0ELb1ELb1ELb1ELb0ELb0ELb0ELb1ELb1ELb1ELb0ELb0EEENS1_21CollectiveEpilogueFwdISB_S9_SC_SE_Li256ELb1ELb1ELb0ELb0EEENS1_36VarlenDynamicPersistentTileSchedulerILi128ELi128ELi256ELi128ELb0ELb1ELb1ELb1ELb0ELb1EEEEEEEEEvNT_6ParamsE,"a",@progbits
	.sectionflags	@""
	.align	4
.nv.constant0._ZN7cutlass13device_kernelIN5flash11enable_sm90INS1_16FlashAttnFwdSm90INS1_25CollectiveMainloopFwdSm90ILi2EN4cute5tupleIJNS5_1CILi1EEES8_S8_EEENS6_IJNS7_ILi128EEESA_SA_EEELi128ENS_6half_tEfNS_4arch4Sm90ELb0ELb1ELb1ELb1ELb0ELb0ELb0ELb1ELb1ELb1ELb0ELb0EEENS1_21CollectiveEpilogueFwdISB_S9_SC_SE_Li256ELb1ELb1ELb0ELb0EEENS1_36VarlenDynamicPersistentTileSchedulerILi128ELi128ELi256ELi128ELb0ELb1ELb1ELb1ELb0ELb1EEEEEEEEEvNT_6ParamsE:
	.zero		3584


//--------------------- .nv.constant0._ZN7cutlass13device_kernelIN5flash11enable_sm90INS1_16FlashAttnFwdSm90INS1_25CollectiveMainloopFwdSm90ILi2EN4cute5tupleIJNS5_1CILi1EEES8_S8_EEENS6_IJNS7_ILi128EEESA_SA_EEELi128ENS_6half_tEfNS_4arch4Sm90ELb0ELb1ELb1ELb1ELb0ELb1ELb0ELb1ELb1ELb1ELb0ELb0EEENS1_21CollectiveEpilogueFwdISB_S9_SC_SE_Li256ELb1ELb1ELb0ELb0EEENS1_36VarlenDynamicPersistentTileSchedulerILi128ELi128ELi256ELi128ELb0ELb1ELb1ELb1ELb0ELb1EEEEEEEEEvNT_6ParamsE --------------------------
	.section	.nv.constant0._ZN7cutlass13device_kernelIN5flash11enable_sm90INS1_16FlashAttnFwdSm90INS1_25CollectiveMainloopFwdSm90ILi2EN4cute5tupleIJNS5_1CILi1EEES8_S8_EEENS6_IJNS7_ILi128EEESA_SA_EEELi128ENS_6half_tEfNS_4arch4Sm90ELb0ELb1ELb1ELb1ELb0ELb1ELb0ELb1ELb1ELb1ELb0ELb0EEENS1_21CollectiveEpilogueFwdISB_S9_SC_SE_Li256ELb1ELb1ELb0ELb0EEENS1_36VarlenDynamicPersistentTileSchedulerILi128ELi128ELi256ELi128ELb0ELb1ELb1ELb1ELb0ELb1EEEEEEEEEvNT_6ParamsE,"a",@progbits
	.sectionflags	@""
	.align	4
.nv.constant0._ZN7cutlass13device_kernelIN5flash11enable_sm90INS1_16FlashAttnFwdSm90INS1_25CollectiveMainloopFwdSm90ILi2EN4cute5tupleIJNS5_1CILi1EEES8_S8_EEENS6_IJNS7_ILi128EEESA_SA_EEELi128ENS_6half_tEfNS_4arch4Sm90ELb0ELb1ELb1ELb1ELb0ELb1ELb0ELb1ELb1ELb1ELb0ELb0EEENS1_21CollectiveEpilogueFwdISB_S9_SC_SE_Li256ELb1ELb1ELb0ELb0EEENS1_36VarlenDynamicPersistentTileSchedulerILi128ELi128ELi256ELi128ELb0ELb1ELb1ELb1ELb0ELb1EEEEEEEEEvNT_6ParamsE:
	.zero		3584


//--------------------- .nv.constant0._ZN7cutlass13device_kernelIN5flash11enable_sm90INS1_16FlashAttnFwdSm90INS1_25CollectiveMainloopFwdSm90ILi2EN4cute5tupleIJNS5_1CILi1EEES8_S8_EEENS6_IJNS7_ILi128EEESA_SA_EEELi128ENS_6half_tEfNS_4arch4Sm90ELb1ELb0ELb1ELb0ELb0ELb0ELb0ELb1ELb1ELb1ELb0ELb0EEENS1_21CollectiveEpilogueFwdISB_S9_SC_SE_Li256ELb0ELb1ELb0ELb0EEENS1_30DynamicPersistentTileSchedulerILi256ELi128ELb0ELb1ELb1EEEEEEEEEvNT_6ParamsE --------------------------
	.section	.nv.constant0._ZN7cutlass13device_kernelIN5flash11enable_sm90INS1_16FlashAttnFwdSm90INS1_25CollectiveMainloopFwdSm90ILi2EN4cute5tupleIJNS5_1CILi1EEES8_S8_EEENS6_IJNS7_ILi128EEESA_SA_EEELi128ENS_6half_tEfNS_4arch4Sm90ELb1ELb0ELb1ELb0ELb0ELb0ELb0ELb1ELb1ELb1ELb0ELb0EEENS1_21CollectiveEpilogueFwdISB_S9_SC_SE_Li256ELb0ELb1ELb0ELb0EEENS1_30DynamicPersistentTileSchedulerILi256ELi128ELb0ELb1ELb1EEEEEEEEEvNT_6ParamsE,"a",@progbits
	.sectionflags	@""
	.align	4
.nv.constant0._ZN7cutlass13device_kernelIN5flash11enable_sm90INS1_16FlashAttnFwdSm90INS1_25CollectiveMainloopFwdSm90ILi2EN4cute5tupleIJNS5_1CILi1EEES8_S8_EEENS6_IJNS7_ILi128EEESA_SA_EEELi128ENS_6half_tEfNS_4arch4Sm90ELb1ELb0ELb1ELb0ELb0ELb0ELb0ELb1ELb1ELb1ELb0ELb0EEENS1_21CollectiveEpilogueFwdISB_S9_SC_SE_Li256ELb0ELb1ELb0ELb0EEENS1_30DynamicPersistentTileSchedulerILi256ELi128ELb0ELb1ELb1EEEEEEEEEvNT_6ParamsE:
	.zero		3584


//--------------------- .nv.constant0._ZN7cutlass13device_kernelIN5flash11enable_sm90INS1_16FlashAttnFwdSm90INS1_25CollectiveMainloopFwdSm90ILi2EN4cute5tupleIJNS5_1CILi1EEES8_S8_EEENS6_IJNS7_ILi128EEESA_SA_EEELi128ENS_6half_tEfNS_4arch4Sm90ELb1ELb0ELb1ELb1ELb0ELb0ELb0ELb1ELb1ELb1ELb0ELb0EEENS1_21CollectiveEpilogueFwdISB_S9_SC_SE_Li256ELb1ELb1ELb0ELb0EEENS1_36VarlenDynamicPersistentTileSchedulerILi128ELi128ELi256ELi128ELb0ELb1ELb1ELb1ELb1ELb1EEEEEEEEEvNT_6ParamsE --------------------------
	.section	.nv.constant0._ZN7cutlass13device_kernelIN5flash11enable_sm90INS1_16FlashAttnFwdSm90INS1_25CollectiveMainloopFwdSm90ILi2EN4cute5tupleIJNS5_1CILi1EEES8_S8_EEENS6_IJNS7_ILi128EEESA_SA_EEELi128ENS_6half_tEfNS_4arch4Sm90ELb1ELb0ELb1ELb1ELb0ELb0ELb0ELb1ELb1ELb1ELb0ELb0EEENS1_21CollectiveEpilogueFwdISB_S9_SC_SE_Li256ELb1ELb1ELb0ELb0EEENS1_36VarlenDynamicPersistentTileSchedulerILi128ELi128ELi256ELi128ELb0ELb1ELb1ELb1ELb1ELb1EEEEEEEEEvNT_6ParamsE,"a",@progbits
	.sectionflags	@""
	.align	4
.nv.constant0._ZN7cutlass13device_kernelIN5flash11enable_sm90INS1_16FlashAttnFwdSm90INS1_25CollectiveMainloopFwdSm90ILi2EN4cute5tupleIJNS5_1CILi1EEES8_S8_EEENS6_IJNS7_ILi128EEESA_SA_EEELi128ENS_6half_tEfNS_4arch4Sm90ELb1ELb0ELb1ELb1ELb0ELb0ELb0ELb1ELb1ELb1ELb0ELb0EEENS1_21CollectiveEpilogueFwdISB_S9_SC_SE_Li256ELb1ELb1ELb0ELb0EEENS1_36VarlenDynamicPersistentTileSchedulerILi128ELi128ELi256ELi128ELb0ELb1ELb1ELb1ELb1ELb1EEEEEEEEEvNT_6ParamsE:
	.zero		3584


//--------------------- .nv.constant0._ZN7cutlass13device_kernelIN5flash11enable_sm90INS1_16FlashAttnFwdSm90INS1_25CollectiveMainloopFwdSm90ILi2EN4cute5tupleIJNS5_1CILi1EEES8_S8_EEENS6_IJNS7_ILi128EEESA_SA_EEELi128ENS_6half_tEfNS_4arch4Sm90ELb1ELb0ELb1ELb1ELb0ELb1ELb0ELb1ELb1ELb1ELb0ELb0EEENS1_21CollectiveEpilogueFwdISB_S9_SC_SE_Li256ELb1ELb1ELb0ELb0EEENS1_36VarlenDynamicPersistentTileSchedulerILi128ELi128ELi256ELi128ELb0ELb1ELb1ELb1ELb1ELb1EEEEEEEEEvNT_6ParamsE --------------------------
	.section	.nv.constant0._ZN7cutlass13device_kernelIN5flash11enable_sm90INS1_16FlashAttnFwdSm90INS1_25CollectiveMainloopFwdSm90ILi2EN4cute5tupleIJNS5_1CILi1EEES8_S8_EEENS6_IJNS7_ILi128EEESA_SA_EEELi128ENS_6half_tEfNS_4arch4Sm90ELb1ELb0ELb1ELb1ELb0ELb1ELb0ELb1ELb1ELb1ELb0ELb0EEENS1_21CollectiveEpilogueFwdISB_S9_SC_SE_Li256ELb1ELb1ELb0ELb0EEENS1_36VarlenDynamicPersistentTileSchedulerILi128ELi128ELi256ELi128ELb0ELb1ELb1ELb1ELb1ELb1EEEEEEEEEvNT_6ParamsE,"a",@progbits
	.sectionflags	@""
	.align	4
.nv.constant0._ZN7cutlass13device_kernelIN5flash11enable_sm90INS1_16FlashAttnFwdSm90INS1_25CollectiveMainloopFwdSm90ILi2EN4cute5tupleIJNS5_1CILi1EEES8_S8_EEENS6_IJNS7_ILi128EEESA_SA_EEELi128ENS_6half_tEfNS_4arch4Sm90ELb1ELb0ELb1ELb1ELb0ELb1ELb0ELb1ELb1ELb1ELb0ELb0EEENS1_21CollectiveEpilogueFwdISB_S9_SC_SE_Li256ELb1ELb1ELb0ELb0EEENS1_36VarlenDynamicPersistentTileSchedulerILi128ELi128ELi256ELi128ELb0ELb1ELb1ELb1ELb1ELb1EEEEEEEEEvNT_6ParamsE:
	.zero		3584


//--------------------- .nv.constant0._ZN7cutlass13device_kernelIN5flash11enable_sm90INS1_16FlashAttnFwdSm90INS1_25CollectiveMainloopFwdSm90ILi2EN4cute5tupleIJNS5_1CILi1EEES8_S8_EEENS6_IJNS7_ILi192EEENS7_ILi144EEENS7_ILi96EEEEEELi96ENS_6half_tEfNS_4arch4Sm90ELb0ELb0ELb1ELb0ELb0ELb0ELb0ELb0ELb1ELb1ELb0ELb0EEENS1_21CollectiveEpilogueFwdINS6_IJSA_SC_SB_EEES9_SE_SG_Li384ELb0ELb1ELb0ELb0EEENS1_29StaticPersistentTileSchedulerILb0EEEEEEEEEvNT_6ParamsE --------------------------
	.section	.nv.constant0._ZN7cutlass13device_kernelIN5flash11enable_sm90INS1_16FlashAttnFwdSm90INS1_25CollectiveMainloopFwdSm90ILi2EN4cute5tupleIJNS5_1CILi1EEES8_S8_EEENS6_IJNS7_ILi192EEENS7_ILi144EEENS7_ILi96EEEEEELi96ENS_6half_tEfNS_4arch4Sm90ELb0ELb0ELb1ELb0ELb0ELb0ELb0ELb0ELb1ELb1ELb0ELb0EEENS1_21CollectiveEpilogueFwdINS6_IJSA_SC_SB_EEES9_SE_SG_Li384ELb0ELb1ELb0ELb0EEENS1_29StaticPersistentTileSchedulerILb0EEEEEEEEEvNT_6ParamsE,"a",@progbits
	.sectionflags	@""
	.align	4
.nv.constant0._ZN7cutlass13device_kernelIN5flash11enable_sm90INS1_16FlashAttnFwdSm90INS1_25CollectiveMainloopFwdSm90ILi2EN4cute5tupleIJNS5_1CILi1EEES8_S8_EEENS6_IJNS7_ILi192EEENS7_ILi144EEENS7_ILi96EEEEEELi96ENS_6half_tEfNS_4arch4Sm90ELb0ELb0ELb1ELb0ELb0ELb0ELb0ELb0ELb1ELb1ELb0ELb0EEENS1_21CollectiveEpilogueFwdINS6_IJSA_SC_SB_EEES9_SE_SG_Li384ELb0ELb1ELb0ELb0EEENS1_29StaticPersistentTileSchedulerILb0EEEEEEEEEvNT_6ParamsE:
	.zero		3456


//--------------------- .nv.constant0._ZN7cutlass13device_kernelIN5flash11enable_sm90INS1_16FlashAttnFwdSm90INS1_25CollectiveMainloopFwdSm90ILi2EN4cute5tupleIJNS5_1CILi1EEES8_S8_EEENS6_IJNS7_ILi192EEENS7_ILi144EEENS7_ILi96EEEEEELi96ENS_6half_tEfNS_4arch4Sm90ELb0ELb0ELb1ELb1ELb0ELb0ELb0ELb0ELb1ELb1ELb0ELb0EEENS1_21CollectiveEpilogueFwdINS6_IJSA_SC_SB_EEES9_SE_SG_Li384ELb1ELb1ELb0ELb0EEENS1_36VarlenDynamicPersistentTileSchedulerILi192ELi144ELi384ELi128ELb0ELb1ELb1ELb0ELb1ELb1EEEEEEEEEvNT_6ParamsE --------------------------
	.section	.nv.constant0._ZN7cutlass13device_kernelIN5flash11enable_sm90INS1_16FlashAttnFwdSm90INS1_25CollectiveMainloopFwdSm90ILi2EN4cute5tupleIJNS5_1CILi1EEES8_S8_EEENS6_IJNS7_ILi192EEENS7_ILi144EEENS7_ILi96EEEEEELi96ENS_6half_tEfNS_4arch4Sm90ELb0ELb0ELb1ELb1ELb0ELb0ELb0ELb0ELb1ELb1ELb0ELb0EEENS1_21CollectiveEpilogueFwdINS6_IJSA_SC_SB_EEES9_SE_SG_Li384ELb1ELb1ELb0ELb0EEENS1_36VarlenDynamicPersistentTileSchedulerILi192ELi144ELi384ELi128ELb0ELb1ELb1ELb0ELb1ELb1EEEEEEEEEvNT_6ParamsE,"a",@progbits
	.sectionflags	@""
	.align	4
.nv.constant0._ZN7cutlass13device_kernelIN5flash11enable_sm90INS1_16FlashAttnFwdSm90INS1_25CollectiveMainloopFwdSm90ILi2EN4cute5tupleIJNS5_1CILi1EEES8_S8_EEENS6_IJNS7_ILi192EEENS7_ILi144EEENS7_ILi96EEEEEELi96ENS_6half_tEfNS_4arch4Sm90ELb0ELb0ELb1ELb1ELb0ELb0ELb0ELb0ELb1ELb1ELb0ELb0EEENS1_21CollectiveEpilogueFwdINS6_IJSA_SC_SB_EEES9_SE_SG_Li384ELb1ELb1ELb0ELb0EEENS1_36VarlenDynamicPersistentTileSchedulerILi192ELi144ELi384ELi128ELb0ELb1ELb1ELb0ELb1ELb1EEEEEEEEEvNT_6ParamsE:
	.zero		3584


//--------------------- .nv.constant0._ZN7cutlass13device_kernelIN5flash11enable_sm90INS1_16FlashAttnFwdSm90INS1_25CollectiveMainloopFwdSm90ILi2EN4cute5tupleIJNS5_1CILi1EEES8_S8_EEENS6_IJNS7_ILi192EEENS7_ILi144EEENS7_ILi96EEEEEELi96ENS_6half_tEfNS_4arch4Sm90ELb0ELb0ELb1ELb1ELb0ELb1ELb0ELb0ELb1ELb1ELb0ELb0EEENS1_21CollectiveEpilogueFwdINS6_IJSA_SC_SB_EEES9_SE_SG_Li384ELb1ELb1ELb0ELb0EEENS1_36VarlenDynamicPersistentTileSchedulerILi192ELi144ELi384ELi128ELb0ELb1ELb1ELb0ELb1ELb1EEEEEEEEEvNT_6ParamsE --------------------------
	.section	.nv.constant0._ZN7cutlass13device_kernelIN5flash11enable_sm90INS1_16FlashAttnFwdSm90INS1_25CollectiveMainloopFwdSm90ILi2EN4cute5tupleIJNS5_1CILi1EEES8_S8_EEENS6_IJNS7_ILi192EEENS7_ILi144EEENS7_ILi96EEEEEELi96ENS_6half_tEfNS_4arch4Sm90ELb0ELb0ELb1ELb1ELb0ELb1ELb0ELb0ELb1ELb1ELb0ELb0EEENS1_21CollectiveEpilogueFwdINS6_IJSA_SC_SB_EEES9_SE_SG_Li384ELb1ELb1ELb0ELb0EEENS1_36VarlenDynamicPersistentTileSchedulerILi192ELi144ELi384ELi128ELb0ELb1ELb1ELb0ELb1ELb1EEEEEEEEEvNT_6ParamsE,"a",@progbits
	.sectionflags	@""
	.align	4
.nv.constant0._ZN7cutlass13device_kernelIN5flash11enable_sm90INS1_16FlashAttnFwdSm90INS1_25CollectiveMainloopFwdSm90ILi2EN4cute5tupleIJNS5_1CILi1EEES8_S8_EEENS6_IJNS7_ILi192EEENS7_ILi144EEENS7_ILi96EEEEEELi96ENS_6half_tEfNS_4arch4Sm90ELb0ELb0ELb1ELb1ELb0ELb1ELb0ELb0ELb1ELb1ELb0ELb0EEENS1_21CollectiveEpilogueFwdINS6_IJSA_SC_SB_EEES9_SE_SG_Li384ELb1ELb1ELb0ELb0EEENS1_36VarlenDynamicPersistentTileSchedulerILi192ELi144ELi384ELi128ELb0ELb1ELb1ELb0ELb1ELb1EEEEEEEEEvNT_6ParamsE:
	.zero		3584


//--------------------- .nv.constant0._ZN7cutlass13device_kernelIN5flash11enable_sm90INS1_16FlashAttnFwdSm90INS1_25CollectiveMainloopFwdSm90ILi2EN4cute5tupleIJNS5_1CILi1EEES8_S8_EEENS6_IJNS7_ILi192EEENS7_ILi128EEENS7_ILi96EEEEEELi96ENS_6half_tEfNS_4arch4Sm90ELb0ELb1ELb1ELb0ELb0ELb0ELb0ELb0ELb1ELb1ELb0ELb0EEENS1_21CollectiveEpilogueFwdINS6_IJSA_SC_SB_EEES9_SE_SG_Li384ELb0ELb1ELb0ELb0EEENS1_30DynamicPersistentTileSchedulerILi384ELi128ELb0ELb1ELb1EEEEEEEEEvNT_6ParamsE --------------------------
	.section	.nv.constant0._ZN7cutlass13device_kernelIN5flash11enable_sm90INS1_16FlashAttnFwdSm90INS1_25CollectiveMainloopFwdSm90ILi2EN4cute5tupleIJNS5_1CILi1EEES8_S8_EEENS6_IJNS7_ILi192EEENS7_ILi128EEENS7_ILi96EEEEEELi96ENS_6half_tEfNS_4arch4Sm90ELb0ELb1ELb1ELb0ELb0ELb0ELb0ELb0ELb1ELb1ELb0ELb0EEENS1_21CollectiveEpilogueFwdINS6_IJSA_SC_SB_EEES9_SE_SG_Li384ELb0ELb1ELb0ELb0EEENS1_30DynamicPersistentTileSchedulerILi384ELi128ELb0ELb1ELb1EEEEEEEEEvNT_6ParamsE,"a",@progbits
	.sectionflags	@""
	.align	4
.nv.constant0._ZN7cutlass13device_kernelIN5flash11enable_sm90INS1_16FlashAttnFwdSm90INS1_25CollectiveMainloopFwdSm90ILi2EN4cute5tupleIJNS5_1CILi1EEES8_S8_EEENS6_IJNS7_ILi192EEENS7_ILi128EEENS7_ILi96EEEEEELi96ENS_6half_tEfNS_4arch4Sm90ELb0ELb1ELb1ELb0ELb0ELb0ELb0ELb0ELb1ELb1ELb0ELb0EEENS1_21CollectiveEpilogueFwdINS6_IJSA_SC_SB_EEES9_SE_SG_Li384ELb0ELb1ELb0ELb0EEENS1_30DynamicPersistentTileSchedulerILi384ELi128ELb0ELb1ELb1EEEEEEEEEvNT_6ParamsE:
	.zero		3584


//--------------------- .nv.constant0._ZN7cutlass13device_kernelIN5flash11enable_sm90INS1_16FlashAttnFwdSm90INS1_25CollectiveMainloopFwdSm90ILi2EN4cute5tupleIJNS5_1CILi1EEES8_S8_EEENS6_IJNS7_ILi192EEENS7_ILi128EEENS7_ILi96EEEEEELi96ENS_6half_tEfNS_4arch4Sm90ELb0ELb1ELb1ELb1ELb0ELb0ELb0ELb0ELb1ELb1ELb0ELb0EEENS1_21CollectiveEpilogueFwdINS6_IJSA_SC_SB_EEES9_SE_SG_Li384ELb1ELb1ELb0ELb0EEENS1_36VarlenDynamicPersistentTileSchedulerILi192ELi128ELi384ELi128ELb0ELb1ELb1ELb1ELb0ELb1EEEEEEEEEvNT_6ParamsE --------------------------
	.section	.nv.constant0._ZN7cutlass13device_kernelIN5flash11enable_sm90INS1_16FlashAttnFwdSm90INS1_25CollectiveMainloopFwdSm90ILi2EN4cute5tupleIJNS5_1CILi1EEES8_S8_EEENS6_IJNS7_ILi192EEENS7_ILi128EEENS7_ILi96EEEEEELi96ENS_6half_tEfNS_4arch4Sm90ELb0ELb1ELb1ELb1ELb0ELb0ELb0ELb0ELb1ELb1ELb0ELb0EEENS1_21CollectiveEpilogueFwdINS6_IJSA_SC_SB_EEES9_SE_SG_Li384ELb1ELb1ELb0ELb0EEENS1_36VarlenDynamicPersistentTileSchedulerILi192ELi128ELi384ELi128ELb0ELb1ELb1ELb1ELb0ELb1EEEEEEEEEvNT_6ParamsE,"a",@progbits
	.sectionflags	@""
	.align	4
.nv.constant0._ZN7cutlass13device_kernelIN5flash11enable_sm90INS1_16FlashAttnFwdSm90INS1_25CollectiveMainloopFwdSm90ILi2EN4cute5tupleIJNS5_1CILi1EEES8_S8_EEENS6_IJNS7_ILi192EEENS7_ILi128EEENS7_ILi96EEEEEELi96ENS_6half_tEfNS_4arch4Sm90ELb0ELb1ELb1ELb1ELb0ELb0ELb0ELb0ELb1ELb1ELb0ELb0EEENS1_21CollectiveEpilogueFwdINS6_IJSA_SC_SB_EEES9_SE_SG_Li384ELb1ELb1ELb0ELb0EEENS1_36VarlenDynamicPersistentTileSchedulerILi192ELi128ELi384ELi128ELb0ELb1ELb1ELb1ELb0ELb1EEEEEEEEEvNT_6ParamsE:
	.zero		3584


//--------------------- .nv.constant0._ZN7cutlass13device_kernelIN5flash11enable_sm90INS1_16FlashAttnFwdSm90INS1_25CollectiveMainloopFwdSm90ILi2EN4cute5tupleIJNS5_1CILi1EEES8_S8_EEENS6_IJNS7_ILi192EEENS7_ILi128EEENS7_ILi96EEEEEELi96ENS_6half_tEfNS_4arch4Sm90ELb0ELb1ELb1ELb1ELb0ELb1ELb0ELb0ELb1ELb1ELb0ELb0EEENS1_21CollectiveEpilogueFwdINS6_IJSA_SC_SB_EEES9_SE_SG_Li384ELb1ELb1ELb0ELb0EEENS1_36VarlenDynamicPersistentTileSchedulerILi192ELi128ELi384ELi128ELb0ELb1ELb1ELb1ELb0ELb1EEEEEEEEEvNT_6ParamsE --------------------------
	.section	.nv.constant0._ZN7cutlass13device_kernelIN5flash11enable_sm90INS1_16FlashAttnFwdSm90INS1_25CollectiveMainloopFwdSm90ILi2EN4cute5tupleIJNS5_1CILi1EEES8_S8_EEENS6_IJNS7_ILi192EEENS7_ILi128EEENS7_ILi96EEEEEELi96ENS_6half_tEfNS_4arch4Sm90ELb0ELb1ELb1ELb1ELb0ELb1ELb0ELb0ELb1ELb1ELb0ELb0EEENS1_21CollectiveEpilogueFwdINS6_IJSA_SC_SB_EEES9_SE_SG_Li384ELb1ELb1ELb0ELb0EEENS1_36VarlenDynamicPersistentTileSchedulerILi192ELi128ELi384ELi128ELb0ELb1ELb1ELb1ELb0ELb1EEEEEEEEEvNT_6ParamsE,"a",@progbits
	.sectionflags	@""
	.align	4
.nv.constant0._ZN7cutlass13device_kernelIN5flash11enable_sm90INS1_16FlashAttnFwdSm90INS1_25CollectiveMainloopFwdSm90ILi2EN4cute5tupleIJNS5_1CILi1EEES8_S8_EEENS6_IJNS7_ILi192EEENS7_ILi128EEENS7_ILi96EEEEEELi96ENS_6half_tEfNS_4arch4Sm90ELb0ELb1ELb1ELb1ELb0ELb1ELb0ELb0ELb1ELb1ELb0ELb0EEENS1_21CollectiveEpilogueFwdINS6_IJSA_SC_SB_EEES9_SE_SG_Li384ELb1ELb1ELb0ELb0EEENS1_36VarlenDynamicPersistentTileSchedulerILi192ELi128ELi384ELi128ELb0ELb1ELb1ELb1ELb0ELb1EEEEEEEEEvNT_6ParamsE:
	.zero		3584


//--------------------- .nv.constant0._ZN7cutlass13device_kernelIN5flash11enable_sm90INS1_16FlashAttnFwdSm90INS1_25CollectiveMainloopFwdSm90ILi2EN4cute5tupleIJNS5_1CILi1EEES8_S8_EEENS6_IJNS7_ILi192EEENS7_ILi144EEENS7_ILi96EEEEEELi96ENS_6half_tEfNS_4arch4Sm90ELb1ELb0ELb1ELb0ELb0ELb0ELb0ELb0ELb1ELb1ELb0ELb0EEENS1_21CollectiveEpilogueFwdINS6_IJSA_SC_SB_EEES9_SE_SG_Li384ELb0ELb1ELb0ELb0EEENS1_30DynamicPersistentTileSchedulerILi384ELi128ELb0ELb1ELb1EEEEEEEEEvNT_6ParamsE --------------------------
	.section	.nv.constant0._ZN7cutlass13device_kernelIN5flash11enable_sm90INS1_16FlashAttnFwdSm90INS1_25CollectiveMainloopFwdSm90ILi2EN4cute5tupleIJNS5_1CILi1EEES8_S8_EEENS6_IJNS7_ILi192EEENS7_ILi144EEENS7_ILi96EEEEEELi96ENS_6half_tEfNS_4arch4Sm90ELb1ELb0ELb1ELb0ELb0ELb0ELb0ELb0ELb1ELb1ELb0ELb0EEENS1_21CollectiveEpilogueFwdINS6_IJSA_SC_SB_EEES9_SE_SG_Li384ELb0ELb1ELb0ELb0EEENS1_30DynamicPersistentTileSchedulerILi384ELi128ELb0ELb1ELb1EEEEEEEEEvNT_6ParamsE,"a",@progbits
	.sectionflags	@""
	.align	4
.nv.constant0._ZN7cutlass13device_kernelIN5flash11enable_sm90INS1_16FlashAttnFwdSm90INS1_25CollectiveMainloopFwdSm90ILi2EN4cute5tupleIJNS5_1CILi1EEES8_S8_EEENS6_IJNS7_ILi192EEENS7_ILi144EEENS7_ILi96EEEEEELi96ENS_6half_tEfNS_4arch4Sm90ELb1ELb0ELb1ELb0ELb0ELb0ELb0ELb0ELb1ELb1ELb0ELb0EEENS1_21CollectiveEpilogueFwdINS6_IJSA_SC_SB_EEES9_SE_SG_Li384ELb0ELb1ELb0ELb0EEENS1_30DynamicPersistentTileSchedulerILi384ELi128ELb0ELb1ELb1EEEEEEEEEvNT_6ParamsE:
	.zero		3584


//--------------------- .nv.constant0._ZN7cutlass13device_kernelIN5flash11enable_sm90INS1_16FlashAttnFwdSm90INS1_25CollectiveMainloopFwdSm90ILi2EN4cute5tupleIJNS5_1CILi1EEES8_S8_EEENS6_IJNS7_ILi192EEENS7_ILi144EEENS7_ILi96EEEEEELi96ENS_6half_tEfNS_4arch4Sm90ELb1ELb0ELb1ELb1ELb0ELb0ELb0ELb0ELb1ELb1ELb0ELb0EEENS1_21CollectiveEpilogueFwdINS6_IJSA_SC_SB_EEES9_SE_SG_Li384ELb1ELb1ELb0ELb0EEENS1_36VarlenDynamicPersistentTileSchedulerILi192ELi144ELi384ELi128ELb0ELb1ELb1ELb1ELb1ELb1EEEEEEEEEvNT_6ParamsE --------------------------
	.section	.nv.constant0._ZN7cutlass13device_kernelIN5flash11enable_sm90INS1_16FlashAttnFwdSm90INS1_25CollectiveMainloopFwdSm90ILi2EN4cute5tupleIJNS5_1CILi1EEES8_S8_EEENS6_IJNS7_ILi192EEENS7_ILi144EEENS7_ILi96EEEEEELi96ENS_6half_tEfNS_4arch4Sm90ELb1ELb0ELb1ELb1ELb0ELb0ELb0ELb0ELb1ELb1ELb0ELb0EEENS1_21CollectiveEpilogueFwdINS6_IJSA_SC_SB_EEES9_SE_SG_Li384ELb1ELb1ELb0ELb0EEENS1_36VarlenDynamicPersistentTileSchedulerILi192ELi144ELi384ELi128ELb0ELb1ELb1ELb1ELb1ELb1EEEEEEEEEvNT_6ParamsE,"a",@progbits
	.sectionflags	@""
	.align	4
.nv.constant0._ZN7cutlass13device_kernelIN5flash11enable_sm90INS1_16FlashAttnFwdSm90INS1_25CollectiveMainloopFwdSm90ILi2EN4cute5tupleIJNS5_1CILi1EEES8_S8_EEENS6_IJNS7_ILi192EEENS7_ILi144EEENS7_ILi96EEEEEELi96ENS_6half_tEfNS_4arch4Sm90ELb1ELb0ELb1ELb1ELb0ELb0ELb0ELb0ELb1ELb1ELb0ELb0EEENS1_21CollectiveEpilogueFwdINS6_IJSA_SC_SB_EEES9_SE_SG_Li384ELb1ELb1ELb0ELb0EEENS1_36VarlenDynamicPersistentTileSchedulerILi192ELi144ELi384ELi128ELb0ELb1ELb1ELb1ELb1ELb1EEEEEEEEEvNT_6ParamsE:
	.zero		3584


//--------------------- .nv.constant0._ZN7cutlass13device_kernelIN5flash11enable_sm90INS1_16FlashAttnFwdSm90INS1_25CollectiveMainloopFwdSm90ILi2EN4cute5tupleIJNS5_1CILi1EEES8_S8_EEENS6_IJNS7_ILi192EEENS7_ILi144EEENS7_ILi96EEEEEELi96ENS_6half_tEfNS_4arch4Sm90ELb1ELb0ELb1ELb1ELb0ELb1ELb0ELb0ELb1ELb1ELb0ELb0EEENS1_21CollectiveEpilogueFwdINS6_IJSA_SC_SB_EEES9_SE_SG_Li384ELb1ELb1ELb0ELb0EEENS1_36VarlenDynamicPersistentTileSchedulerILi192ELi144ELi384ELi128ELb0ELb1ELb1ELb1ELb1ELb1EEEEEEEEEvNT_6ParamsE --------------------------
	.section	.nv.constant0._ZN7cutlass13device_kernelIN5flash11enable_sm90INS1_16FlashAttnFwdSm90INS1_25CollectiveMainloopFwdSm90ILi2EN4cute5tupleIJNS5_1CILi1EEES8_S8_EEENS6_IJNS7_ILi192EEENS7_ILi144EEENS7_ILi96EEEEEELi96ENS_6half_tEfNS_4arch4Sm90ELb1ELb0ELb1ELb1ELb0ELb1ELb0ELb0ELb1ELb1ELb0ELb0EEENS1_21CollectiveEpilogueFwdINS6_IJSA_SC_SB_EEES9_SE_SG_Li384ELb1ELb1ELb0ELb0EEENS1_36VarlenDynamicPersistentTileSchedulerILi192ELi144ELi384ELi128ELb0ELb1ELb1ELb1ELb1ELb1EEEEEEEEEvNT_6ParamsE,"a",@progbits
	.sectionflags	@""
	.align	4
.nv.constant0._ZN7cutlass13device_kernelIN5flash11enable_sm90INS1_16FlashAttnFwdSm90INS1_25CollectiveMainloopFwdSm90ILi2EN4cute5tupleIJNS5_1CILi1EEES8_S8_EEENS6_IJNS7_ILi192EEENS7_ILi144EEENS7_ILi96EEEEEELi96ENS_6half_tEfNS_4arch4Sm90ELb1ELb0ELb1ELb1ELb0ELb1ELb0ELb0ELb1ELb1ELb0ELb0EEENS1_21CollectiveEpilogueFwdINS6_IJSA_SC_SB_EEES9_SE_SG_Li384ELb1ELb1ELb0ELb0EEENS1_36VarlenDynamicPersistentTileSchedulerILi192ELi144ELi384ELi128ELb0ELb1ELb1ELb1ELb1ELb1EEEEEEEEEvNT_6ParamsE:
	.zero		3584


//--------------------- .nv.constant0._ZN7cutlass13device_kernelIN5flash11enable_sm90INS1_16FlashAttnFwdSm90INS1_25CollectiveMainloopFwdSm90ILi2EN4cute5tupleIJNS5_1CILi1EEES8_S8_EEENS6_IJNS7_ILi192EEESA_NS7_ILi64EEEEEELi64ENS_6half_tEfNS_4arch4Sm90ELb0ELb0ELb1ELb0ELb0ELb0ELb0ELb0ELb1ELb1ELb0ELb0EEENS1_21CollectiveEpilogueFwdINS6_IJSA_SB_SA_EEES9_SD_SF_Li384ELb0ELb1ELb0ELb0EEENS1_29StaticPersistentTileSchedulerILb0EEEEEEEEEvNT_6ParamsE --------------------------
	.section	.nv.constant0._ZN7cutlass13device_kernelIN5flash11enable_sm90INS1_16FlashAttnFwdSm90INS1_25CollectiveMainloopFwdSm90ILi2EN4cute5tupleIJNS5_1CILi1EEES8_S8_EEENS6_IJNS7_ILi192EEESA_NS7_ILi64EEEEEELi64ENS_6half_tEfNS_4arch4Sm90ELb0ELb0ELb1ELb0ELb0ELb0ELb0ELb0ELb1ELb1ELb0ELb0EEENS1_21CollectiveEpilogueFwdINS6_IJSA_SB_SA_EEES9_SD_SF_Li384ELb0ELb1ELb0ELb0EEENS1_29StaticPersistentTileSchedulerILb0EEEEEEEEEvNT_6ParamsE,"a",@progbits
	.sectionflags	@""
	.align	4
.nv.constant0._ZN7cutlass13device_kernelIN5flash11enable_sm90INS1_16FlashAttnFwdSm90INS1_25CollectiveMainloopFwdSm90ILi2EN4cute5tupleIJNS5_1CILi1EEES8_S8_EEENS6_IJNS7_ILi192EEESA_NS7_ILi64EEEEEELi64ENS_6half_tEfNS_4arch4Sm90ELb0ELb0ELb1ELb0ELb0ELb0ELb0ELb0ELb1ELb1ELb0ELb0EEENS1_21CollectiveEpilogueFwdINS6_IJSA_SB_SA_EEES9_SD_SF_Li384ELb0ELb1ELb0ELb0EEENS1_29StaticPersistentTileSchedulerILb0EEEEEEEEEvNT_6ParamsE:
	.zero		3456


//--------------------- .nv.constant0._ZN7cutlass13device_kernelIN5flash11enable_sm90INS1_16FlashAttnFwdSm90INS1_25CollectiveMainloopFwdSm90ILi2EN4cute5tupleIJNS5_1CILi1EEES8_S8_EEENS6_IJNS7_ILi192EEESA_NS7_ILi64EEEEEELi64ENS_6half_tEfNS_4arch4Sm90ELb0ELb0ELb1ELb1ELb0ELb0ELb0ELb0ELb1ELb1ELb0ELb0EEENS1_21CollectiveEpilogueFwdINS6_IJSA_SB_SA_EEES9_SD_SF_Li384ELb1ELb1ELb0ELb0EEENS1_36VarlenDynamicPersistentTileSchedulerILi192ELi192ELi384ELi128ELb0ELb1ELb1ELb0ELb1ELb1EEEEEEEEEvNT_6ParamsE --------------------------
	.section	.nv.constant0._ZN7cutlass13device_kernelIN5flash11enable_sm90INS1_16FlashAttnFwdSm90INS1_25CollectiveMainloopFwdSm90ILi2EN4cute5tupleIJNS5_1CILi1EEES8_S8_EEENS6_IJNS7_ILi192EEESA_NS7_ILi64EEEEEELi64ENS_6half_tEfNS_4arch4Sm90ELb0ELb0ELb1ELb1ELb0ELb0ELb0ELb0ELb1ELb1ELb0ELb0EEENS1_21CollectiveEpilogueFwdINS6_IJSA_SB_SA_EEES9_SD_SF_Li384ELb1ELb1ELb0ELb0EEENS1_36VarlenDynamicPersistentTileSchedulerILi192ELi192ELi384ELi128ELb0ELb1ELb1ELb0ELb1ELb1EEEEEEEEEvNT_6ParamsE,"a",@progbits
	.sectionflags	@""
	.align	4
.nv.constant0._ZN7cutlass13device_kernelIN5flash11enable_sm90INS1_16FlashAttnFwdSm90INS1_25CollectiveMainloopFwdSm90ILi2EN4cute5tupleIJNS5_1CILi1EEES8_S8_EEENS6_IJNS7_ILi192EEESA_NS7_ILi64EEEEEELi64ENS_6half_tEfNS_4arch4Sm90ELb0ELb0ELb1ELb1ELb0ELb0ELb0ELb0ELb1ELb1ELb0ELb0EEENS1_21CollectiveEpilogueFwdINS6_IJSA_SB_SA_EEES9_SD_SF_Li384ELb1ELb1ELb0ELb0EEENS1_36VarlenDynamicPersistentTileSchedulerILi192ELi192ELi384ELi128ELb0ELb1ELb1ELb0ELb1ELb1EEEEEEEEEvNT_6ParamsE:
	.zero		3584


//--------------------- .nv.constant0._ZN7cutlass13device_kernelIN5flash11enable_sm90INS1_16FlashAttnFwdSm90INS1_25CollectiveMainloopFwdSm90ILi2EN4cute5tupleIJNS5_1CILi1EEES8_S8_EEENS6_IJNS7_ILi192EEESA_NS7_ILi64EEEEEELi64ENS_6half_tEfNS_4arch4Sm90ELb0ELb0ELb1ELb1ELb0ELb1ELb0ELb0ELb1ELb1ELb0ELb0EEENS1_21CollectiveEpilogueFwdINS6_IJSA_SB_SA_EEES9_SD_SF_Li384ELb1ELb1ELb0ELb0EEENS1_36VarlenDynamicPersistentTileSchedulerILi192ELi192ELi384ELi128ELb0ELb1ELb1ELb0ELb1ELb1EEEEEEEEEvNT_6ParamsE --------------------------
	.section	.nv.constant0._ZN7cutlass13device_kernelIN5flash11enable_sm90INS1_16FlashAttnFwdSm90INS1_25CollectiveMainloopFwdSm90ILi2EN4cute5tupleIJNS5_1CILi1EEES8_S8_EEENS6_IJNS7_ILi192EEESA_NS7_ILi64EEEEEELi64ENS_6half_tEfNS_4arch4Sm90ELb0ELb0ELb1ELb1ELb0ELb1ELb0ELb0ELb1ELb1ELb0ELb0EEENS1_21CollectiveEpilogueFwdINS6_IJSA_SB_SA_EEES9_SD_SF_Li384ELb1ELb1ELb0ELb0EEENS1_36VarlenDynamicPersistentTileSchedulerILi192ELi192ELi384ELi128ELb0ELb1ELb1ELb0ELb1ELb1EEEEEEEEEvNT_6ParamsE,"a",@progbits
	.sectionflags	@""
	.align	4
.nv.constant0._ZN7cutlass13device_kernelIN5flash11enable_sm90INS1_16FlashAttnFwdSm90INS1_25CollectiveMainloopFwdSm90ILi2EN4cute5tupleIJNS5_1CILi1EEES8_S8_EEENS6_IJNS7_ILi192EEESA_NS7_ILi64EEEEEELi64ENS_6half_tEfNS_4arch4Sm90ELb0ELb0ELb1ELb1ELb0ELb1ELb0ELb0ELb1ELb1ELb0ELb0EEENS1_21CollectiveEpilogueFwdINS6_IJSA_SB_SA_EEES9_SD_SF_Li384ELb1ELb1ELb0ELb0EEENS1_36VarlenDynamicPersistentTileSchedulerILi192ELi192ELi384ELi128ELb0ELb1ELb1ELb0ELb1ELb1EEEEEEEEEvNT_6ParamsE:
	.zero		3584


//--------------------- .nv.constant0._ZN7cutlass13device_kernelIN5flash11enable_sm90INS1_16FlashAttnFwdSm90INS1_25CollectiveMainloopFwdSm90ILi2EN4cute5tupleIJNS5_1CILi1EEES8_S8_EEENS6_IJNS7_ILi192EEENS7_ILi128EEENS7_ILi64EEEEEELi64ENS_6half_tEfNS_4arch4Sm90ELb0ELb1ELb1ELb0ELb0ELb0ELb0ELb1ELb1ELb1ELb0ELb0EEENS1_21CollectiveEpilogueFwdINS6_IJSA_SC_SB_EEES9_SE_SG_Li384ELb0ELb1ELb0ELb0EEENS1_30DynamicPersistentTileSchedulerILi384ELi128ELb0ELb1ELb1EEEEEEEEEvNT_6ParamsE --------------------------
	.section	.nv.constant0._ZN7cutlass13device_kernelIN5flash11enable_sm90INS1_16FlashAttnFwdSm90INS1_25CollectiveMainloopFwdSm90ILi2EN4cute5tupleIJNS5_1CILi1EEES8_S8_EEENS6_IJNS7_ILi192EEENS7_ILi128EEENS7_ILi64EEEEEELi64ENS_6half_tEfNS_4arch4Sm90ELb0ELb1ELb1ELb0ELb0ELb0ELb0ELb1ELb1ELb1ELb0ELb0EEENS1_21CollectiveEpilogueFwdINS6_IJSA_SC_SB_EEES9_SE_SG_Li384ELb0ELb1ELb0ELb0EEENS1_30DynamicPersistentTileSchedulerILi384ELi128ELb0ELb1ELb1EEEEEEEEEvNT_6ParamsE,"a",@progbits
	.sectionflags	@""
	.align	4
.nv.constant0._ZN7cutlass13device_kernelIN5flash11enable_sm90INS1_16FlashAttnFwdSm90INS1_25CollectiveMainloopFwdSm90ILi2EN4cute5tupleIJNS5_1CILi1EEES8_S8_EEENS6_IJNS7_ILi192EEENS7_ILi128EEENS7_ILi64EEEEEELi64ENS_6half_tEfNS_4arch4Sm90ELb0ELb1ELb1ELb0ELb0ELb0ELb0ELb1ELb1ELb1ELb0ELb0EEENS1_21CollectiveEpilogueFwdINS6_IJSA_SC_SB_EEES9_SE_SG_Li384ELb0ELb1ELb0ELb0EEENS1_30DynamicPersistentTileSchedulerILi384ELi128ELb0ELb1ELb1EEEEEEEEEvNT_6ParamsE:
	.zero		3584


//--------------------- .nv.constant0._ZN7cutlass13device_kernelIN5flash11enable_sm90INS1_16FlashAttnFwdSm90INS1_25CollectiveMainloopFwdSm90ILi2EN4cute5tupleIJNS5_1CILi1EEES8_S8_EEENS6_IJNS7_ILi192EEENS7_ILi128EEENS7_ILi64EEEEEELi64ENS_6half_tEfNS_4arch4Sm90ELb0ELb1ELb1ELb1ELb0ELb0ELb0ELb1ELb1ELb1ELb0ELb0EEENS1_21CollectiveEpilogueFwdINS6_IJSA_SC_SB_EEES9_SE_SG_Li384ELb1ELb1ELb0ELb0EEENS1_36VarlenDynamicPersistentTileSchedulerILi192ELi128ELi384ELi128ELb0ELb1ELb1ELb1ELb0ELb1EEEEEEEEEvNT_6ParamsE --------------------------
	.section	.nv.constant0._ZN7cutlass13device_kernelIN5flash11enable_sm90INS1_16FlashAttnFwdSm90INS1_25CollectiveMainloopFwdSm90ILi2EN4cute5tupleIJNS5_1CILi1EEES8_S8_EEENS6_IJNS7_ILi192EEENS7_ILi128EEENS7_ILi64EEEEEELi64ENS_6half_tEfNS_4arch4Sm90ELb0ELb1ELb1ELb1ELb0ELb0ELb0ELb1ELb1ELb1ELb0ELb0EEENS1_21CollectiveEpilogueFwdINS6_IJSA_SC_SB_EEES9_SE_SG_Li384ELb1ELb1ELb0ELb0EEENS1_36VarlenDynamicPersistentTileSchedulerILi192ELi128ELi384ELi128ELb0ELb1ELb1ELb1ELb0ELb1EEEEEEEEEvNT_6ParamsE,"a",@progbits
	.sectionflags	@""
	.align	4
.nv.constant0._ZN7cutlass13device_kernelIN5flash11enable_sm90INS1_16FlashAttnFwdSm90INS1_25CollectiveMainloopFwdSm90ILi2EN4cute5tupleIJNS5_1CILi1EEES8_S8_EEENS6_IJNS7_ILi192EEENS7_ILi128EEENS7_ILi64EEEEEELi64ENS_6half_tEfNS_4arch4Sm90ELb0ELb1ELb1ELb1ELb0ELb0ELb0ELb1ELb1ELb1ELb0ELb0EEENS1_21CollectiveEpilogueFwdINS6_IJSA_SC_SB_EEES9_SE_SG_Li384ELb1ELb1ELb0ELb0EEENS1_36VarlenDynamicPersistentTileSchedulerILi192ELi128ELi384ELi128ELb0ELb1ELb1ELb1ELb0ELb1EEEEEEEEEvNT_6ParamsE:
	.zero		3584


//--------------------- .nv.constant0._ZN7cutlass13device_kernelIN5flash11enable_sm90INS1_16FlashAttnFwdSm90INS1_25CollectiveMainloopFwdSm90ILi2EN4cute5tupleIJNS5_1CILi1EEES8_S8_EEENS6_IJNS7_ILi192EEENS7_ILi128EEENS7_ILi64EEEEEELi64ENS_6half_tEfNS_4arch4Sm90ELb0ELb1ELb1ELb1ELb0ELb1ELb0ELb1ELb1ELb1ELb0ELb0EEENS1_21CollectiveEpilogueFwdINS6_IJSA_SC_SB_EEES9_SE_SG_Li384ELb1ELb1ELb0ELb0EEENS1_36VarlenDynamicPersistentTileSchedulerILi192ELi128ELi384ELi128ELb0ELb1ELb1ELb1ELb0ELb1EEEEEEEEEvNT_6ParamsE --------------------------
	.section	.nv.constant0._ZN7cutlass13device_kernelIN5flash11enable_sm90INS1_16FlashAttnFwdSm90INS1_25CollectiveMainloopFwdSm90ILi2EN4cute5tupleIJNS5_1CILi1EEES8_S8_EEENS6_IJNS7_ILi192EEENS7_ILi128EEENS7_ILi64EEEEEELi64ENS_6half_tEfNS_4arch4Sm90ELb0ELb1ELb1ELb1ELb0ELb1ELb0ELb1ELb1ELb1ELb0ELb0EEENS1_21CollectiveEpilogueFwdINS6_IJSA_SC_SB_EEES9_SE_SG_Li384ELb1ELb1ELb0ELb0EEENS1_36VarlenDynamicPersistentTileSchedulerILi192ELi128ELi384ELi128ELb0ELb1ELb1ELb1ELb0ELb1EEEEEEEEEvNT_6ParamsE,"a",@progbits
	.sectionflags	@""
	.align	4
.nv.constant0._ZN7cutlass13device_kernelIN5flash11enable_sm90INS1_16FlashAttnFwdSm90INS1_25CollectiveMainloopFwdSm90ILi2EN4cute5tupleIJNS5_1CILi1EEES8_S8_EEENS6_IJNS7_ILi192EEENS7_ILi128EEENS7_ILi64EEEEEELi64ENS_6half_tEfNS_4arch4Sm90ELb0ELb1ELb1ELb1ELb0ELb1ELb0ELb1ELb1ELb1ELb0ELb0EEENS1_21CollectiveEpilogueFwdINS6_IJSA_SC_SB_EEES9_SE_SG_Li384ELb1ELb1ELb0ELb0EEENS1_36VarlenDynamicPersistentTileSchedulerILi192ELi128ELi384ELi128ELb0ELb1ELb1ELb1ELb0ELb1EEEEEEEEEvNT_6ParamsE:
	.zero		3584


//--------------------- .nv.constant0._ZN7cutlass13device_kernelIN5flash11enable_sm90INS1_16FlashAttnFwdSm90INS1_25CollectiveMainloopFwdSm90ILi2EN4cute5tupleIJNS5_1CILi1EEES8_S8_EEENS6_IJNS7_ILi192EEENS7_ILi128EEENS7_ILi64EEEEEELi64ENS_6half_tEfNS_4arch4Sm90ELb1ELb0ELb1ELb0ELb0ELb0ELb0ELb1ELb1ELb1ELb0ELb0EEENS1_21CollectiveEpilogueFwdINS6_IJSA_SC_SB_EEES9_SE_SG_Li384ELb0ELb1ELb0ELb0EEENS1_30DynamicPersistentTileSchedulerILi384ELi128ELb0ELb1ELb1EEEEEEEEEvNT_6ParamsE --------------------------
	.section	.nv.constant0._ZN7cutlass13device_kernelIN5flash11enable_sm90INS1_16FlashAttnFwdSm90INS1_25CollectiveMainloopFwdSm90ILi2EN4cute5tupleIJNS5_1CILi1EEES8_S8_EEENS6_IJNS7_ILi192EEENS7_ILi128EEENS7_ILi64EEEEEELi64ENS_6half_tEfNS_4arch4Sm90ELb1ELb0ELb1ELb0ELb0ELb0ELb0ELb1ELb1ELb1ELb0ELb0EEENS1_21CollectiveEpilogueFwdINS6_IJSA_SC_SB_EEES9_SE_SG_Li384ELb0ELb1ELb0ELb0EEENS1_30DynamicPersistentTileSchedulerILi384ELi128ELb0ELb1ELb1EEEEEEEEEvNT_6ParamsE,"a",@progbits
	.sectionflags	@""
	.align	4
.nv.constant0._ZN7cutlass13device_kernelIN5flash11enable_sm90INS1_16FlashAttnFwdSm90INS1_25CollectiveMainloopFwdSm90ILi2EN4cute5tupleIJNS5_1CILi1EEES8_S8_EEENS6_IJNS7_ILi192EEENS7_ILi128EEENS7_ILi64EEEEEELi64ENS_6half_tEfNS_4arch4Sm90ELb1ELb0ELb1ELb0ELb0ELb0ELb0ELb1ELb1ELb1ELb0ELb0EEENS1_21CollectiveEpilogueFwdINS6_IJSA_SC_SB_EEES9_SE_SG_Li384ELb0ELb1ELb0ELb0EEENS1_30DynamicPersistentTileSchedulerILi384ELi128ELb0ELb1ELb1EEEEEEEEEvNT_6ParamsE:
	.zero		3584


//--------------------- .nv.constant0._ZN7cutlass13device_kernelIN5flash11enable_sm90INS1_16FlashAttnFwdSm90INS1_25CollectiveMainloopFwdSm90ILi2EN4cute5tupleIJNS5_1CILi1EEES8_S8_EEENS6_IJNS7_ILi192EEENS7_ILi128EEENS7_ILi64EEEEEELi64ENS_6half_tEfNS_4arch4Sm90ELb1ELb0ELb1ELb1ELb0ELb0ELb0ELb1ELb1ELb1ELb0ELb0EEENS1_21CollectiveEpilogueFwdINS6_IJSA_SC_SB_EEES9_SE_SG_Li384ELb1ELb1ELb0ELb0EEENS1_36VarlenDynamicPersistentTileSchedulerILi192ELi128ELi384ELi128ELb0ELb1ELb1ELb1ELb1ELb1EEEEEEEEEvNT_6ParamsE --------------------------
	.section	.nv.constant0._ZN7cutlass13device_kernelIN5flash11enable_sm90INS1_16FlashAttnFwdSm90INS1_25CollectiveMainloopFwdSm90ILi2EN4cute5tupleIJNS5_1CILi1EEES8_S8_EEENS6_IJNS7_ILi192EEENS7_ILi128EEENS7_ILi64EEEEEELi64ENS_6half_tEfNS_4arch4Sm90ELb1ELb0ELb1ELb1ELb0ELb0ELb0ELb1ELb1ELb1ELb0ELb0EEENS1_21CollectiveEpilogueFwdINS6_IJSA_SC_SB_EEES9_SE_SG_Li384ELb1ELb1ELb0ELb0EEENS1_36VarlenDynamicPersistentTileSchedulerILi192ELi128ELi384ELi128ELb0ELb1ELb1ELb1ELb1ELb1EEEEEEEEEvNT_6ParamsE,"a",@progbits
	.sectionflags	@""
	.align	4
.nv.constant0._ZN7cutlass13device_kernelIN5flash11enable_sm90INS1_16FlashAttnFwdSm90INS1_25CollectiveMainloopFwdSm90ILi2EN4cute5tupleIJNS5_1CILi1EEES8_S8_EEENS6_IJNS7_ILi192EEENS7_ILi128EEENS7_ILi64EEEEEELi64ENS_6half_tEfNS_4arch4Sm90ELb1ELb0ELb1ELb1ELb0ELb0ELb0ELb1ELb1ELb1ELb0ELb0EEENS1_21CollectiveEpilogueFwdINS6_IJSA_SC_SB_EEES9_SE_SG_Li384ELb1ELb1ELb0ELb0EEENS1_36VarlenDynamicPersistentTileSchedulerILi192ELi128ELi384ELi128ELb0ELb1ELb1ELb1ELb1ELb1EEEEEEEEEvNT_6ParamsE:
	.zero		3584


//--------------------- .nv.constant0._ZN7cutlass13device_kernelIN5flash11enable_sm90INS1_16FlashAttnFwdSm90INS1_25CollectiveMainloopFwdSm90ILi2EN4cute5tupleIJNS5_1CILi1EEES8_S8_EEENS6_IJNS7_ILi192EEENS7_ILi128EEENS7_ILi64EEEEEELi64ENS_6half_tEfNS_4arch4Sm90ELb1ELb0ELb1ELb1ELb0ELb1ELb0ELb1ELb1ELb1ELb0ELb0EEENS1_21CollectiveEpilogueFwdINS6_IJSA_SC_SB_EEES9_SE_SG_Li384ELb1ELb1ELb0ELb0EEENS1_36VarlenDynamicPersistentTileSchedulerILi192ELi128ELi384ELi128ELb0ELb1ELb1ELb1ELb1ELb1EEEEEEEEEvNT_6ParamsE --------------------------
	.section	.nv.constant0._ZN7cutlass13device_kernelIN5flash11enable_sm90INS1_16FlashAttnFwdSm90INS1_25CollectiveMainloopFwdSm90ILi2EN4cute5tupleIJNS5_1CILi1EEES8_S8_EEENS6_IJNS7_ILi192EEENS7_ILi128EEENS7_ILi64EEEEEELi64ENS_6half_tEfNS_4arch4Sm90ELb1ELb0ELb1ELb1ELb0ELb1ELb0ELb1ELb1ELb1ELb0ELb0EEENS1_21CollectiveEpilogueFwdINS6_IJSA_SC_SB_EEES9_SE_SG_Li384ELb1ELb1ELb0ELb0EEENS1_36VarlenDynamicPersistentTileSchedulerILi192ELi128ELi384ELi128ELb0ELb1ELb1ELb1ELb1ELb1EEEEEEEEEvNT_6ParamsE,"a",@progbits
	.sectionflags	@""
	.align	4
.nv.constant0._ZN7cutlass13device_kernelIN5flash11enable_sm90INS1_16FlashAttnFwdSm90INS1_25CollectiveMainloopFwdSm90ILi2EN4cute5tupleIJNS5_1CILi1EEES8_S8_EEENS6_IJNS7_ILi192EEENS7_ILi128EEENS7_ILi64EEEEEELi64ENS_6half_tEfNS_4arch4Sm90ELb1ELb0ELb1ELb1ELb0ELb1ELb0ELb1ELb1ELb1ELb0ELb0EEENS1_21CollectiveEpilogueFwdINS6_IJSA_SC_SB_EEES9_SE_SG_Li384ELb1ELb1ELb0ELb0EEENS1_36VarlenDynamicPersistentTileSchedulerILi192ELi128ELi384ELi128ELb0ELb1ELb1ELb1ELb1ELb1EEEEEEEEEvNT_6ParamsE:
	.zero		3584


//--------------------- SYMBOLS --------------------------

	.type		.nv.reservedSmem.offset0,@object
	.size		.nv.reservedSmem.offset0,0x4
